	.target	sm_80

	.elftype	@"ET_EXEC"


//--------------------- .note.nv.tkinfo           --------------------------
	.section	.note.nv.tkinfo,"",@"SHT_NOTE"
	.sectionflags	@"SHF_NOTE_NV_TKINFO"
	.tkinfo
        /*0018*/ 	.word	0x00000002
        /*0030*/ 	.string	""
        /*0030*/ 	.string	"ptxas"
        /*0030*/ 	.string	"Cuda compilation tools, release 13.0, V13.0.88"
        /*0030*/ 	.string	"Build cuda_13.0.r13.0/compiler.36424714_0"
        /*0030*/ 	.string	"-v  -suppress-debug-info  -lineinfo  -arch sm_80 "



//--------------------- .note.nv.cuinfo           --------------------------
	.section	.note.nv.cuinfo,"",@"SHT_NOTE"
	.sectionflags	@"SHF_NOTE_NV_CUINFO"
        /*0018*/ 	.short	0x0002
        /*001a*/ 	.short	0x0050
        /*001c*/ 	.short	0x0082
	.zero		2


//--------------------- .nv.info                  --------------------------
	.section	.nv.info,"",@"SHT_CUDA_INFO"
	.align	4


	//----- nvinfo : EIATTR_REGCOUNT
	.align		4
        /*0000*/ 	.byte	0x04, 0x2f
        /*0002*/ 	.short	(.L_1 - .L_0)
	.align		4
.L_0:
        /*0004*/ 	.word	index@(matmul_kernel)
        /*0008*/ 	.word	0x00000020


	//----- nvinfo : EIATTR_FRAME_SIZE
	.align		4
.L_1:
        /*000c*/ 	.byte	0x04, 0x11
        /*000e*/ 	.short	(.L_3 - .L_2)
	.align		4
.L_2:
        /*0010*/ 	.word	index@(matmul_kernel)
        /*0014*/ 	.word	0x00002868


	//----- nvinfo : EIATTR_MIN_STACK_SIZE
	.align		4
.L_3:
        /*0018*/ 	.byte	0x04, 0x12
        /*001a*/ 	.short	(.L_5 - .L_4)
	.align		4
.L_4:
        /*001c*/ 	.word	index@(matmul_kernel)
        /*0020*/ 	.word	0x00002868
.L_5:


//--------------------- .nv.info.matmul_kernel    --------------------------
	.section	.nv.info.matmul_kernel,"",@"SHT_CUDA_INFO"
	.sectionflags	@""
	.align	4


	//----- nvinfo : EIATTR_CUDA_API_VERSION
	.align		4
        /*0000*/ 	.byte	0x04, 0x37
        /*0002*/ 	.short	(.L_7 - .L_6)
.L_6:
        /*0004*/ 	.word	0x00000082


	//----- nvinfo : EIATTR_SW2861232_WAR
	.align		4
.L_7:
        /*0008*/ 	.byte	0x01, 0x35
	.zero		2


	//----- nvinfo : EIATTR_PARAM_CBANK
	.align		4
        /*000c*/ 	.byte	0x04, 0x0a
        /*000e*/ 	.short	(.L_9 - .L_8)
	.align		4
.L_8:
        /*0010*/ 	.word	index@(.nv.constant0.matmul_kernel)
        /*0014*/ 	.short	0x0160
        /*0016*/ 	.short	0x0050


	//----- nvinfo : EIATTR_CBANK_PARAM_SIZE
	.align		4
.L_9:
        /*0018*/ 	.byte	0x03, 0x19
        /*001a*/ 	.short	0x0050


	//----- nvinfo : EIATTR_KPARAM_INFO
	.align		4
        /*001c*/ 	.byte	0x04, 0x17
        /*001e*/ 	.short	(.L_11 - .L_10)
.L_10:
        /*0020*/ 	.word	0x00000000
        /*0024*/ 	.short	0x000d
        /*0026*/ 	.short	0x0048
        /*0028*/ 	.byte	0x00, 0xf4, 0x21, 0x00


	//----- nvinfo : EIATTR_KPARAM_INFO
	.align		4
.L_11:
        /*002c*/ 	.byte	0x04, 0x17
        /*002e*/ 	.short	(.L_13 - .L_12)
.L_12:
        /*0030*/ 	.word	0x00000000
        /*0034*/ 	.short	0x000c
        /*0036*/ 	.short	0x0040
        /*0038*/ 	.byte	0x00, 0xf4, 0x21, 0x00


	//----- nvinfo : EIATTR_KPARAM_INFO
	.align		4
.L_13:
        /*003c*/ 	.byte	0x04, 0x17
        /*003e*/ 	.short	(.L_15 - .L_14)
.L_14:
        /*0040*/ 	.word	0x00000000
        /*0044*/ 	.short	0x000b
        /*0046*/ 	.short	0x0038
        /*0048*/ 	.byte	0x00, 0xf0, 0x11, 0x00


	//----- nvinfo : EIATTR_KPARAM_INFO
	.align		4
.L_15:
        /*004c*/ 	.byte	0x04, 0x17
        /*004e*/ 	.short	(.L_17 - .L_16)
.L_16:
        /*0050*/ 	.word	0x00000000
        /*0054*/ 	.short	0x000a
        /*0056*/ 	.short	0x0034
        /*0058*/ 	.byte	0x00, 0xf0, 0x11, 0x00


	//----- nvinfo : EIATTR_KPARAM_INFO
	.align		4
.L_17:
        /*005c*/ 	.byte	0x04, 0x17
        /*005e*/ 	.short	(.L_19 - .L_18)
.L_18:
        /*0060*/ 	.word	0x00000000
        /*0064*/ 	.short	0x0009
        /*0066*/ 	.short	0x0030
        /*0068*/ 	.byte	0x00, 0xf0, 0x11, 0x00


	//----- nvinfo : EIATTR_KPARAM_INFO
	.align		4
.L_19:
        /*006c*/ 	.byte	0x04, 0x17
        /*006e*/ 	.short	(.L_21 - .L_20)
.L_20:
        /*0070*/ 	.word	0x00000000
        /*0074*/ 	.short	0x0008
        /*0076*/ 	.short	0x002c
        /*0078*/ 	.byte	0x00, 0xf0, 0x11, 0x00


	//----- nvinfo : EIATTR_KPARAM_INFO
	.align		4
.L_21:
        /*007c*/ 	.byte	0x04, 0x17
        /*007e*/ 	.short	(.L_23 - .L_22)
.L_22:
        /*0080*/ 	.word	0x00000000
        /*0084*/ 	.short	0x0007
        /*0086*/ 	.short	0x0028
        /*0088*/ 	.byte	0x00, 0xf0, 0x11, 0x00


	//----- nvinfo : EIATTR_KPARAM_INFO
	.align		4
.L_23:
        /*008c*/ 	.byte	0x04, 0x17
        /*008e*/ 	.short	(.L_25 - .L_24)
.L_24:
        /*0090*/ 	.word	0x00000000
        /*0094*/ 	.short	0x0006
        /*0096*/ 	.short	0x0024
        /*0098*/ 	.byte	0x00, 0xf0, 0x11, 0x00


	//----- nvinfo : EIATTR_KPARAM_INFO
	.align		4
.L_25:
        /*009c*/ 	.byte	0x04, 0x17
        /*009e*/ 	.short	(.L_27 - .L_26)
.L_26:
        /*00a0*/ 	.word	0x00000000
        /*00a4*/ 	.short	0x0005
        /*00a6*/ 	.short	0x0020
        /*00a8*/ 	.byte	0x00, 0xf0, 0x11, 0x00


	//----- nvinfo : EIATTR_KPARAM_INFO
	.align		4
.L_27:
        /*00ac*/ 	.byte	0x04, 0x17
        /*00ae*/ 	.short	(.L_29 - .L_28)
.L_28:
        /*00b0*/ 	.word	0x00000000
        /*00b4*/ 	.short	0x0004
        /*00b6*/ 	.short	0x001c
        /*00b8*/ 	.byte	0x00, 0xf0, 0x11, 0x00


	//----- nvinfo : EIATTR_KPARAM_INFO
	.align		4
.L_29:
        /*00bc*/ 	.byte	0x04, 0x17
        /*00be*/ 	.short	(.L_31 - .L_30)
.L_30:
        /*00c0*/ 	.word	0x00000000
        /*00c4*/ 	.short	0x0003
        /*00c6*/ 	.short	0x0018
        /*00c8*/ 	.byte	0x00, 0xf0, 0x11, 0x00


	//----- nvinfo : EIATTR_KPARAM_INFO
	.align		4
.L_31:
        /*00cc*/ 	.byte	0x04, 0x17
        /*00ce*/ 	.short	(.L_33 - .L_32)
.L_32:
        /*00d0*/ 	.word	0x00000000
        /*00d4*/ 	.short	0x0002
        /*00d6*/ 	.short	0x0010
        /*00d8*/ 	.byte	0x00, 0xf4, 0x21, 0x00


	//----- nvinfo : EIATTR_KPARAM_INFO
	.align		4
.L_33:
        /*00dc*/ 	.byte	0x04, 0x17
        /*00de*/ 	.short	(.L_35 - .L_34)
.L_34:
        /*00e0*/ 	.word	0x00000000
        /*00e4*/ 	.short	0x0001
        /*00e6*/ 	.short	0x0008
        /*00e8*/ 	.byte	0x00, 0xf4, 0x21, 0x00


	//----- nvinfo : EIATTR_KPARAM_INFO
	.align		4
.L_35:
        /*00ec*/ 	.byte	0x04, 0x17
        /*00ee*/ 	.short	(.L_37 - .L_36)
.L_36:
        /*00f0*/ 	.word	0x00000000
        /*00f4*/ 	.short	0x0000
        /*00f6*/ 	.short	0x0000
        /*00f8*/ 	.byte	0x00, 0xf4, 0x21, 0x00


	//----- nvinfo : EIATTR_MAXREG_COUNT
	.align		4
.L_37:
        /*00fc*/ 	.byte	0x03, 0x1b
        /*00fe*/ 	.short	0x00ff


	//----- nvinfo : EIATTR_NUM_BARRIERS
	.align		4
        /*0100*/ 	.byte	0x02, 0x4c
        /*0102*/ 	.byte	0x01
	.zero		1


	//----- nvinfo : EIATTR_ANNOTATIONS
	.align		4
        /*0104*/ 	.byte	0x04, 0x55
        /*0106*/ 	.short	(.L_39 - .L_38)


	//   ....[0]....
.L_38:
        /*0108*/ 	.word	0x00000001
        /*010c*/ 	.byte	0xe0, 0x04, 0x00, 0x00, 0x01, 0x00, 0x00, 0x00, 0x40, 0x05, 0x00, 0x00, 0x01, 0x00, 0x00, 0x00
        /* <DEDUP_REMOVED lines=4031> */
        /*fd0c*/ 	.byte	0xc0, 0x75, 0x03, 0x00, 0x01, 0x00, 0x00, 0x00, 0x70, 0x76, 0x03, 0x00


	//----- nvinfo : EIATTR_MERCURY_ISA_VERSION
	.align		4
.L_39:
        /*fd18*/ 	.byte	0x03, 0x5f
        /*fd1a*/ 	.short	0x0000


	//----- nvinfo : EIATTR_EXIT_INSTR_OFFSETS
	.align		4
        /*fd1c*/ 	.byte	0x04, 0x1c
        /*fd1e*/ 	.short	(.L_41 - .L_40)


	//   ....[0]....
.L_40:
        /*fd20*/ 	.word	0x000377b0


	//   ....[1]....
        /*fd24*/ 	.word	0x000377e0


	//----- nvinfo : EIATTR_REQNTID
	.align		4
.L_41:
        /*fd28*/ 	.byte	0x04, 0x10
        /*fd2a*/ 	.short	(.L_43 - .L_42)
.L_42:
        /*fd2c*/ 	.word	0x00000080
        /*fd30*/ 	.word	0x00000001
        /*fd34*/ 	.word	0x00000001
.L_43:


//--------------------- .nv.callgraph             --------------------------
	.section	.nv.callgraph,"",@"SHT_CUDA_CALLGRAPH"
	.align	4
	.sectionentsize	8
	.align		4
        /*0000*/ 	.word	0x00000000
	.align		4
        /*0004*/ 	.word	0xffffffff
	.align		4
        /*0008*/ 	.word	0x00000000
	.align		4
        /*000c*/ 	.word	0xfffffffe
	.align		4
        /*0010*/ 	.word	0x00000000
	.align		4
        /*0014*/ 	.word	0xfffffffd
	.align		4
        /*0018*/ 	.word	0x00000000
	.align		4
        /*001c*/ 	.word	0xfffffffc


//--------------------- .nv.rel.action            --------------------------
	.section	.nv.rel.action,"",@"SHT_CUDA_RELOCINFO"
	.align	8
	.sectionentsize	8
        /*0000*/ 	.byte	0x73, 0x00, 0x00, 0x00, 0x00, 0x00, 0x00, 0x00, 0x00, 0x00, 0x00, 0x11, 0x25, 0x00, 0x05, 0x36


//--------------------- .nv.constant0.matmul_kernel --------------------------
	.section	.nv.constant0.matmul_kernel,"a",@progbits
	.sectionflags	@""
	.align	4
.nv.constant0.matmul_kernel:
	.zero		432


//--------------------- .text.matmul_kernel       --------------------------
	.section	.text.matmul_kernel,"ax",@progbits
	.sectioninfo	@"SHI_REGISTERS=32"
	.align	128
        .global         matmul_kernel
        .type           matmul_kernel,@function
        .size           matmul_kernel,(.L_x_5 - matmul_kernel)
        .other          matmul_kernel,@"STO_CUDA_ENTRY STV_DEFAULT"
matmul_kernel:
.text.matmul_kernel:
[----:B------:R-:W-:-:S04]  /*0000*/  IMAD.MOV.U32 R1, RZ, RZ, c[0x0][0x28] ;  /* 0x00000a00ff017624 */ /* 0x000fc800078e00ff */
[----:B------:R-:W-:Y:S01]  /*0010*/  IMAD.MOV.U32 R0, RZ, RZ, c[0x0][0x17c] ;  /* 0x00005f00ff007624 */ /* 0x000fe200078e00ff */
[----:B------:R-:W-:Y:S01]  /*0020*/  IADD3 R1, R1, -0x2868, RZ ;  /* 0xffffd79801017810 */ /* 0x000fe20007ffe0ff */
[----:B------:R-:W0:Y:S01]  /*0030*/  S2R R12, SR_TID.X ;  /* 0x00000000000c7919 */ /* 0x000e220000002100 */
[----:B------:R-:W-:Y:S02]  /*0040*/  ULDC.64 UR6, c[0x0][0x118] ;  /* 0x0000460000067ab9 */ /* 0x000fe40000000a00 */
[----:B------:R-:W-:-:S04]  /*0050*/  IADD3 R0, R0, 0x3f, RZ ;  /* 0x0000003f00007810 */ /* 0x000fc80007ffe0ff */
[----:B------:R-:W-:-:S04]  /*0060*/  SHF.R.S32.HI R3, RZ, 0x1f, R0 ;  /* 0x0000001fff037819 */ /* 0x000fc80000011400 */
[----:B------:R-:W-:-:S04]  /*0070*/  LEA.HI R3, R3, R0, RZ, 0x6 ;  /* 0x0000000003037211 */ /* 0x000fc800078f30ff */
[----:B------:R-:W-:Y:S02]  /*0080*/  SHF.R.S32.HI R0, RZ, 0x6, R3 ;  /* 0x00000006ff007819 */ /* 0x000fe40000011403 */
[----:B------:R-:W1:Y:S03]  /*0090*/  S2R R3, SR_CTAID.X ;  /* 0x0000000000037919 */ /* 0x000e660000002500 */
[----:B------:R-:W-:Y:S01]  /*00a0*/  IMAD.SHL.U32 R0, R0, 0x4, RZ ;  /* 0x0000000400007824 */ /* 0x000fe200078e00ff */
[----:B0-----:R-:W-:-:S04]  /*00b0*/  LOP3.LUT R15, R12, 0x7f, RZ, 0xc0, !PT ;  /* 0x0000007f0c0f7812 */ /* 0x001fc800078ec0ff */
[-C--:B------:R-:W-:Y:S02]  /*00c0*/  IABS R7, R0.reuse ;  /* 0x0000000000077213 */ /* 0x080fe40000000000 */
[----:B------:R-:W-:Y:S02]  /*00d0*/  IABS R10, R0 ;  /* 0x00000000000a7213 */ /* 0x000fe40000000000 */
[----:B------:R-:W0:Y:S01]  /*00e0*/  I2F.RP R2, R7 ;  /* 0x0000000700027306 */ /* 0x000e220000209400 */
[----:B-1----:R-:W-:-:S07]  /*00f0*/  IABS R8, R3 ;  /* 0x0000000300087213 */ /* 0x002fce0000000000 */
[----:B0-----:R-:W0:Y:S02]  /*0100*/  MUFU.RCP R2, R2 ;  /* 0x0000000200027308 */ /* 0x001e240000001000 */
[----:B0-----:R-:W-:Y:S01]  /*0110*/  IADD3 R4, R2, 0xffffffe, RZ ;  /* 0x0ffffffe02047810 */ /* 0x001fe20007ffe0ff */
[----:B------:R-:W-:-:S05]  /*0120*/  IMAD.MOV R2, RZ, RZ, -R10 ;  /* 0x000000ffff027224 */ /* 0x000fca00078e0a0a */
[----:B------:R0:W1:Y:S02]  /*0130*/  F2I.FTZ.U32.TRUNC.NTZ R5, R4 ;  /* 0x0000000400057305 */ /* 0x000064000021f000 */
[----:B0-----:R-:W-:Y:S02]  /*0140*/  IMAD.MOV.U32 R4, RZ, RZ, RZ ;  /* 0x000000ffff047224 */ /* 0x001fe400078e00ff */
[----:B-1----:R-:W-:-:S04]  /*0150*/  IMAD.MOV R6, RZ, RZ, -R5 ;  /* 0x000000ffff067224 */ /* 0x002fc800078e0a05 */
[----:B------:R-:W-:Y:S02]  /*0160*/  IMAD R9, R6, R7, RZ ;  /* 0x0000000706097224 */ /* 0x000fe400078e02ff */
[----:B------:R-:W-:Y:S02]  /*0170*/  IMAD.MOV.U32 R6, RZ, RZ, R8 ;  /* 0x000000ffff067224 */ /* 0x000fe400078e0008 */
[----:B------:R-:W-:-:S06]  /*0180*/  IMAD.HI.U32 R5, R5, R9, R4 ;  /* 0x0000000905057227 */ /* 0x000fcc00078e0004 */
[----:B------:R-:W-:-:S04]  /*0190*/  IMAD.HI.U32 R5, R5, R6, RZ ;  /* 0x0000000605057227 */ /* 0x000fc800078e00ff */
[----:B------:R-:W-:-:S05]  /*01a0*/  IMAD R2, R5, R2, R6 ;  /* 0x0000000205027224 */ /* 0x000fca00078e0206 */
[----:B------:R-:W-:-:S13]  /*01b0*/  ISETP.GT.U32.AND P1, PT, R7, R2, PT ;  /* 0x000000020700720c */ /* 0x000fda0003f24070 */
[----:B------:R-:W-:Y:S01]  /*01c0*/  @!P1 IMAD.IADD R2, R2, 0x1, -R7 ;  /* 0x0000000102029824 */ /* 0x000fe200078e0a07 */
[----:B------:R-:W-:Y:S02]  /*01d0*/  @!P1 IADD3 R5, R5, 0x1, RZ ;  /* 0x0000000105059810 */ /* 0x000fe40007ffe0ff */
[----:B------:R-:W-:Y:S02]  /*01e0*/  ISETP.NE.AND P1, PT, R0, RZ, PT ;  /* 0x000000ff0000720c */ /* 0x000fe40003f25270 */
[----:B------:R-:W-:Y:S02]  /*01f0*/  ISETP.GE.U32.AND P0, PT, R2, R7, PT ;  /* 0x000000070200720c */ /* 0x000fe40003f06070 */
[----:B------:R-:W-:-:S04]  /*0200*/  LOP3.LUT R2, R3, R0, RZ, 0x3c, !PT ;  /* 0x0000000003027212 */ /* 0x000fc800078e3cff */
[----:B------:R-:W-:Y:S01]  /*0210*/  ISETP.GE.AND P2, PT, R2, RZ, PT ;  /* 0x000000ff0200720c */ /* 0x000fe20003f46270 */
[----:B------:R-:W-:-:S05]  /*0220*/  IMAD.MOV.U32 R2, RZ, RZ, c[0x0][0x178] ;  /* 0x00005e00ff027624 */ /* 0x000fca00078e00ff */
[----:B------:R-:W-:Y:S02]  /*0230*/  IADD3 R2, R2, 0xff, RZ ;  /* 0x000000ff02027810 */ /* 0x000fe40007ffe0ff */
[----:B------:R-:W-:-:S05]  /*0240*/  @P0 IADD3 R5, R5, 0x1, RZ ;  /* 0x0000000105050810 */ /* 0x000fca0007ffe0ff */
[----:B------:R-:W-:Y:S01]  /*0250*/  IMAD.MOV.U32 R4, RZ, RZ, R5 ;  /* 0x000000ffff047224 */ /* 0x000fe200078e0005 */
[----:B------:R-:W-:-:S03]  /*0260*/  SHF.R.S32.HI R5, RZ, 0x1f, R2 ;  /* 0x0000001fff057819 */ /* 0x000fc60000011402 */
[----:B------:R-:W-:Y:S01]  /*0270*/  @!P2 IMAD.MOV R4, RZ, RZ, -R4 ;  /* 0x000000ffff04a224 */ /* 0x000fe200078e0a04 */
[----:B------:R-:W-:Y:S02]  /*0280*/  @!P1 LOP3.LUT R4, RZ, R0, RZ, 0x33, !PT ;  /* 0x00000000ff049212 */ /* 0x000fe400078e33ff */
[----:B------:R-:W-:-:S03]  /*0290*/  LEA.HI R5, R5, R2, RZ, 0x8 ;  /* 0x0000000205057211 */ /* 0x000fc600078f40ff */
[----:B------:R-:W-:Y:S02]  /*02a0*/  IMAD.SHL.U32 R2, R4, 0x4, RZ ;  /* 0x0000000404027824 */ /* 0x000fe400078e00ff */
[----:B------:R-:W-:-:S03]  /*02b0*/  IMAD.MOV R4, RZ, RZ, -R4 ;  /* 0x000000ffff047224 */ /* 0x000fc600078e0a04 */
[----:B------:R-:W-:Y:S01]  /*02c0*/  LEA.HI.SX32 R5, R5, -R2, 0x18 ;  /* 0x8000000205057211 */ /* 0x000fe200078fc2ff */
[----:B------:R-:W-:Y:S02]  /*02d0*/  IMAD R13, R0, R4, R3 ;  /* 0x00000004000d7224 */ /* 0x000fe400078e0203 */
[----:B------:R-:W-:Y:S01]  /*02e0*/  IMAD.MOV.U32 R4, RZ, RZ, RZ ;  /* 0x000000ffff047224 */ /* 0x000fe200078e00ff */
[----:B------:R-:W-:Y:S02]  /*02f0*/  IMNMX R6, R5, 0x4, PT ;  /* 0x0000000405067817 */ /* 0x000fe40003800200 */
[----:B------:R-:W-:Y:S02]  /*0300*/  IABS R11, R13 ;  /* 0x0000000d000b7213 */ /* 0x000fe40000000000 */
[----:B------:R-:W-:-:S04]  /*0310*/  IABS R9, R6 ;  /* 0x0000000600097213 */ /* 0x000fc80000000000 */
[----:B------:R-:W0:Y:S08]  /*0320*/  I2F.RP R7, R9 ;  /* 0x0000000900077306 */ /* 0x000e300000209400 */
[----:B0-----:R-:W0:Y:S02]  /*0330*/  MUFU.RCP R7, R7 ;  /* 0x0000000700077308 */ /* 0x001e240000001000 */
[----:B0-----:R-:W-:-:S06]  /*0340*/  IADD3 R5, R7, 0xffffffe, RZ ;  /* 0x0ffffffe07057810 */ /* 0x001fcc0007ffe0ff */
[----:B------:R-:W0:Y:S02]  /*0350*/  F2I.FTZ.U32.TRUNC.NTZ R5, R5 ;  /* 0x0000000500057305 */ /* 0x000e24000021f000 */
[----:B0-----:R-:W-:-:S04]  /*0360*/  IMAD.MOV R8, RZ, RZ, -R5 ;  /* 0x000000ffff087224 */ /* 0x001fc800078e0a05 */
[----:B------:R-:W-:Y:S02]  /*0370*/  IMAD.MOV.U32 R0, RZ, RZ, R8 ;  /* 0x000000ffff007224 */ /* 0x000fe400078e0008 */
[----:B------:R-:W-:Y:S02]  /*0380*/  IMAD.MOV.U32 R8, RZ, RZ, 0x7f ;  /* 0x0000007fff087424 */ /* 0x000fe400078e00ff */
[----:B------:R-:W-:Y:S01]  /*0390*/  IMAD R3, R0, R9, RZ ;  /* 0x0000000900037224 */ /* 0x000fe200078e02ff */
[----:B------:R-:W-:Y:S02]  /*03a0*/  IABS R0, R6 ;  /* 0x0000000600007213 */ /* 0x000fe40000000000 */
[----:B------:R-:W-:Y:S01]  /*03b0*/  IADD3 R8, R8, c[0x0][0x180], RZ ;  /* 0x0000600008087a10 */ /* 0x000fe20007ffe0ff */
[----:B------:R-:W-:-:S04]  /*03c0*/  IMAD.HI.U32 R4, R5, R3, R4 ;  /* 0x0000000305047227 */ /* 0x000fc800078e0004 */
[----:B------:R-:W-:Y:S02]  /*03d0*/  IMAD.MOV R0, RZ, RZ, -R0 ;  /* 0x000000ffff007224 */ /* 0x000fe400078e0a00 */
        /* <DEDUP_REMOVED lines=8> */
[----:B------:R-:W-:-:S07]  /*0460*/  ISETP.GE.AND P2, PT, R0, RZ, PT ;  /* 0x000000ff0000720c */ /* 0x000fce0003f46270 */
[----:B------:R-:W-:Y:S02]  /*0470*/  @P0 IADD3 R4, R4, 0x1, RZ ;  /* 0x0000000104040810 */ /* 0x000fe40007ffe0ff */
[----:B------:R-:W-:-:S04]  /*0480*/  ISETP.GT.AND P0, PT, R8, 0x7f, PT ;  /* 0x0000007f0800780c */ /* 0x000fc80003f04270 */
[----:B------:R-:W-:Y:S01]  /*0490*/  @!P2 IMAD.MOV R4, RZ, RZ, -R4 ;  /* 0x000000ffff04a224 */ /* 0x000fe200078e0a04 */
[----:B------:R-:W-:-:S05]  /*04a0*/  @!P1 LOP3.LUT R4, RZ, R6, RZ, 0x33, !PT ;  /* 0x00000006ff049212 */ /* 0x000fca00078e33ff */
[----:B------:R-:W-:Y:S02]  /*04b0*/  IMAD.MOV R3, RZ, RZ, -R4 ;  /* 0x000000ffff037224 */ /* 0x000fe400078e0a04 */
[----:B------:R-:W-:Y:S02]  /*04c0*/  IMAD.SHL.U32 R14, R4, 0x40, RZ ;  /* 0x00000040040e7824 */ /* 0x000fe400078e00ff */
[----:B------:R-:W-:-:S03]  /*04d0*/  IMAD R3, R6, R3, R13 ;  /* 0x0000000306037224 */ /* 0x000fc600078e020d */
[----:B------:R-:W-:Y:S01]  /*04e0*/  STL [R1+0x5c0], R14 ;  /* 0x0005c00e01007387 */ /* 0x000fe20000100800 */
[----:B------:R-:W-:Y:S01]  /*04f0*/  IMAD.IADD R0, R2, 0x1, R3 ;  /* 0x0000000102007824 */ /* 0x000fe200078e0203 */
[C---:B------:R-:W-:Y:S02]  /*0500*/  IADD3 R3, R14.reuse, 0x1, RZ ;  /* 0x000000010e037810 */ /* 0x040fe40007ffe0ff */
[----:B------:R-:W-:Y:S01]  /*0510*/  IADD3 R2, R14, 0x2, RZ ;  /* 0x000000020e027810 */ /* 0x000fe20007ffe0ff */
[----:B------:R-:W-:Y:S01]  /*0520*/  IMAD R0, R0, 0x100, R15 ;  /* 0x0000010000007824 */ /* 0x000fe200078e020f */
[C---:B------:R-:W-:Y:S01]  /*0530*/  IADD3 R4, R14.reuse, 0x3, RZ ;  /* 0x000000030e047810 */ /* 0x040fe20007ffe0ff */
[----:B------:R0:W-:Y:S01]  /*0540*/  STL [R1+0xfe8], R3 ;  /* 0x000fe80301007387 */ /* 0x0001e20000100800 */
[C---:B------:R-:W-:Y:S02]  /*0550*/  IADD3 R28, R14.reuse, 0x1b, RZ ;  /* 0x0000001b0e1c7810 */ /* 0x040fe40007ffe0ff */
[C---:B------:R-:W-:Y:S01]  /*0560*/  IADD3 R29, R14.reuse, 0x32, RZ ;  /* 0x000000320e1d7810 */ /* 0x040fe20007ffe0ff */
[----:B------:R1:W-:Y:S01]  /*0570*/  STL [R1+0xfe4], R2 ;  /* 0x000fe40201007387 */ /* 0x0003e20000100800 */
[----:B------:R-:W-:-:S03]  /*0580*/  IADD3 R5, R14, 0x39, RZ ;  /* 0x000000390e057810 */ /* 0x000fc60007ffe0ff */
[----:B------:R2:W-:Y:S01]  /*0590*/  STL [R1+0xff0], R4 ;  /* 0x000ff00401007387 */ /* 0x0005e20000100800 */
[C---:B0-----:R-:W-:Y:S02]  /*05a0*/  IADD3 R3, R14.reuse, 0x4, RZ ;  /* 0x000000040e037810 */ /* 0x041fe40007ffe0ff */
[----:B-1----:R-:W-:-:S03]  /*05b0*/  IADD3 R2, R14, 0x5, RZ ;  /* 0x000000050e027810 */ /* 0x002fc60007ffe0ff */
[----:B------:R0:W-:Y:S01]  /*05c0*/  STL [R1+0xfec], R3 ;  /* 0x000fec0301007387 */ /* 0x0001e20000100800 */
[----:B--2---:R-:W-:-:S03]  /*05d0*/  IADD3 R4, R14, 0x6, RZ ;  /* 0x000000060e047810 */ /* 0x004fc60007ffe0ff */
[----:B------:R1:W-:Y:S04]  /*05e0*/  STL [R1+0xff4], R2 ;  /* 0x000ff40201007387 */ /* 0x0003e80000100800 */
        /* <DEDUP_REMOVED lines=43> */
[----:B0-----:R-:W-:-:S03]  /*08a0*/  IADD3 R3, R14, 0x1e, RZ ;  /* 0x0000001e0e037810 */ /* 0x001fc60007ffe0ff */
[----:B------:R-:W-:Y:S01]  /*08b0*/  STL [R1+0x104c], R28 ;  /* 0x00104c1c01007387 */ /* 0x000fe20000100800 */
[C---:B-1----:R-:W-:Y:S02]  /*08c0*/  IADD3 R2, R14.reuse, 0x1d, RZ ;  /* 0x0000001d0e027810 */ /* 0x042fe40007ffe0ff */
[----:B--2---:R-:W-:-:S03]  /*08d0*/  IADD3 R4, R14, 0x20, RZ ;  /* 0x000000200e047810 */ /* 0x004fc60007ffe0ff */
[----:B------:R0:W-:Y:S04]  /*08e0*/  STL [R1+0x1054], R2 ;  /* 0x0010540201007387 */ /* 0x0001e80000100800 */
[----:B------:R1:W-:Y:S01]  /*08f0*/  STL [R1+0x1058], R3 ;  /* 0x0010580301007387 */ /* 0x0003e20000100800 */
[C---:B0-----:R-:W-:Y:S02]  /*0900*/  IADD3 R2, R14.reuse, 0x1f, RZ ;  /* 0x0000001f0e027810 */ /* 0x041fe40007ffe0ff */
[----:B-1----:R-:W-:-:S03]  /*0910*/  IADD3 R3, R14, 0x21, RZ ;  /* 0x000000210e037810 */ /* 0x002fc60007ffe0ff */
[----:B------:R0:W-:Y:S04]  /*0920*/  STL [R1+0x105c], R2 ;  /* 0x00105c0201007387 */ /* 0x0001e80000100800 */
        /* <DEDUP_REMOVED lines=37> */
[----:B------:R-:W-:Y:S01]  /*0b80*/  STL [R1+0x10a8], R29 ;  /* 0x0010a81d01007387 */ /* 0x000fe20000100800 */
[----:B0-----:R-:W-:-:S03]  /*0b90*/  IADD3 R2, R14, 0x35, RZ ;  /* 0x000000350e027810 */ /* 0x001fc60007ffe0ff */
[----:B------:R0:W-:Y:S01]  /*0ba0*/  STL [R1+0x10b0], R3 ;  /* 0x0010b00301007387 */ /* 0x0001e20000100800 */
[----:B-1----:R-:W-:-:S03]  /*0bb0*/  IADD3 R4, R14, 0x36, RZ ;  /* 0x000000360e047810 */ /* 0x002fc60007ffe0ff */
[----:B------:R1:W-:Y:S04]  /*0bc0*/  STL [R1+0x10b4], R2 ;  /* 0x0010b40201007387 */ /* 0x0003e80000100800 */
[----:B------:R2:W-:Y:S01]  /*0bd0*/  STL [R1+0x10b8], R4 ;  /* 0x0010b80401007387 */ /* 0x0005e20000100800 */
[C---:B0-----:R-:W-:Y:S02]  /*0be0*/  IADD3 R3, R14.reuse, 0x38, RZ ;  /* 0x000000380e037810 */ /* 0x041fe40007ffe0ff */
[C---:B-1----:R-:W-:Y:S02]  /*0bf0*/  IADD3 R2, R14.reuse, 0x37, RZ ;  /* 0x000000370e027810 */ /* 0x042fe40007ffe0ff */
[----:B--2---:R-:W-:-:S03]  /*0c00*/  IADD3 R4, R14, 0x3b, RZ ;  /* 0x0000003b0e047810 */ /* 0x004fc60007ffe0ff */
[----:B------:R0:W-:Y:S04]  /*0c10*/  STL [R1+0x10c0], R2 ;  /* 0x0010c00201007387 */ /* 0x0001e80000100800 */
[----:B------:R1:W-:Y:S04]  /*0c20*/  STL [R1+0x10c8], R5 ;  /* 0x0010c80501007387 */ /* 0x0003e80000100800 */
[----:B------:R-:W-:Y:S01]  /*0c30*/  STL [R1+0x10bc], R3 ;  /* 0x0010bc0301007387 */ /* 0x000fe20000100800 */
[C---:B0-----:R-:W-:Y:S02]  /*0c40*/  IADD3 R2, R14.reuse, 0x3a, RZ ;  /* 0x0000003a0e027810 */ /* 0x041fe40007ffe0ff */
[----:B-1----:R-:W-:-:S03]  /*0c50*/  IADD3 R5, R14, 0x3d, RZ ;  /* 0x0000003d0e057810 */ /* 0x002fc60007ffe0ff */
[----:B------:R0:W-:Y:S04]  /*0c60*/  STL [R1+0x10c4], R2 ;  /* 0x0010c40201007387 */ /* 0x0001e80000100800 */
[----:B------:R1:W-:Y:S01]  /*0c70*/  STL [R1+0x10d0], R4 ;  /* 0x0010d00401007387 */ /* 0x0003e20000100800 */
[C---:B0-----:R-:W-:Y:S02]  /*0c80*/  IADD3 R2, R14.reuse, 0x3c, RZ ;  /* 0x0000003c0e027810 */ /* 0x041fe40007ffe0ff */
[----:B-1----:R-:W-:-:S03]  /*0c90*/  IADD3 R4, R14, 0x3e, RZ ;  /* 0x0000003e0e047810 */ /* 0x002fc60007ffe0ff */
[----:B------:R0:W-:Y:S04]  /*0ca0*/  STL [R1+0x10cc], R2 ;  /* 0x0010cc0201007387 */ /* 0x0001e80000100800 */
[----:B------:R-:W-:Y:S04]  /*0cb0*/  STL [R1+0x10dc], R5 ;  /* 0x0010dc0501007387 */ /* 0x000fe80000100800 */
[----:B------:R1:W-:Y:S01]  /*0cc0*/  STL [R1+0x5c4], R0 ;  /* 0x0005c40001007387 */ /* 0x0003e20000100800 */
[----:B0-----:R-:W-:-:S03]  /*0cd0*/  IADD3 R2, R14, 0x3f, RZ ;  /* 0x0000003f0e027810 */ /* 0x001fc60007ffe0ff */
[----:B------:R0:W-:Y:S04]  /*0ce0*/  STL [R1+0x10d8], R4 ;  /* 0x0010d80401007387 */ /* 0x0001e80000100800 */
[----:B------:R0:W-:Y:S01]  /*0cf0*/  STL [R1+0x10d4], R2 ;  /* 0x0010d40201007387 */ /* 0x0001e20000100800 */
[----:B-1----:R-:W-:-:S05]  /*0d00*/  IADD3 R0, R0, 0x80, RZ ;  /* 0x0000008000007810 */ /* 0x002fca0007ffe0ff */
[----:B------:R0:W-:Y:S01]  /*0d10*/  STL [R1+0x678], R0 ;  /* 0x0006780001007387 */ /* 0x0001e20000100800 */
[----:B------:R-:W-:Y:S05]  /*0d20*/  @P0 BRA `(.L_x_0) ;  /* 0x0000037000000947 */ /* 0x000fea0003800000 */
[----:B0-----:R-:W-:Y:S01]  /*0d30*/  IMAD.SHL.U32 R0, R12, 0x100, RZ ;  /* 0x000001000c007824 */ /* 0x001fe200078e00ff */
[----:B------:R-:W-:Y:S01]  /*0d40*/  CS2R R24, SRZ ;  /* 0x0000000000187805 */ /* 0x000fe2000001ff00 */
[----:B------:R-:W-:Y:S01]  /*0d50*/  CS2R R26, SRZ ;  /* 0x00000000001a7805 */ /* 0x000fe2000001ff00 */
[----:B------:R-:W-:Y:S01]  /*0d60*/  CS2R R20, SRZ ;  /* 0x0000000000147805 */ /* 0x000fe2000001ff00 */
[----:B------:R-:W-:Y:S01]  /*0d70*/  CS2R R22, SRZ ;  /* 0x0000000000167805 */ /* 0x000fe2000001ff00 */
[----:B------:R0:W-:Y:S01]  /*0d80*/  STL [R1+0xfe0], R0 ;  /* 0x000fe00001007387 */ /* 0x0001e20000100800 */
[----:B------:R-:W-:Y:S01]  /*0d90*/  CS2R R16, SRZ ;  /* 0x0000000000107805 */ /* 0x000fe2000001ff00 */
[----:B------:R-:W-:Y:S01]  /*0da0*/  CS2R R18, SRZ ;  /* 0x0000000000127805 */ /* 0x000fe2000001ff00 */
[----:B------:R-:W-:Y:S01]  /*0db0*/  CS2R R12, SRZ ;  /* 0x00000000000c7805 */ /* 0x000fe2000001ff00 */
[----:B------:R0:W-:Y:S01]  /*0dc0*/  STL [R1], RZ ;  /* 0x000000ff01007387 */ /* 0x0001e20000100800 */
[----:B------:R-:W-:Y:S01]  /*0dd0*/  CS2R R14, SRZ ;  /* 0x00000000000e7805 */ /* 0x000fe2000001ff00 */
[----:B------:R-:W-:Y:S01]  /*0de0*/  CS2R R8, SRZ ;  /* 0x0000000000087805 */ /* 0x000fe2000001ff00 */
[----:B------:R-:W-:Y:S01]  /*0df0*/  CS2R R10, SRZ ;  /* 0x00000000000a7805 */ /* 0x000fe2000001ff00 */
[----:B------:R0:W-:Y:S01]  /*0e00*/  STL [R1+0x4], RZ ;  /* 0x000004ff01007387 */ /* 0x0001e20000100800 */
[----:B------:R-:W-:Y:S01]  /*0e10*/  CS2R R4, SRZ ;  /* 0x0000000000047805 */ /* 0x000fe2000001ff00 */
[----:B------:R-:W-:-:S02]  /*0e20*/  CS2R R6, SRZ ;  /* 0x0000000000067805 */ /* 0x000fc4000001ff00 */
[----:B------:R0:W-:Y:S04]  /*0e30*/  STL [R1+0x8], RZ ;  /* 0x000008ff01007387 */ /* 0x0001e80000100800 */
        /* <DEDUP_REMOVED lines=36> */
[----:B------:R0:W-:Y:S01]  /*1080*/  STL [R1+0x9c], RZ ;  /* 0x00009cff01007387 */ /* 0x0001e20000100800 */
[----:B------:R-:W-:Y:S05]  /*1090*/  BRA `(.L_x_1) ;  /* 0x000330b000007947 */ /* 0x000fea0003800000 */
.L_x_0:
[----:B------:R-:W2:Y:S01]  /*10a0*/  LDL R21, [R1+0x5c4] ;  /* 0x0005c40001157983 */ /* 0x000ea20000100800 */
[----:B0-----:R-:W-:Y:S01]  /*10b0*/  IABS R0, c[0x0][0x178] ;  /* 0x00005e0000007a13 */ /* 0x001fe20000000000 */
[----:B------:R-:W-:-:S02]  /*10c0*/  IMAD.MOV.U32 R10, RZ, RZ, R29 ;  /* 0x000000ffff0a7224 */ /* 0x000fc400078e001d */
[----:B------:R-:W-:Y:S01]  /*10d0*/  IMAD.MOV.U32 R18, RZ, RZ, R3 ;  /* 0x000000ffff127224 */ /* 0x000fe200078e0003 */
[----:B------:R-:W3:Y:S01]  /*10e0*/  LDL R24, [R1+0x678] ;  /* 0x0006780001187983 */ /* 0x000ee20000100800 */
[----:B------:R-:W-:Y:S01]  /*10f0*/  IMAD.MOV.U32 R20, RZ, RZ, R0 ;  /* 0x000000ffff147224 */ /* 0x000fe200078e0000 */
[----:B------:R-:W-:Y:S02]  /*1100*/  IABS R29, c[0x0][0x17c] ;  /* 0x00005f00001d7a13 */ /* 0x000fe40000000000 */
[----:B------:R-:W4:Y:S01]  /*1110*/  LDL R25, [R1+0x10d4] ;  /* 0x0010d40001197983 */ /* 0x000f220000100800 */
[----:B------:R-:W0:Y:S03]  /*1120*/  I2F.RP R0, R20 ;  /* 0x0000001400007306 */ /* 0x000e260000209400 */
[----:B------:R-:W5:Y:S04]  /*1130*/  LDL R26, [R1+0x10d8] ;  /* 0x0010d800011a7983 */ /* 0x000f680000100800 */
[----:B------:R-:W5:Y:S01]  /*1140*/  LDL R16, [R1+0x10c4] ;  /* 0x0010c40001107983 */ /* 0x000f620000100800 */
[----:B------:R-:W1:Y:S03]  /*1150*/  I2F.RP R4, R29 ;  /* 0x0000001d00047306 */ /* 0x000e660000209400 */
[----:B------:R-:W1:Y:S04]  /*1160*/  S2R R27, SR_TID.X ;  /* 0x00000000001b7919 */ /* 0x000e680000002100 */
[----:B------:R-:W5:Y:S01]  /*1170*/  LDL R15, [R1+0x10b0] ;  /* 0x0010b000010f7983 */ /* 0x000f620000100800 */
[----:B0-----:R-:W0:Y:S03]  /*1180*/  MUFU.RCP R0, R0 ;  /* 0x0000000000007308 */ /* 0x001e260000001000 */
[----:B------:R-:W5:Y:S04]  /*1190*/  LDL R14, [R1+0x10b4] ;  /* 0x0010b400010e7983 */ /* 0x000f680000100800 */
[----:B------:R-:W5:Y:S01]  /*11a0*/  LDL R17, [R1+0x10c8] ;  /* 0x0010c80001117983 */ /* 0x000f620000100800 */
[----:B-1----:R-:W1:Y:S03]  /*11b0*/  MUFU.RCP R4, R4 ;  /* 0x0000000400047308 */ /* 0x002e660000001000 */
[----:B------:R-:W5:Y:S04]  /*11c0*/  LDL R13, [R1+0x10ac] ;  /* 0x0010ac00010d7983 */ /* 0x000f680000100800 */
[----:B------:R-:W5:Y:S01]  /*11d0*/  LDL R23, [R1+0x10d0] ;  /* 0x0010d00001177983 */ /* 0x000f620000100800 */
[----:B0-----:R-:W-:-:S03]  /*11e0*/  IADD3 R0, R0, 0xffffffe, RZ ;  /* 0x0ffffffe00007810 */ /* 0x001fc60007ffe0ff */
[----:B------:R-:W5:Y:S01]  /*11f0*/  LDL R19, [R1+0x10c0] ;  /* 0x0010c00001137983 */ /* 0x000f620000100800 */
[----:B------:R-:W0:Y:S01]  /*1200*/  F2I.FTZ.U32.TRUNC.NTZ R3, R0 ;  /* 0x0000000000037305 */ /* 0x000e22000021f000 */
[C---:B------:R-:W-:Y:S01]  /*1210*/  IMAD.SHL.U32 R6, R27.reuse, 0x2, RZ ;  /* 0x000000021b067824 */ /* 0x040fe200078e00ff */
[----:B------:R-:W-:Y:S01]  /*1220*/  LOP3.LUT R7, R27, 0x7, RZ, 0xc0, !PT ;  /* 0x000000071b077812 */ /* 0x000fe200078ec0ff */
[----:B------:R-:W5:Y:S01]  /*1230*/  LDL R22, [R1+0x10cc] ;  /* 0x0010cc0001167983 */ /* 0x000f620000100800 */
[----:B-1----:R-:W-:-:S03]  /*1240*/  IADD3 R4, R4, 0xffffffe, RZ ;  /* 0x0ffffffe04047810 */ /* 0x002fc60007ffe0ff */
[----:B------:R-:W5:Y:S01]  /*1250*/  LDL R11, [R1+0x10a4] ;  /* 0x0010a400010b7983 */ /* 0x000f620000100800 */
[----:B------:R1:W2:Y:S01]  /*1260*/  F2I.FTZ.U32.TRUNC.NTZ R5, R4 ;  /* 0x0000000400057305 */ /* 0x0002a2000021f000 */
[C---:B------:R-:W-:Y:S01]  /*1270*/  IMAD R2, R7.reuse, 0x210, RZ ;  /* 0x0000021007027824 */ /* 0x040fe200078e02ff */
[----:B------:R-:W-:Y:S01]  /*1280*/  SHF.R.S32.HI R9, RZ, 0x1f, R8 ;  /* 0x0000001fff097819 */ /* 0x000fe20000011408 */
[----:B------:R-:W-:Y:S01]  /*1290*/  IMAD R7, R7, 0x110, RZ ;  /* 0x0000011007077824 */ /* 0x000fe200078e02ff */
[----:B------:R-:W5:Y:S01]  /*12a0*/  LDL R12, [R1+0x10b8] ;  /* 0x0010b800010c7983 */ /* 0x000f620000100800 */
[----:B-1----:R-:W-:Y:S02]  /*12b0*/  LOP3.LUT R4, R6, 0x10, RZ, 0xc0, !PT ;  /* 0x0000001006047812 */ /* 0x002fe400078ec0ff */
[----:B------:R-:W-:Y:S02]  /*12c0*/  LEA.HI R9, R9, R8, RZ, 0x7 ;  /* 0x0000000809097211 */ /* 0x000fe400078f38ff */
[----:B------:R-:W-:Y:S01]  /*12d0*/  LOP3.LUT R4, R4, 0x60, R27, 0xf8, !PT ;  /* 0x0000006004047812 */ /* 0x000fe200078ef81b */
[----:B0-----:R-:W-:Y:S01]  /*12e0*/  IMAD.MOV R0, RZ, RZ, -R3 ;  /* 0x000000ffff007224 */ /* 0x001fe200078e0a03 */
[----:B------:R-:W-:-:S02]  /*12f0*/  LOP3.LUT R8, R7, 0x30, R6, 0x78, !PT ;  /* 0x0000003007087812 */ /* 0x000fc400078e7806 */
[----:B------:R-:W-:Y:S01]  /*1300*/  LOP3.LUT R7, R2, R4, RZ, 0x3c, !PT ;  /* 0x0000000402077212 */ /* 0x000fe200078e3cff */
[----:B------:R-:W-:Y:S01]  /*1310*/  STL [R1+0xcc], R9 ;  /* 0x0000cc0901007387 */ /* 0x000fe20000100800 */
[----:B------:R-:W-:-:S03]  /*1320*/  IMAD R6, R0, R20, RZ ;  /* 0x0000001400067224 */ /* 0x000fc600078e02ff */
[----:B------:R-:W-:Y:S04]  /*1330*/  STL [R1+0x38c], R8 ;  /* 0x00038c0801007387 */ /* 0x000fe80000100800 */
[----:B------:R4:W-:Y:S01]  /*1340*/  STL [R1+0xa0], R7 ;  /* 0x0000a00701007387 */ /* 0x0009e20000100800 */
[----:B--2---:R-:W-:-:S03]  /*1350*/  IABS R0, R21 ;  /* 0x0000001500007213 */ /* 0x004fc60000000000 */
[----:B------:R-:W2:Y:S01]  /*1360*/  LDL R21, [R1+0x10dc] ;  /* 0x0010dc0001157983 */ /* 0x000ea20000100800 */
[----:B------:R-:W-:Y:S02]  /*1370*/  IMAD.MOV.U32 R2, RZ, RZ, RZ ;  /* 0x000000ffff027224 */ /* 0x000fe400078e00ff */
[----:B------:R-:W-:Y:S02]  /*1380*/  IMAD.MOV R27, RZ, RZ, -R5 ;  /* 0x000000ffff1b7224 */ /* 0x000fe400078e0a05 */
[----:B------:R-:W-:Y:S01]  /*1390*/  IMAD.HI.U32 R6, R3, R6, R2 ;  /* 0x0000000603067227 */ /* 0x000fe200078e0002 */
[----:B---3--:R-:W-:Y:S02]  /*13a0*/  IABS R2, R24 ;  /* 0x0000001800027213 */ /* 0x008fe40000000000 */
[----:B----4-:R-:W-:Y:S01]  /*13b0*/  IABS R7, R25 ;  /* 0x0000001900077213 */ /* 0x010fe20000000000 */
[----:B------:R-:W-:Y:S02]  /*13c0*/  IMAD.MOV.U32 R3, RZ, RZ, R0 ;  /* 0x000000ffff037224 */ /* 0x000fe400078e0000 */
[----:B------:R-:W-:-:S02]  /*13d0*/  IMAD R27, R27, R29, RZ ;  /* 0x0000001d1b1b7224 */ /* 0x000fc400078e02ff */
[----:B------:R-:W-:Y:S02]  /*13e0*/  IMAD.MOV.U32 R4, RZ, RZ, RZ ;  /* 0x000000ffff047224 */ /* 0x000fe400078e00ff */
[----:B------:R-:W-:-:S04]  /*13f0*/  IMAD.HI.U32 R8, R6, R3, RZ ;  /* 0x0000000306087227 */ /* 0x000fc800078e00ff */
[----:B------:R-:W-:-:S04]  /*1400*/  IMAD.HI.U32 R27, R5, R27, R4 ;  /* 0x0000001b051b7227 */ /* 0x000fc800078e0004 */
[----:B------:R-:W-:Y:S02]  /*1410*/  IMAD.MOV.U32 R0, RZ, RZ, R2 ;  /* 0x000000ffff007224 */ /* 0x000fe400078e0002 */
[----:B------:R-:W-:Y:S01]  /*1420*/  IMAD.MOV.U32 R5, RZ, RZ, R7 ;  /* 0x000000ffff057224 */ /* 0x000fe200078e0007 */
[----:B-----5:R-:W-:Y:S01]  /*1430*/  IABS R2, R26 ;  /* 0x0000001a00027213 */ /* 0x020fe20000000000 */
[----:B------:R-:W-:Y:S02]  /*1440*/  IMAD.MOV R8, RZ, RZ, -R8 ;  /* 0x000000ffff087224 */ /* 0x000fe400078e0a08 */
[----:B------:R-:W-:-:S04]  /*1450*/  IMAD.HI.U32 R6, R6, R0, RZ ;  /* 0x0000000006067227 */ /* 0x000fc800078e00ff */
[----:B------:R-:W-:-:S04]  /*1460*/  IMAD.HI.U32 R7, R27, R5, RZ ;  /* 0x000000051b077227 */ /* 0x000fc800078e00ff */
[----:B------:R-:W-:Y:S02]  /*1470*/  IMAD R8, R20, R8, R3 ;  /* 0x0000000814087224 */ /* 0x000fe400078e0203 */
[----:B------:R-:W-:Y:S02]  /*1480*/  IMAD.MOV R4, RZ, RZ, -R6 ;  /* 0x000000ffff047224 */ /* 0x000fe400078e0a06 */
[----:B------:R-:W-:-:S04]  /*1490*/  IMAD.HI.U32 R3, R27, R2, RZ ;  /* 0x000000021b037227 */ /* 0x000fc800078e00ff */
[----:B------:R-:W-:Y:S02]  /*14a0*/  IMAD.MOV R7, RZ, RZ, -R7 ;  /* 0x000000ffff077224 */ /* 0x000fe400078e0a07 */
[----:B------:R-:W-:Y:S01]  /*14b0*/  IMAD R0, R20, R4, R0 ;  /* 0x0000000414007224 */ /* 0x000fe200078e0200 */
[----:B------:R-:W-:Y:S01]  /*14c0*/  IABS R4, R22 ;  /* 0x0000001600047213 */ /* 0x000fe20000000000 */
[----:B------:R-:W-:Y:S01]  /*14d0*/  IMAD.MOV R3, RZ, RZ, -R3 ;  /* 0x000000ffff037224 */ /* 0x000fe200078e0a03 */
[----:B------:R-:W-:Y:S01]  /*14e0*/  STL [R1+0x94], R8 ;  /* 0x0000940801007387 */ /* 0x000fe20000100800 */
[C---:B------:R-:W-:Y:S02]  /*14f0*/  IMAD R5, R29.reuse, R7, R5 ;  /* 0x000000071d057224 */ /* 0x040fe400078e0205 */
[----:B------:R-:W-:Y:S01]  /*1500*/  IMAD R2, R29, R3, R2 ;  /* 0x000000031d027224 */ /* 0x000fe200078e0202 */
[----:B------:R0:W-:Y:S01]  /*1510*/  STL [R1+0x90], R0 ;  /* 0x0000900001007387 */ /* 0x0001e20000100800 */
[----:B------:R-:W-:-:S03]  /*1520*/  IMAD.HI.U32 R7, R27, R4, RZ ;  /* 0x000000041b077227 */ /* 0x000fc600078e00ff */
[----:B------:R1:W-:Y:S01]  /*1530*/  STL [R1+0x8c], R5 ;  /* 0x00008c0501007387 */ /* 0x0003e20000100800 */
[----:B------:R-:W-:Y:S01]  /*1540*/  IMAD.MOV R7, RZ, RZ, -R7 ;  /* 0x000000ffff077224 */ /* 0x000fe200078e0a07 */
[----:B0-----:R-:W-:Y:S02]  /*1550*/  IABS R0, R23 ;  /* 0x0000001700007213 */ /* 0x001fe40000000000 */
[----:B------:R0:W-:Y:S01]  /*1560*/  STL [R1+0x88], R2 ;  /* 0x0000880201007387 */ /* 0x0001e20000100800 */
[----:B-1----:R-:W-:Y:S02]  /*1570*/  IABS R5, R16 ;  /* 0x0000001000057213 */ /* 0x002fe40000000000 */
[----:B------:R-:W-:Y:S01]  /*1580*/  IMAD.HI.U32 R3, R27, R0, RZ ;  /* 0x000000001b037227 */ /* 0x000fe200078e00ff */
[----:B0-----:R-:W-:-:S03]  /*1590*/  IABS R2, R17 ;  /* 0x0000001100027213 */ /* 0x001fc60000000000 */
[----:B------:R-:W-:Y:S02]  /*15a0*/  IMAD R7, R29, R7, R4 ;  /* 0x000000071d077224 */ /* 0x000fe400078e0204 */
[----:B------:R-:W-:Y:S02]  /*15b0*/  IMAD.MOV R3, RZ, RZ, -R3 ;  /* 0x000000ffff037224 */ /* 0x000fe400078e0a03 */
[----:B------:R-:W-:-:S04]  /*15c0*/  IMAD.HI.U32 R4, R27, R2, RZ ;  /* 0x000000021b047227 */ /* 0x000fc800078e00ff */
[----:B------:R-:W-:Y:S02]  /*15d0*/  IMAD R0, R29, R3, R0 ;  /* 0x000000031d007224 */ /* 0x000fe400078e0200 */
[----:B------:R-:W-:-:S04]  /*15e0*/  IMAD.MOV R4, RZ, RZ, -R4 ;  /* 0x000000ffff047224 */ /* 0x000fc800078e0a04 */
[----:B------:R-:W-:Y:S01]  /*15f0*/  IMAD R2, R29, R4, R2 ;  /* 0x000000041d027224 */ /* 0x000fe200078e0202 */
[----:B------:R-:W-:Y:S02]  /*1600*/  IABS R3, R19 ;  /* 0x0000001300037213 */ /* 0x000fe40000000000 */
[----:B--2---:R-:W-:-:S05]  /*1610*/  IABS R6, R21 ;  /* 0x0000001500067213 */ /* 0x004fca0000000000 */
[----:B------:R-:W-:-:S04]  /*1620*/  IMAD.HI.U32 R8, R27, R6, RZ ;  /* 0x000000061b087227 */ /* 0x000fc800078e00ff */
[----:B------:R-:W-:-:S04]  /*1630*/  IMAD.MOV R8, RZ, RZ, -R8 ;  /* 0x000000ffff087224 */ /* 0x000fc800078e0a08 */
[----:B------:R-:W-:Y:S02]  /*1640*/  IMAD R6, R29, R8, R6 ;  /* 0x000000081d067224 */ /* 0x000fe400078e0206 */
[----:B------:R-:W-:-:S04]  /*1650*/  IMAD.HI.U32 R8, R27, R5, RZ ;  /* 0x000000051b087227 */ /* 0x000fc800078e00ff */
[----:B------:R-:W-:Y:S01]  /*1660*/  IMAD.MOV R8, RZ, RZ, -R8 ;  /* 0x000000ffff087224 */ /* 0x000fe200078e0a08 */
[----:B------:R-:W-:Y:S03]  /*1670*/  STL [R1+0x84], R6 ;  /* 0x0000840601007387 */ /* 0x000fe60000100800 */
[----:B------:R-:W-:Y:S01]  /*1680*/  IMAD R5, R29, R8, R5 ;  /* 0x000000081d057224 */ /* 0x000fe200078e0205 */
[----:B------:R-:W-:Y:S04]  /*1690*/  STL [R1+0x80], R7 ;  /* 0x0000800701007387 */ /* 0x000fe80000100800 */
[----:B------:R0:W-:Y:S04]  /*16a0*/  STL [R1+0x7c], R0 ;  /* 0x00007c0001007387 */ /* 0x0001e80000100800 */
[----:B------:R1:W-:Y:S01]  /*16b0*/  STL [R1+0x78], R5 ;  /* 0x0000780501007387 */ /* 0x0003e20000100800 */
[----:B0-----:R-:W-:-:S03]  /*16c0*/  IABS R0, R12 ;  /* 0x0000000c00007213 */ /* 0x001fc60000000000 */
[----:B------:R-:W2:Y:S01]  /*16d0*/  LDL R12, [R1+0x10a0] ;  /* 0x0010a000010c7983 */ /* 0x000ea20000100800 */
[----:B-1----:R-:W-:-:S03]  /*16e0*/  IABS R5, R14 ;  /* 0x0000000e00057213 */ /* 0x002fc60000000000 */
[----:B------:R0:W-:Y:S01]  /*16f0*/  STL [R1+0x74], R2 ;  /* 0x0000740201007387 */ /* 0x0001e20000100800 */
[----:B------:R-:W-:-:S03]  /*1700*/  IABS R6, R18 ;  /* 0x0000001200067213 */ /* 0x000fc60000000000 */
[----:B------:R-:W3:Y:S01]  /*1710*/  LDL R14, [R1+0x109c] ;  /* 0x00109c00010e7983 */ /* 0x000ee20000100800 */
[----:B------:R-:W-:-:S04]  /*1720*/  IMAD.HI.U32 R8, R27, R3, RZ ;  /* 0x000000031b087227 */ /* 0x000fc800078e00ff */
[C---:B------:R-:W-:Y:S01]  /*1730*/  IMAD.HI.U32 R7, R27.reuse, R6, RZ ;  /* 0x000000061b077227 */ /* 0x040fe200078e00ff */
[----:B0-----:R-:W-:Y:S02]  /*1740*/  IABS R2, R15 ;  /* 0x0000000f00027213 */ /* 0x001fe40000000000 */
[----:B------:R-:W4:Y:S01]  /*1750*/  LDL R15, [R1+0x1098] ;  /* 0x00109800010f7983 */ /* 0x000f220000100800 */
[----:B------:R-:W-:-:S04]  /*1760*/  IMAD.HI.U32 R4, R27, R0, RZ ;  /* 0x000000001b047227 */ /* 0x000fc800078e00ff */
[----:B------:R-:W-:Y:S02]  /*1770*/  IMAD.MOV R7, RZ, RZ, -R7 ;  /* 0x000000ffff077224 */ /* 0x000fe400078e0a07 */
[----:B------:R-:W-:Y:S02]  /*1780*/  IMAD.MOV R8, RZ, RZ, -R8 ;  /* 0x000000ffff087224 */ /* 0x000fe400078e0a08 */
[----:B------:R-:W-:Y:S02]  /*1790*/  IMAD.MOV R4, RZ, RZ, -R4 ;  /* 0x000000ffff047224 */ /* 0x000fe400078e0a04 */
[C---:B------:R-:W-:Y:S02]  /*17a0*/  IMAD R6, R29.reuse, R7, R6 ;  /* 0x000000071d067224 */ /* 0x040fe400078e0206 */
[C---:B------:R-:W-:Y:S02]  /*17b0*/  IMAD R8, R29.reuse, R8, R3 ;  /* 0x000000081d087224 */ /* 0x040fe400078e0203 */
[----:B------:R-:W-:Y:S01]  /*17c0*/  IMAD R0, R29, R4, R0 ;  /* 0x000000041d007224 */ /* 0x000fe200078e0200 */
[----:B------:R0:W-:Y:S01]  /*17d0*/  STL [R1+0x70], R6 ;  /* 0x0000700601007387 */ /* 0x0001e20000100800 */
[----:B------:R-:W-:-:S03]  /*17e0*/  IABS R7, R13 ;  /* 0x0000000d00077213 */ /* 0x000fc60000000000 */
[----:B------:R-:W-:Y:S01]  /*17f0*/  STL [R1+0x6c], R8 ;  /* 0x00006c0801007387 */ /* 0x000fe20000100800 */
[----:B------:R-:W-:-:S03]  /*1800*/  IABS R4, R10 ;  /* 0x0000000a00047213 */ /* 0x000fc60000000000 */
[----:B------:R-:W5:Y:S04]  /*1810*/  LDL R13, [R1+0x1094] ;  /* 0x00109400010d7983 */ /* 0x000f680000100800 */
[----:B------:R1:W-:Y:S04]  /*1820*/  STL [R1+0x68], R0 ;  /* 0x0000680001007387 */ /* 0x0003e80000100800 */
[----:B------:R-:W5:Y:S01]  /*1830*/  LDL R10, [R1+0x1090] ;  /* 0x00109000010a7983 */ /* 0x000f620000100800 */
[----:B0-----:R-:W-:-:S04]  /*1840*/  IMAD.HI.U32 R6, R27, R5, RZ ;  /* 0x000000051b067227 */ /* 0x001fc800078e00ff */
[----:B------:R-:W-:Y:S02]  /*1850*/  IMAD.MOV R6, RZ, RZ, -R6 ;  /* 0x000000ffff067224 */ /* 0x000fe400078e0a06 */
[----:B------:R-:W-:-:S04]  /*1860*/  IMAD.HI.U32 R3, R27, R2, RZ ;  /* 0x000000021b037227 */ /* 0x000fc800078e00ff */
[C---:B------:R-:W-:Y:S02]  /*1870*/  IMAD R5, R29.reuse, R6, R5 ;  /* 0x000000061d057224 */ /* 0x040fe400078e0205 */
[----:B------:R-:W-:Y:S01]  /*1880*/  IMAD.MOV R3, RZ, RZ, -R3 ;  /* 0x000000ffff037224 */ /* 0x000fe200078e0a03 */
[----:B-1----:R-:W-:Y:S02]  /*1890*/  IABS R0, R11 ;  /* 0x0000000b00007213 */ /* 0x002fe40000000000 */
[----:B------:R0:W-:Y:S01]  /*18a0*/  STL [R1+0x64], R5 ;  /* 0x0000640501007387 */ /* 0x0001e20000100800 */
[----:B------:R-:W-:-:S03]  /*18b0*/  IMAD R2, R29, R3, R2 ;  /* 0x000000031d027224 */ /* 0x000fc600078e0202 */
[----:B------:R-:W5:Y:S01]  /*18c0*/  LDL R11, [R1+0x108c] ;  /* 0x00108c00010b7983 */ /* 0x000f620000100800 */
[----:B------:R-:W-:-:S03]  /*18d0*/  IMAD.HI.U32 R8, R27, R7, RZ ;  /* 0x000000071b087227 */ /* 0x000fc600078e00ff */
[----:B------:R1:W-:Y:S01]  /*18e0*/  STL [R1+0x60], R2 ;  /* 0x0000600201007387 */ /* 0x0003e20000100800 */
[----:B0-----:R-:W-:-:S04]  /*18f0*/  IMAD.HI.U32 R5, R27, R4, RZ ;  /* 0x000000041b057227 */ /* 0x001fc800078e00ff */
[----:B------:R-:W-:Y:S02]  /*1900*/  IMAD.MOV R8, RZ, RZ, -R8 ;  /* 0x000000ffff087224 */ /* 0x000fe400078e0a08 */
[----:B------:R-:W-:Y:S02]  /*1910*/  IMAD.MOV R5, RZ, RZ, -R5 ;  /* 0x000000ffff057224 */ /* 0x000fe400078e0a05 */
[----:B------:R-:W-:Y:S02]  /*1920*/  IMAD R7, R29, R8, R7 ;  /* 0x000000081d077224 */ /* 0x000fe400078e0207 */
[----:B-1----:R-:W-:-:S04]  /*1930*/  IMAD.HI.U32 R2, R27, R0, RZ ;  /* 0x000000001b027227 */ /* 0x002fc800078e00ff */
[----:B------:R-:W-:Y:S02]  /*1940*/  IMAD R5, R29, R5, R4 ;  /* 0x000000051d057224 */ /* 0x000fe400078e0204 */
[----:B------:R-:W-:-:S04]  /*1950*/  IMAD.MOV R2, RZ, RZ, -R2 ;  /* 0x000000ffff027224 */ /* 0x000fc800078e0a02 */
[----:B------:R-:W-:Y:S01]  /*1960*/  IMAD R0, R29, R2, R0 ;  /* 0x000000021d007224 */ /* 0x000fe200078e0200 */
[----:B--2---:R-:W-:Y:S02]  /*1970*/  IABS R6, R12 ;  /* 0x0000000c00067213 */ /* 0x004fe40000000000 */
[----:B------:R-:W2:Y:S01]  /*1980*/  LDL R12, [R1+0x1088] ;  /* 0x00108800010c7983 */ /* 0x000ea20000100800 */
[----:B---3--:R-:W-:-:S03]  /*1990*/  IABS R3, R14 ;  /* 0x0000000e00037213 */ /* 0x008fc60000000000 */
[----:B------:R-:W3:Y:S01]  /*19a0*/  LDL R14, [R1+0x1084] ;  /* 0x00108400010e7983 */ /* 0x000ee20000100800 */
[----:B------:R-:W-:-:S03]  /*19b0*/  IMAD.HI.U32 R8, R27, R6, RZ ;  /* 0x000000061b087227 */ /* 0x000fc600078e00ff */
[----:B------:R4:W-:Y:S01]  /*19c0*/  STL [R1+0x5c], R7 ;  /* 0x00005c0701007387 */ /* 0x0009e20000100800 */
[----:B------:R-:W-:-:S03]  /*19d0*/  IMAD.MOV R8, RZ, RZ, -R8 ;  /* 0x000000ffff087224 */ /* 0x000fc600078e0a08 */
[----:B------:R5:W-:Y:S01]  /*19e0*/  STL [R1+0x58], R5 ;  /* 0x0000580501007387 */ /* 0x000be20000100800 */
[----:B------:R-:W-:Y:S01]  /*19f0*/  IMAD R6, R29, R8, R6 ;  /* 0x000000081d067224 */ /* 0x000fe200078e0206 */
[----:B----4-:R-:W-:Y:S02]  /*1a00*/  IABS R7, R15 ;  /* 0x0000000f00077213 */ /* 0x010fe40000000000 */
[----:B------:R-:W4:Y:S04]  /*1a10*/  LDL R15, [R1+0x1080] ;  /* 0x00108000010f7983 */ /* 0x000f280000100800 */
[----:B------:R0:W-:Y:S01]  /*1a20*/  STL [R1+0x54], R0 ;  /* 0x0000540001007387 */ /* 0x0001e20000100800 */
[----:B-----5:R-:W-:-:S03]  /*1a30*/  IABS R5, R13 ;  /* 0x0000000d00057213 */ /* 0x020fc60000000000 */
[----:B------:R-:W5:Y:S04]  /*1a40*/  LDL R13, [R1+0x107c] ;  /* 0x00107c00010d7983 */ /* 0x000f680000100800 */
[----:B------:R1:W-:Y:S01]  /*1a50*/  STL [R1+0x50], R6 ;  /* 0x0000500601007387 */ /* 0x0003e20000100800 */
[----:B0-----:R-:W-:-:S03]  /*1a60*/  IABS R0, R10 ;  /* 0x0000000a00007213 */ /* 0x001fc60000000000 */
[----:B------:R-:W5:Y:S01]  /*1a70*/  LDL R10, [R1+0x1074] ;  /* 0x00107400010a7983 */ /* 0x000f620000100800 */
[----:B------:R-:W-:-:S04]  /*1a80*/  IMAD.HI.U32 R4, R27, R3, RZ ;  /* 0x000000031b047227 */ /* 0x000fc800078e00ff */
[----:B------:R-:W-:Y:S02]  /*1a90*/  IMAD.MOV R4, RZ, RZ, -R4 ;  /* 0x000000ffff047224 */ /* 0x000fe400078e0a04 */
[----:B------:R-:W-:-:S04]  /*1aa0*/  IMAD.HI.U32 R2, R27, R7, RZ ;  /* 0x000000071b027227 */ /* 0x000fc800078e00ff */
[----:B------:R-:W-:Y:S02]  /*1ab0*/  IMAD R3, R29, R4, R3 ;  /* 0x000000041d037224 */ /* 0x000fe400078e0203 */
[----:B-1----:R-:W-:-:S04]  /*1ac0*/  IMAD.HI.U32 R6, R27, R5, RZ ;  /* 0x000000051b067227 */ /* 0x002fc800078e00ff */
[----:B------:R-:W-:Y:S01]  /*1ad0*/  IMAD.MOV R2, RZ, RZ, -R2 ;  /* 0x000000ffff027224 */ /* 0x000fe200078e0a02 */
[----:B------:R2:W-:Y:S01]  /*1ae0*/  STL [R1+0x4c], R3 ;  /* 0x00004c0301007387 */ /* 0x0005e20000100800 */
[----:B------:R-:W-:Y:S01]  /*1af0*/  IMAD.MOV R6, RZ, RZ, -R6 ;  /* 0x000000ffff067224 */ /* 0x000fe200078e0a06 */
[----:B------:R-:W-:Y:S01]  /*1b00*/  IABS R4, R11 ;  /* 0x0000000b00047213 */ /* 0x000fe20000000000 */
[C---:B------:R-:W-:Y:S01]  /*1b10*/  IMAD R2, R29.reuse, R2, R7 ;  /* 0x000000021d027224 */ /* 0x040fe200078e0207 */
[----:B------:R-:W5:Y:S01]  /*1b20*/  LDL R11, [R1+0x1078] ;  /* 0x00107800010b7983 */ /* 0x000f620000100800 */
[----:B------:R-:W-:Y:S02]  /*1b30*/  IMAD R5, R29, R6, R5 ;  /* 0x000000061d057224 */ /* 0x000fe400078e0205 */
[----:B------:R-:W-:Y:S01]  /*1b40*/  IMAD.HI.U32 R8, R27, R0, RZ ;  /* 0x000000001b087227 */ /* 0x000fe200078e00ff */
[----:B--2---:R-:W-:Y:S02]  /*1b50*/  IABS R3, R12 ;  /* 0x0000000c00037213 */ /* 0x004fe40000000000 */
[----:B------:R-:W2:Y:S04]  /*1b60*/  LDL R12, [R1+0x106c] ;  /* 0x00106c00010c7983 */ /* 0x000ea80000100800 */
[----:B------:R0:W-:Y:S01]  /*1b70*/  STL [R1+0x48], R2 ;  /* 0x0000480201007387 */ /* 0x0001e20000100800 */
[----:B---3--:R-:W-:-:S03]  /*1b80*/  IABS R7, R14 ;  /* 0x0000000e00077213 */ /* 0x008fc60000000000 */
[----:B------:R4:W-:Y:S04]  /*1b90*/  STL [R1+0x44], R5 ;  /* 0x0000440501007387 */ /* 0x0009e80000100800 */
[----:B------:R-:W3:Y:S01]  /*1ba0*/  LDL R14, [R1+0x1070] ;  /* 0x00107000010e7983 */ /* 0x000ee20000100800 */
[----:B0-----:R-:W-:Y:S02]  /*1bb0*/  IMAD.MOV R2, RZ, RZ, -R8 ;  /* 0x000000ffff027224 */ /* 0x001fe400078e0a08 */
[----:B------:R-:W-:-:S04]  /*1bc0*/  IMAD.HI.U32 R8, R27, R4, RZ ;  /* 0x000000041b087227 */ /* 0x000fc800078e00ff */
[----:B------:R-:W-:Y:S02]  /*1bd0*/  IMAD R0, R29, R2, R0 ;  /* 0x000000021d007224 */ /* 0x000fe400078e0200 */
[----:B------:R-:W-:Y:S01]  /*1be0*/  IMAD.HI.U32 R6, R27, R3, RZ ;  /* 0x000000031b067227 */ /* 0x000fe200078e00ff */
[----:B----4-:R-:W-:Y:S02]  /*1bf0*/  IABS R5, R15 ;  /* 0x0000000f00057213 */ /* 0x010fe40000000000 */
[----:B------:R0:W-:Y:S01]  /*1c00*/  STL [R1+0x40], R0 ;  /* 0x0000400001007387 */ /* 0x0001e20000100800 */
[----:B------:R-:W-:-:S03]  /*1c10*/  IMAD.MOV R6, RZ, RZ, -R6 ;  /* 0x000000ffff067224 */ /* 0x000fc600078e0a06 */
[----:B------:R-:W4:Y:S01]  /*1c20*/  LDL R15, [R1+0x1068] ;  /* 0x00106800010f7983 */ /* 0x000f220000100800 */
[----:B0-----:R-:W-:-:S04]  /*1c30*/  IMAD.MOV R0, RZ, RZ, -R8 ;  /* 0x000000ffff007224 */ /* 0x001fc800078e0a08 */
[C---:B------:R-:W-:Y:S02]  /*1c40*/  IMAD R9, R29.reuse, R0, R4 ;  /* 0x000000001d097224 */ /* 0x040fe400078e0204 */
[----:B------:R-:W-:Y:S02]  /*1c50*/  IMAD R4, R29, R6, R3 ;  /* 0x000000061d047224 */ /* 0x000fe400078e0203 */
[----:B------:R-:W-:Y:S01]  /*1c60*/  IMAD.MOV.U32 R2, RZ, RZ, R7 ;  /* 0x000000ffff027224 */ /* 0x000fe200078e0007 */
[----:B-----5:R-:W-:Y:S01]  /*1c70*/  IABS R7, R13 ;  /* 0x0000000d00077213 */ /* 0x020fe20000000000 */
[----:B------:R-:W-:Y:S01]  /*1c80*/  STL [R1+0x3c], R9 ;  /* 0x00003c0901007387 */ /* 0x000fe20000100800 */
[----:B------:R-:W-:Y:S01]  /*1c90*/  IMAD.MOV.U32 R0, RZ, RZ, R5 ;  /* 0x000000ffff007224 */ /* 0x000fe200078e0005 */
[----:B------:R-:W-:Y:S02]  /*1ca0*/  IABS R5, R10 ;  /* 0x0000000a00057213 */ /* 0x000fe40000000000 */
[----:B------:R-:W5:Y:S04]  /*1cb0*/  LDL R13, [R1+0x1064] ;  /* 0x00106400010d7983 */ /* 0x000f680000100800 */
[----:B------:R0:W-:Y:S04]  /*1cc0*/  STL [R1+0x38], R4 ;  /* 0x0000380401007387 */ /* 0x0001e80000100800 */
[----:B------:R-:W5:Y:S01]  /*1cd0*/  LDL R10, [R1+0x1060] ;  /* 0x00106000010a7983 */ /* 0x000f620000100800 */
[----:B------:R-:W-:-:S04]  /*1ce0*/  IMAD.HI.U32 R8, R27, R2, RZ ;  /* 0x000000021b087227 */ /* 0x000fc800078e00ff */
[----:B------:R-:W-:Y:S02]  /*1cf0*/  IMAD.MOV.U32 R3, RZ, RZ, R7 ;  /* 0x000000ffff037224 */ /* 0x000fe400078e0007 */
[----:B0-----:R-:W-:Y:S02]  /*1d00*/  IMAD.MOV R4, RZ, RZ, -R8 ;  /* 0x000000ffff047224 */ /* 0x001fe400078e0a08 */
[----:B------:R-:W-:-:S04]  /*1d10*/  IMAD.HI.U32 R6, R27, R0, RZ ;  /* 0x000000001b067227 */ /* 0x000fc800078e00ff */
[----:B------:R-:W-:-:S04]  /*1d20*/  IMAD.HI.U32 R8, R27, R3, RZ ;  /* 0x000000031b087227 */ /* 0x000fc800078e00ff */
[C---:B------:R-:W-:Y:S02]  /*1d30*/  IMAD R4, R29.reuse, R4, R2 ;  /* 0x000000041d047224 */ /* 0x040fe400078e0202 */
[----:B------:R-:W-:Y:S02]  /*1d40*/  IMAD.MOV.U32 R2, RZ, RZ, R5 ;  /* 0x000000ffff027224 */ /* 0x000fe400078e0005 */
[----:B------:R-:W-:Y:S01]  /*1d50*/  IMAD.MOV R5, RZ, RZ, -R6 ;  /* 0x000000ffff057224 */ /* 0x000fe200078e0a06 */
[----:B------:R-:W-:Y:S01]  /*1d60*/  IABS R7, R11 ;  /* 0x0000000b00077213 */ /* 0x000fe20000000000 */
[----:B------:R-:W-:Y:S01]  /*1d70*/  IMAD.MOV R6, RZ, RZ, -R8 ;  /* 0x000000ffff067224 */ /* 0x000fe200078e0a08 */
[----:B------:R-:W5:Y:S01]  /*1d80*/  LDL R11, [R1+0x105c] ;  /* 0x00105c00010b7983 */ /* 0x000f620000100800 */
[C---:B------:R-:W-:Y:S02]  /*1d90*/  IMAD R0, R29.reuse, R5, R0 ;  /* 0x000000051d007224 */ /* 0x040fe400078e0200 */
[----:B------:R-:W-:Y:S01]  /*1da0*/  IMAD R3, R29, R6, R3 ;  /* 0x000000061d037224 */ /* 0x000fe200078e0203 */
[----:B------:R0:W-:Y:S01]  /*1db0*/  STL [R1+0x34], R4 ;  /* 0x0000340401007387 */ /* 0x0001e20000100800 */
[----:B------:R-:W-:-:S03]  /*1dc0*/  IMAD.HI.U32 R9, R27, R2, RZ ;  /* 0x000000021b097227 */ /* 0x000fc600078e00ff */
[----:B------:R-:W-:Y:S01]  /*1dd0*/  STL [R1+0x30], R0 ;  /* 0x0000300001007387 */ /* 0x000fe20000100800 */
[----:B0-----:R-:W-:-:S04]  /*1de0*/  IMAD.MOV.U32 R4, RZ, RZ, R7 ;  /* 0x000000ffff047224 */ /* 0x001fc800078e0007 */
[----:B------:R-:W-:-:S04]  /*1df0*/  IMAD.HI.U32 R8, R27, R4, RZ ;  /* 0x000000041b087227 */ /* 0x000fc800078e00ff */
[----:B------:R-:W-:-:S04]  /*1e00*/  IMAD.MOV R6, RZ, RZ, -R8 ;  /* 0x000000ffff067224 */ /* 0x000fc800078e0a08 */
[----:B------:R-:W-:Y:S01]  /*1e10*/  IMAD R4, R29, R6, R4 ;  /* 0x000000061d047224 */ /* 0x000fe200078e0204 */
[----:B--2---:R-:W-:Y:S02]  /*1e20*/  IABS R7, R12 ;  /* 0x0000000c00077213 */ /* 0x004fe40000000000 */
[----:B------:R-:W2:Y:S04]  /*1e30*/  LDL R12, [R1+0x1058] ;  /* 0x00105800010c7983 */ /* 0x000ea80000100800 */
[----:B------:R0:W-:Y:S01]  /*1e40*/  STL [R1+0x2c], R3 ;  /* 0x00002c0301007387 */ /* 0x0001e20000100800 */
[----:B---3--:R-:W-:-:S03]  /*1e50*/  IABS R5, R14 ;  /* 0x0000000e00057213 */ /* 0x008fc60000000000 */
[----:B------:R-:W3:Y:S01]  /*1e60*/  LDL R14, [R1+0x1054] ;  /* 0x00105400010e7983 */ /* 0x000ee20000100800 */
[----:B0-----:R-:W-:-:S04]  /*1e70*/  IMAD.MOV R3, RZ, RZ, -R9 ;  /* 0x000000ffff037224 */ /* 0x001fc800078e0a09 */
[----:B------:R-:W-:Y:S02]  /*1e80*/  IMAD R2, R29, R3, R2 ;  /* 0x000000031d027224 */ /* 0x000fe400078e0202 */
[----:B------:R-:W-:-:S03]  /*1e90*/  IMAD.MOV.U32 R0, RZ, RZ, R7 ;  /* 0x000000ffff007224 */ /* 0x000fc600078e0007 */
[----:B------:R0:W-:Y:S01]  /*1ea0*/  STL [R1+0x28], R2 ;  /* 0x0000280201007387 */ /* 0x0001e20000100800 */
[----:B----4-:R-:W-:-:S03]  /*1eb0*/  IABS R7, R15 ;  /* 0x0000000f00077213 */ /* 0x010fc60000000000 */
[----:B------:R-:W4:Y:S02]  /*1ec0*/  LDL R15, [R1+0x1050] ;  /* 0x00105000010f7983 */ /* 0x000f240000100800 */
[----:B0-----:R-:W-:Y:S02]  /*1ed0*/  IMAD.MOV.U32 R2, RZ, RZ, R7 ;  /* 0x000000ffff027224 */ /* 0x001fe400078e0007 */
[----:B------:R0:W-:Y:S01]  /*1ee0*/  STL [R1+0x24], R4 ;  /* 0x0000240401007387 */ /* 0x0001e20000100800 */
[----:B-----5:R-:W-:-:S03]  /*1ef0*/  IABS R7, R10 ;  /* 0x0000000a00077213 */ /* 0x020fc60000000000 */
[----:B------:R-:W5:Y:S01]  /*1f00*/  LDL R10, [R1+0x1048] ;  /* 0x00104800010a7983 */ /* 0x000f620000100800 */
[----:B------:R-:W-:-:S04]  /*1f10*/  IMAD.HI.U32 R8, R27, R0, RZ ;  /* 0x000000001b087227 */ /* 0x000fc800078e00ff */
[----:B------:R-:W-:Y:S01]  /*1f20*/  IMAD.MOV.U32 R3, RZ, RZ, R5 ;  /* 0x000000ffff037224 */ /* 0x000fe200078e0005 */
[----:B------:R-:W-:Y:S01]  /*1f30*/  IABS R5, R13 ;  /* 0x0000000d00057213 */ /* 0x000fe20000000000 */
[----:B0-----:R-:W-:Y:S02]  /*1f40*/  IMAD.MOV R4, RZ, RZ, -R8 ;  /* 0x000000ffff047224 */ /* 0x001fe400078e0a08 */
[----:B------:R-:W-:-:S04]  /*1f50*/  IMAD.HI.U32 R6, R27, R3, RZ ;  /* 0x000000031b067227 */ /* 0x000fc800078e00ff */
[----:B------:R-:W-:Y:S02]  /*1f60*/  IMAD R4, R29, R4, R0 ;  /* 0x000000041d047224 */ /* 0x000fe400078e0200 */
[----:B------:R-:W-:Y:S02]  /*1f70*/  IMAD.MOV.U32 R0, RZ, RZ, R5 ;  /* 0x000000ffff007224 */ /* 0x000fe400078e0005 */
[----:B------:R-:W-:Y:S02]  /*1f80*/  IMAD.MOV R5, RZ, RZ, -R6 ;  /* 0x000000ffff057224 */ /* 0x000fe400078e0a06 */
[----:B------:R-:W-:-:S04]  /*1f90*/  IMAD.HI.U32 R8, R27, R2, RZ ;  /* 0x000000021b087227 */ /* 0x000fc800078e00ff */
[----:B------:R-:W-:Y:S02]  /*1fa0*/  IMAD R3, R29, R5, R3 ;  /* 0x000000051d037224 */ /* 0x000fe400078e0203 */
[----:B------:R-:W-:Y:S01]  /*1fb0*/  IMAD.HI.U32 R9, R27, R0, RZ ;  /* 0x000000001b097227 */ /* 0x000fe200078e00ff */
[----:B------:R0:W-:Y:S03]  /*1fc0*/  STL [R1+0x20], R4 ;  /* 0x0000200401007387 */ /* 0x0001e60000100800 */
[----:B------:R-:W-:Y:S01]  /*1fd0*/  IMAD.MOV R6, RZ, RZ, -R8 ;  /* 0x000000ffff067224 */ /* 0x000fe200078e0a08 */
[----:B------:R1:W-:Y:S03]  /*1fe0*/  STL [R1+0x1c], R3 ;  /* 0x00001c0301007387 */ /* 0x0003e60000100800 */
[----:B------:R-:W-:Y:S01]  /*1ff0*/  IMAD R2, R29, R6, R2 ;  /* 0x000000061d027224 */ /* 0x000fe200078e0202 */
[----:B------:R-:W5:Y:S01]  /*2000*/  LDL R13, [R1+0x1044] ;  /* 0x00104400010d7983 */ /* 0x000f620000100800 */
[----:B0-----:R-:W-:Y:S01]  /*2010*/  IMAD.MOV.U32 R4, RZ, RZ, R7 ;  /* 0x000000ffff047224 */ /* 0x001fe200078e0007 */
[----:B------:R-:W-:-:S02]  /*2020*/  IABS R7, R11 ;  /* 0x0000000b00077213 */ /* 0x000fc40000000000 */
[----:B------:R-:W5:Y:S01]  /*2030*/  LDL R11, [R1+0x1040] ;  /* 0x00104000010b7983 */ /* 0x000f620000100800 */
[----:B-1----:R-:W-:-:S04]  /*2040*/  IMAD.MOV R3, RZ, RZ, -R9 ;  /* 0x000000ffff037224 */ /* 0x002fc800078e0a09 */
[----:B------:R-:W-:Y:S01]  /*2050*/  IMAD R3, R29, R3, R0 ;  /* 0x000000031d037224 */ /* 0x000fe200078e0200 */
[----:B------:R0:W-:Y:S01]  /*2060*/  STL [R1+0x18], R2 ;  /* 0x0000180201007387 */ /* 0x0001e20000100800 */
[----:B------:R-:W-:-:S03]  /*2070*/  IMAD.HI.U32 R8, R27, R4, RZ ;  /* 0x000000041b087227 */ /* 0x000fc600078e00ff */
[----:B------:R-:W-:Y:S01]  /*2080*/  STL [R1+0x14], R3 ;  /* 0x0000140301007387 */ /* 0x000fe20000100800 */
[----:B0-----:R-:W-:Y:S02]  /*2090*/  IMAD.MOV.U32 R2, RZ, RZ, R7 ;  /* 0x000000ffff027224 */ /* 0x001fe400078e0007 */
[----:B------:R-:W-:Y:S02]  /*20a0*/  IMAD.MOV R6, RZ, RZ, -R8 ;  /* 0x000000ffff067224 */ /* 0x000fe400078e0a08 */
[----:B------:R-:W-:-:S04]  /*20b0*/  IMAD.HI.U32 R8, R27, R2, RZ ;  /* 0x000000021b087227 */ /* 0x000fc800078e00ff */
[----:B------:R-:W-:Y:S01]  /*20c0*/  IMAD R4, R29, R6, R4 ;  /* 0x000000061d047224 */ /* 0x000fe200078e0204 */
[----:B--2---:R-:W-:Y:S02]  /*20d0*/  IABS R5, R12 ;  /* 0x0000000c00057213 */ /* 0x004fe40000000000 */
[----:B---3--:R-:W-:Y:S02]  /*20e0*/  IABS R7, R14 ;  /* 0x0000000e00077213 */ /* 0x008fe40000000000 */
[----:B------:R-:W2:Y:S01]  /*20f0*/  LDL R14, [R1+0x103c] ;  /* 0x00103c00010e7983 */ /* 0x000ea20000100800 */
[----:B------:R-:W-:-:S03]  /*2100*/  IMAD.MOV.U32 R0, RZ, RZ, R5 ;  /* 0x000000ffff007224 */ /* 0x000fc600078e0005 */
[----:B------:R0:W-:Y:S01]  /*2110*/  STL [R1+0x10], R4 ;  /* 0x0000100401007387 */ /* 0x0001e20000100800 */
[----:B------:R-:W-:-:S04]  /*2120*/  IMAD.HI.U32 R6, R27, R0, RZ ;  /* 0x000000001b067227 */ /* 0x000fc800078e00ff */
[----:B0-----:R-:W-:Y:S01]  /*2130*/  IMAD.MOV R4, RZ, RZ, -R8 ;  /* 0x000000ffff047224 */ /* 0x001fe200078e0a08 */
[----:B----4-:R-:W-:Y:S02]  /*2140*/  IABS R5, R15 ;  /* 0x0000000f00057213 */ /* 0x010fe40000000000 */
[----:B------:R-:W3:Y:S01]  /*2150*/  LDL R15, [R1+0x1038] ;  /* 0x00103800010f7983 */ /* 0x000ee20000100800 */
[----:B------:R-:W-:Y:S02]  /*2160*/  IMAD R8, R29, R4, R2 ;  /* 0x000000041d087224 */ /* 0x000fe400078e0202 */
[----:B------:R-:W-:-:S03]  /*2170*/  IMAD.MOV R4, RZ, RZ, -R6 ;  /* 0x000000ffff047224 */ /* 0x000fc600078e0a06 */
[----:B------:R0:W-:Y:S01]  /*2180*/  STL [R1+0xc], R8 ;  /* 0x00000c0801007387 */ /* 0x0001e20000100800 */
[----:B-----5:R-:W-:-:S03]  /*2190*/  IABS R6, R10 ;  /* 0x0000000a00067213 */ /* 0x020fc60000000000 */
[----:B------:R-:W4:Y:S01]  /*21a0*/  LDL R10, [R1+0x1034] ;  /* 0x00103400010a7983 */ /* 0x000f220000100800 */
[----:B------:R-:W-:Y:S01]  /*21b0*/  IMAD.MOV.U32 R3, RZ, RZ, R7 ;  /* 0x000000ffff037224 */ /* 0x000fe200078e0007 */
[----:B------:R-:W-:Y:S01]  /*21c0*/  IABS R28, R28 ;  /* 0x0000001c001c7213 */ /* 0x000fe20000000000 */
[----:B------:R-:W-:Y:S02]  /*21d0*/  IMAD.MOV.U32 R2, RZ, RZ, R5 ;  /* 0x000000ffff027224 */ /* 0x000fe400078e0005 */
[----:B------:R-:W-:-:S04]  /*21e0*/  IMAD.HI.U32 R7, R27, R3, RZ ;  /* 0x000000031b077227 */ /* 0x000fc800078e00ff */
[----:B------:R-:W-:Y:S02]  /*21f0*/  IMAD.MOV R5, RZ, RZ, -R7 ;  /* 0x000000ffff057224 */ /* 0x000fe400078e0a07 */
[----:B0-----:R-:W-:-:S04]  /*2200*/  IMAD.HI.U32 R8, R27, R2, RZ ;  /* 0x000000021b087227 */ /* 0x001fc800078e00ff */
[----:B------:R-:W-:Y:S02]  /*2210*/  IMAD R0, R29, R4, R0 ;  /* 0x000000041d007224 */ /* 0x000fe400078e0200 */
[----:B------:R-:W-:-:S04]  /*2220*/  IMAD.HI.U32 R7, R27, R28, RZ ;  /* 0x0000001c1b077227 */ /* 0x000fc800078e00ff */
[C---:B------:R-:W-:Y:S02]  /*2230*/  IMAD R4, R29.reuse, R5, R3 ;  /* 0x000000051d047224 */ /* 0x040fe400078e0203 */
[----:B------:R-:W-:Y:S01]  /*2240*/  IMAD.MOV R3, RZ, RZ, -R8 ;  /* 0x000000ffff037224 */ /* 0x000fe200078e0a08 */
[----:B------:R0:W-:Y:S01]  /*2250*/  STL [R1+0x8], R0 ;  /* 0x0000080001007387 */ /* 0x0001e20000100800 */
[----:B------:R-:W-:Y:S02]  /*2260*/  IMAD.MOV R5, RZ, RZ, -R7 ;  /* 0x000000ffff057224 */ /* 0x000fe400078e0a07 */
[C---:B------:R-:W-:Y:S01]  /*2270*/  IMAD R3, R29.reuse, R3, R2 ;  /* 0x000000031d037224 */ /* 0x040fe200078e0202 */
[----:B------:R1:W-:Y:S01]  /*2280*/  STL [R1+0x4], R4 ;  /* 0x0000040401007387 */ /* 0x0003e20000100800 */
[----:B------:R-:W-:-:S03]  /*2290*/  IMAD R28, R29, R5, R28 ;  /* 0x000000051d1c7224 */ /* 0x000fc600078e021c */
[----:B------:R-:W5:Y:S01]  /*22a0*/  LDL R12, [R1+0x1030] ;  /* 0x00103000010c7983 */ /* 0x000f620000100800 */
[----:B0-----:R-:W-:Y:S01]  /*22b0*/  IMAD.MOV.U32 R0, RZ, RZ, R6 ;  /* 0x000000ffff007224 */ /* 0x001fe200078e0006 */
[----:B------:R-:W-:Y:S02]  /*22c0*/  IABS R6, R11 ;  /* 0x0000000b00067213 */ /* 0x000fe40000000000 */
[----:B------:R-:W5:Y:S01]  /*22d0*/  LDL R11, [R1+0x102c] ;  /* 0x00102c00010b7983 */ /* 0x000f620000100800 */
[----:B-1----:R-:W-:-:S03]  /*22e0*/  IABS R4, R13 ;  /* 0x0000000d00047213 */ /* 0x002fc60000000000 */
[----:B------:R0:W-:Y:S04]  /*22f0*/  STL [R1], R3 ;  /* 0x0000000301007387 */ /* 0x0001e80000100800 */
[----:B------:R-:W-:Y:S04]  /*2300*/  STL [R1+0x1260], R28 ;  /* 0x0012601c01007387 */ /* 0x000fe80000100800 */
[----:B------:R-:W5:Y:S01]  /*2310*/  LDL R13, [R1+0x1028] ;  /* 0x00102800010d7983 */ /* 0x000f620000100800 */
[----:B------:R-:W-:-:S04]  /*2320*/  IMAD.HI.U32 R7, R27, R0, RZ ;  /* 0x000000001b077227 */ /* 0x000fc800078e00ff */
[----:B------:R-:W-:Y:S02]  /*2330*/  IMAD.MOV.U32 R2, RZ, RZ, R4 ;  /* 0x000000ffff027224 */ /* 0x000fe400078e0004 */
[----:B------:R-:W-:Y:S02]  /*2340*/  IMAD.MOV R4, RZ, RZ, -R7 ;  /* 0x000000ffff047224 */ /* 0x000fe400078e0a07 */
[----:B0-----:R-:W-:Y:S02]  /*2350*/  IMAD.MOV.U32 R3, RZ, RZ, R6 ;  /* 0x000000ffff037224 */ /* 0x001fe400078e0006 */
[----:B------:R-:W-:-:S04]  /*2360*/  IMAD.HI.U32 R6, R27, R2, RZ ;  /* 0x000000021b067227 */ /* 0x000fc800078e00ff */
[----:B------:R-:W-:Y:S02]  /*2370*/  IMAD R0, R29, R4, R0 ;  /* 0x000000041d007224 */ /* 0x000fe400078e0200 */
[----:B------:R-:W-:-:S04]  /*2380*/  IMAD.HI.U32 R8, R27, R3, RZ ;  /* 0x000000031b087227 */ /* 0x000fc800078e00ff */
[----:B------:R-:W-:-:S04]  /*2390*/  IMAD.MOV R6, RZ, RZ, -R6 ;  /* 0x000000ffff067224 */ /* 0x000fc800078e0a06 */
[----:B------:R-:W-:Y:S01]  /*23a0*/  IMAD R2, R29, R6, R2 ;  /* 0x000000061d027224 */ /* 0x000fe200078e0202 */
[----:B--2---:R-:W-:Y:S02]  /*23b0*/  IABS R5, R14 ;  /* 0x0000000e00057213 */ /* 0x004fe40000000000 */
[----:B------:R-:W2:Y:S03]  /*23c0*/  LDL R14, [R1+0x1024] ;  /* 0x00102400010e7983 */ /* 0x000ea60000100800 */
[----:B------:R-:W-:Y:S01]  /*23d0*/  IMAD.MOV.U32 R4, RZ, RZ, R5 ;  /* 0x000000ffff047224 */ /* 0x000fe200078e0005 */
[----:B------:R0:W-:Y:S01]  /*23e0*/  STL [R1+0x1264], R0 ;  /* 0x0012640001007387 */ /* 0x0001e20000100800 */
[----:B---3--:R-:W-:-:S03]  /*23f0*/  IABS R7, R15 ;  /* 0x0000000f00077213 */ /* 0x008fc60000000000 */
[----:B------:R-:W3:Y:S02]  /*2400*/  LDL R15, [R1+0x1020] ;  /* 0x00102000010f7983 */ /* 0x000ee40000100800 */
[----:B------:R-:W-:Y:S02]  /*2410*/  IMAD.MOV.U32 R5, RZ, RZ, R7 ;  /* 0x000000ffff057224 */ /* 0x000fe400078e0007 */
[----:B------:R-:W-:Y:S02]  /*2420*/  IMAD.MOV R7, RZ, RZ, -R8 ;  /* 0x000000ffff077224 */ /* 0x000fe400078e0a08 */
[----:B------:R-:W-:-:S04]  /*2430*/  IMAD.HI.U32 R9, R27, R5, RZ ;  /* 0x000000051b097227 */ /* 0x000fc800078e00ff */
[----:B------:R-:W-:Y:S01]  /*2440*/  IMAD R3, R29, R7, R3 ;  /* 0x000000071d037224 */ /* 0x000fe200078e0203 */
[----:B------:R1:W-:Y:S01]  /*2450*/  STL [R1+0x1268], R2 ;  /* 0x0012680201007387 */ /* 0x0003e20000100800 */
[----:B------:R-:W-:-:S03]  /*2460*/  IMAD.MOV R9, RZ, RZ, -R9 ;  /* 0x000000ffff097224 */ /* 0x000fc600078e0a09 */
[----:B------:R-:W-:Y:S04]  /*2470*/  STL [R1+0x126c], R3 ;  /* 0x00126c0301007387 */ /* 0x000fe80000100800 */
[----:B------:R-:W3:Y:S01]  /*2480*/  LDL R16, [R1+0x1018] ;  /* 0x0010180001107983 */ /* 0x000ee20000100800 */
[----:B----4-:R-:W-:Y:S01]  /*2490*/  IABS R8, R10 ;  /* 0x0000000a00087213 */ /* 0x010fe20000000000 */
[----:B------:R-:W-:Y:S02]  /*24a0*/  IMAD.HI.U32 R10, R27, R4, RZ ;  /* 0x000000041b0a7227 */ /* 0x000fe400078e00ff */
[----:B------:R-:W4:Y:S02]  /*24b0*/  LDL R23, [R1+0x101c] ;  /* 0x00101c0001177983 */ /* 0x000f240000100800 */
[----:B------:R-:W-:-:S02]  /*24c0*/  IMAD.MOV R7, RZ, RZ, -R10 ;  /* 0x000000ffff077224 */ /* 0x000fc400078e0a0a */
[C---:B------:R-:W-:Y:S02]  /*24d0*/  IMAD R5, R29.reuse, R9, R5 ;  /* 0x000000091d057224 */ /* 0x040fe400078e0205 */
[----:B------:R-:W-:-:S05]  /*24e0*/  IMAD R4, R29, R7, R4 ;  /* 0x000000071d047224 */ /* 0x000fca00078e0204 */
[----:B------:R-:W-:Y:S04]  /*24f0*/  STL [R1+0x1270], R4 ;  /* 0x0012700401007387 */ /* 0x000fe80000100800 */
[----:B------:R-:W-:Y:S04]  /*2500*/  STL [R1+0x1274], R5 ;  /* 0x0012740501007387 */ /* 0x000fe80000100800 */
[----:B------:R-:W4:Y:S04]  /*2510*/  LDL R17, [R1+0x1014] ;  /* 0x0010140001117983 */ /* 0x000f280000100800 */
[----:B------:R-:W4:Y:S01]  /*2520*/  LDL R18, [R1+0x1010] ;  /* 0x0010100001127983 */ /* 0x000f220000100800 */
[----:B------:R-:W-:Y:S01]  /*2530*/  IMAD.MOV.U32 R6, RZ, RZ, R8 ;  /* 0x000000ffff067224 */ /* 0x000fe200078e0008 */
[----:B-----5:R-:W-:-:S02]  /*2540*/  IABS R8, R12 ;  /* 0x0000000c00087213 */ /* 0x020fc40000000000 */
[----:B------:R-:W-:Y:S01]  /*2550*/  IABS R10, R11 ;  /* 0x0000000b000a7213 */ /* 0x000fe20000000000 */
[----:B------:R-:W-:-:S04]  /*2560*/  IMAD.HI.U32 R11, R27, R6, RZ ;  /* 0x000000061b0b7227 */ /* 0x000fc800078e00ff */
[----:B------:R-:W-:Y:S02]  /*2570*/  IMAD.MOV.U32 R7, RZ, RZ, R8 ;  /* 0x000000ffff077224 */ /* 0x000fe400078e0008 */
[----:B------:R-:W-:Y:S02]  /*2580*/  IMAD.MOV.U32 R8, RZ, RZ, R10 ;  /* 0x000000ffff087224 */ /* 0x000fe400078e000a */
[----:B------:R-:W-:Y:S01]  /*2590*/  IMAD.MOV R9, RZ, RZ, -R11 ;  /* 0x000000ffff097224 */ /* 0x000fe200078e0a0b */
[----:B------:R-:W-:Y:S01]  /*25a0*/  IABS R10, R13 ;  /* 0x0000000d000a7213 */ /* 0x000fe20000000000 */
[----:B------:R-:W-:-:S04]  /*25b0*/  IMAD.HI.U32 R11, R27, R7, RZ ;  /* 0x000000071b0b7227 */ /* 0x000fc800078e00ff */
[----:B------:R-:W-:-:S04]  /*25c0*/  IMAD.HI.U32 R13, R27, R8, RZ ;  /* 0x000000081b0d7227 */ /* 0x000fc800078e00ff */
[C---:B------:R-:W-:Y:S02]  /*25d0*/  IMAD R6, R29.reuse, R9, R6 ;  /* 0x000000091d067224 */ /* 0x040fe400078e0206 */
[----:B------:R-:W-:Y:S02]  /*25e0*/  IMAD.MOV.U32 R9, RZ, RZ, R10 ;  /* 0x000000ffff097224 */ /* 0x000fe400078e000a */
[----:B------:R-:W-:Y:S01]  /*25f0*/  IMAD.MOV R11, RZ, RZ, -R11 ;  /* 0x000000ffff0b7224 */ /* 0x000fe200078e0a0b */
[----:B------:R-:W-:Y:S03]  /*2600*/  STL [R1+0x1278], R6 ;  /* 0x0012780601007387 */ /* 0x000fe60000100800 */
[----:B------:R-:W-:Y:S01]  /*2610*/  IMAD R7, R29, R11, R7 ;  /* 0x0000000b1d077224 */ /* 0x000fe200078e0207 */
[----:B------:R-:W5:Y:S04]  /*2620*/  LDL R19, [R1+0x100c] ;  /* 0x00100c0001137983 */ /* 0x000f680000100800 */
[----:B------:R-:W-:Y:S01]  /*2630*/  STL [R1+0x1248], R7 ;  /* 0x0012480701007387 */ /* 0x000fe20000100800 */
[----:B--2---:R-:W-:-:S05]  /*2640*/  IABS R12, R14 ;  /* 0x0000000e000c7213 */ /* 0x004fca0000000000 */
[----:B------:R-:W-:Y:S02]  /*2650*/  IMAD.MOV.U32 R10, RZ, RZ, R12 ;  /* 0x000000ffff0a7224 */ /* 0x000fe400078e000c */
[----:B------:R-:W-:-:S04]  /*2660*/  IMAD.MOV R12, RZ, RZ, -R13 ;  /* 0x000000ffff0c7224 */ /* 0x000fc800078e0a0d */
[----:B------:R-:W-:-:S05]  /*2670*/  IMAD R8, R29, R12, R8 ;  /* 0x0000000c1d087224 */ /* 0x000fca00078e0208 */
[----:B------:R-:W-:Y:S04]  /*2680*/  STL [R1+0x124c], R8 ;  /* 0x00124c0801007387 */ /* 0x000fe80000100800 */
[----:B------:R-:W2:Y:S01]  /*2690*/  LDL R26, [R1+0x1008] ;  /* 0x00100800011a7983 */ /* 0x000ea20000100800 */
[----:B---3--:R-:W-:Y:S01]  /*26a0*/  IABS R13, R15 ;  /* 0x0000000f000d7213 */ /* 0x008fe20000000000 */
[C---:B------:R-:W-:Y:S02]  /*26b0*/  IMAD.HI.U32 R15, R27.reuse, R9, RZ ;  /* 0x000000091b0f7227 */ /* 0x040fe400078e00ff */
[----:B------:R-:W3:Y:S02]  /*26c0*/  LDL R21, [R1+0x1004] ;  /* 0x0010040001157983 */ /* 0x000ee40000100800 */
[----:B------:R-:W-:-:S04]  /*26d0*/  IMAD.HI.U32 R14, R27, R10, RZ ;  /* 0x0000000a1b0e7227 */ /* 0x000fc800078e00ff */
[----:B------:R-:W-:Y:S02]  /*26e0*/  IMAD.MOV R12, RZ, RZ, -R15 ;  /* 0x000000ffff0c7224 */ /* 0x000fe400078e0a0f */
[----:B------:R-:W-:Y:S02]  /*26f0*/  IMAD.MOV.U32 R11, RZ, RZ, R13 ;  /* 0x000000ffff0b7224 */ /* 0x000fe400078e000d */
[----:B------:R-:W-:Y:S02]  /*2700*/  IMAD.MOV R14, RZ, RZ, -R14 ;  /* 0x000000ffff0e7224 */ /* 0x000fe400078e0a0e */
[----:B------:R-:W-:Y:S01]  /*2710*/  IMAD R9, R29, R12, R9 ;  /* 0x0000000c1d097224 */ /* 0x000fe200078e0209 */
[----:B------:R-:W-:Y:S01]  /*2720*/  IABS R15, R16 ;  /* 0x00000010000f7213 */ /* 0x000fe20000000000 */
[----:B------:R-:W-:-:S04]  /*2730*/  IMAD.HI.U32 R16, R27, R11, RZ ;  /* 0x0000000b1b107227 */ /* 0x000fc800078e00ff */
[----:B------:R-:W-:Y:S01]  /*2740*/  IMAD R10, R29, R14, R10 ;  /* 0x0000000e1d0a7224 */ /* 0x000fe200078e020a */
[----:B------:R-:W-:Y:S01]  /*2750*/  STL [R1+0x1250], R9 ;  /* 0x0012500901007387 */ /* 0x000fe20000100800 */
[----:B----4-:R-:W-:Y:S01]  /*2760*/  IABS R13, R23 ;  /* 0x00000017000d7213 */ /* 0x010fe20000000000 */
[----:B------:R-:W-:Y:S02]  /*2770*/  IMAD.MOV R14, RZ, RZ, -R16 ;  /* 0x000000ffff0e7224 */ /* 0x000fe400078e0a10 */
[----:B------:R-:W-:Y:S02]  /*2780*/  STL [R1+0x1254], R10 ;  /* 0x0012540a01007387 */ /* 0x000fe40000100800 */
[----:B------:R-:W-:Y:S02]  /*2790*/  IMAD.MOV.U32 R12, RZ, RZ, R13 ;  /* 0x000000ffff0c7224 */ /* 0x000fe400078e000d */
[----:B------:R-:W4:Y:S01]  /*27a0*/  LDL R22, [R1+0x1000] ;  /* 0x0010000001167983 */ /* 0x000f220000100800 */
[----:B------:R-:W-:-:S02]  /*27b0*/  IMAD.MOV.U32 R13, RZ, RZ, R15 ;  /* 0x000000ffff0d7224 */ /* 0x000fc400078e000f */
[----:B------:R-:W-:Y:S01]  /*27c0*/  IMAD R11, R29, R14, R11 ;  /* 0x0000000e1d0b7224 */ /* 0x000fe200078e020b */
[----:B------:R-:W4:Y:S01]  /*27d0*/  LDL R23, [R1+0xffc] ;  /* 0x000ffc0001177983 */ /* 0x000f220000100800 */
[----:B------:R-:W-:-:S03]  /*27e0*/  IMAD.HI.U32 R16, R27, R12, RZ ;  /* 0x0000000c1b107227 */ /* 0x000fc600078e00ff */
[----:B------:R-:W-:Y:S01]  /*27f0*/  STL [R1+0x1258], R11 ;  /* 0x0012580b01007387 */ /* 0x000fe20000100800 */
[----:B------:R-:W-:-:S03]  /*2800*/  IABS R15, R17 ;  /* 0x00000011000f7213 */ /* 0x000fc60000000000 */
[----:B------:R-:W4:Y:S01]  /*2810*/  LDL R25, [R1+0x5c0] ;  /* 0x0005c00001197983 */ /* 0x000f220000100800 */
[----:B------:R-:W-:Y:S01]  /*2820*/  IABS R17, R18 ;  /* 0x0000001200117213 */ /* 0x000fe20000000000 */
[----:B------:R-:W-:-:S04]  /*2830*/  IMAD.HI.U32 R18, R27, R13, RZ ;  /* 0x0000000d1b127227 */ /* 0x000fc800078e00ff */
[----:B------:R-:W-:Y:S02]  /*2840*/  IMAD.MOV.U32 R14, RZ, RZ, R15 ;  /* 0x000000ffff0e7224 */ /* 0x000fe400078e000f */
[----:B------:R-:W-:Y:S02]  /*2850*/  IMAD.MOV R16, RZ, RZ, -R16 ;  /* 0x000000ffff107224 */ /* 0x000fe400078e0a10 */
[----:B------:R-:W-:Y:S02]  /*2860*/  IMAD.MOV.U32 R15, RZ, RZ, R17 ;  /* 0x000000ffff0f7224 */ /* 0x000fe400078e0011 */
[----:B------:R-:W-:Y:S02]  /*2870*/  IMAD.MOV R17, RZ, RZ, -R18 ;  /* 0x000000ffff117224 */ /* 0x000fe400078e0a12 */
[C---:B------:R-:W-:Y:S02]  /*2880*/  IMAD R12, R29.reuse, R16, R12 ;  /* 0x000000101d0c7224 */ /* 0x040fe400078e020c */
[----:B------:R-:W-:-:S03]  /*2890*/  IMAD R13, R29, R17, R13 ;  /* 0x000000111d0d7224 */ /* 0x000fc600078e020d */
[----:B------:R-:W-:Y:S04]  /*28a0*/  STL [R1+0x125c], R12 ;  /* 0x00125c0c01007387 */ /* 0x000fe80000100800 */
[----:B------:R-:W-:Y:S04]  /*28b0*/  STL [R1+0x127c], R13 ;  /* 0x00127c0d01007387 */ /* 0x000fe80000100800 */
[----:B0-----:R-:W4:Y:S01]  /*28c0*/  LDL R0, [R1+0xff8] ;  /* 0x000ff80001007983 */ /* 0x001f220000100800 */
[----:B------:R-:W-:-:S04]  /*28d0*/  IMAD.HI.U32 R20, R27, R14, RZ ;  /* 0x0000000e1b147227 */ /* 0x000fc800078e00ff */
[----:B------:R-:W-:-:S04]  /*28e0*/  IMAD.MOV R17, RZ, RZ, -R20 ;  /* 0x000000ffff117224 */ /* 0x000fc800078e0a14 */
[----:B------:R-:W-:Y:S01]  /*28f0*/  IMAD R14, R29, R17, R14 ;  /* 0x000000111d0e7224 */ /* 0x000fe200078e020e */
[----:B-----5:R-:W-:Y:S01]  /*2900*/  IABS R18, R19 ;  /* 0x0000001300127213 */ /* 0x020fe20000000000 */
[----:B------:R-:W-:-:S04]  /*2910*/  IMAD.HI.U32 R19, R27, R15, RZ ;  /* 0x0000000f1b137227 */ /* 0x000fc800078e00ff */
[----:B------:R-:W-:Y:S02]  /*2920*/  IMAD.MOV R19, RZ, RZ, -R19 ;  /* 0x000000ffff137224 */ /* 0x000fe400078e0a13 */
[----:B------:R-:W-:Y:S02]  /*2930*/  IMAD.MOV.U32 R16, RZ, RZ, R18 ;  /* 0x000000ffff107224 */ /* 0x000fe400078e0012 */
[----:B------:R-:W-:Y:S01]  /*2940*/  IMAD R15, R29, R19, R15 ;  /* 0x000000131d0f7224 */ /* 0x000fe200078e020f */
[----:B--2---:R-:W-:Y:S02]  /*2950*/  IABS R18, R26 ;  /* 0x0000001a00127213 */ /* 0x004fe40000000000 */
[----:B------:R-:W2:Y:S04]  /*2960*/  LDL R26, [R1+0xff4] ;  /* 0x000ff400011a7983 */ /* 0x000ea80000100800 */
[----:B------:R-:W-:Y:S04]  /*2970*/  STL [R1+0x1280], R14 ;  /* 0x0012800e01007387 */ /* 0x000fe80000100800 */
[----:B------:R-:W-:Y:S04]  /*2980*/  STL [R1+0x1284], R15 ;  /* 0x0012840f01007387 */ /* 0x000fe80000100800 */
[----:B-1----:R-:W5:Y:S04]  /*2990*/  LDL R2, [R1+0xfec] ;  /* 0x000fec0001027983 */ /* 0x002f680000100800 */
[----:B------:R-:W5:Y:S01]  /*29a0*/  LDL R28, [R1+0xff0] ;  /* 0x000ff000011c7983 */ /* 0x000f620000100800 */
[----:B---3--:R-:W-:Y:S01]  /*29b0*/  IABS R20, R21 ;  /* 0x0000001500147213 */ /* 0x008fe20000000000 */
[----:B------:R-:W-:-:S04]  /*29c0*/  IMAD.HI.U32 R21, R27, R16, RZ ;  /* 0x000000101b157227 */ /* 0x000fc800078e00ff */
[----:B------:R-:W-:Y:S02]  /*29d0*/  IMAD.MOV.U32 R17, RZ, RZ, R18 ;  /* 0x000000ffff117224 */ /* 0x000fe400078e0012 */
[----:B------:R-:W-:Y:S02]  /*29e0*/  IMAD.MOV.U32 R18, RZ, RZ, R20 ;  /* 0x000000ffff127224 */ /* 0x000fe400078e0014 */
[----:B------:R-:W-:Y:S01]  /*29f0*/  IMAD.MOV R19, RZ, RZ, -R21 ;  /* 0x000000ffff137224 */ /* 0x000fe200078e0a15 */
[----:B----4-:R-:W-:Y:S01]  /*2a00*/  IABS R20, R22 ;  /* 0x0000001600147213 */ /* 0x010fe20000000000 */
[----:B------:R-:W-:Y:S01]  /*2a10*/  IMAD.HI.U32 R21, R27, R17, RZ ;  /* 0x000000111b157227 */ /* 0x000fe200078e00ff */
[----:B------:R-:W-:-:S03]  /*2a20*/  IABS R22, R23 ;  /* 0x0000001700167213 */ /* 0x000fc60000000000 */
[----:B------:R-:W-:-:S04]  /*2a30*/  IMAD.HI.U32 R23, R27, R18, RZ ;  /* 0x000000121b177227 */ /* 0x000fc800078e00ff */
[----:B------:R-:W-:Y:S02]  /*2a40*/  IMAD R16, R29, R19, R16 ;  /* 0x000000131d107224 */ /* 0x000fe400078e0210 */
[----:B------:R-:W-:Y:S02]  /*2a50*/  IMAD.MOV.U32 R19, RZ, RZ, R20 ;  /* 0x000000ffff137224 */ /* 0x000fe400078e0014 */
[----:B------:R-:W-:Y:S02]  /*2a60*/  IMAD.MOV.U32 R20, RZ, RZ, R22 ;  /* 0x000000ffff147224 */ /* 0x000fe400078e0016 */
[----:B------:R-:W-:Y:S01]  /*2a70*/  IMAD.MOV R22, RZ, RZ, -R23 ;  /* 0x000000ffff167224 */ /* 0x000fe200078e0a17 */
[----:B------:R-:W-:Y:S01]  /*2a80*/  IABS R23, R25 ;  /* 0x0000001900177213 */ /* 0x000fe20000000000 */
[----:B------:R-:W-:Y:S02]  /*2a90*/  IMAD.MOV R21, RZ, RZ, -R21 ;  /* 0x000000ffff157224 */ /* 0x000fe400078e0a15 */
[----:B------:R-:W-:Y:S01]  /*2aa0*/  IMAD.HI.U32 R25, R27, R19, RZ ;  /* 0x000000131b197227 */ /* 0x000fe200078e00ff */
[----:B------:R0:W-:Y:S03]  /*2ab0*/  STL [R1+0x1288], R16 ;  /* 0x0012881001007387 */ /* 0x0001e60000100800 */
[----:B------:R-:W-:-:S02]  /*2ac0*/  IMAD R17, R29, R21, R17 ;  /* 0x000000151d117224 */ /* 0x000fc400078e0211 */
[C---:B------:R-:W-:Y:S02]  /*2ad0*/  IMAD R18, R29.reuse, R22, R18 ;  /* 0x000000161d127224 */ /* 0x040fe400078e0212 */
[----:B------:R-:W-:Y:S01]  /*2ae0*/  IMAD.MOV R22, RZ, RZ, -R25 ;  /* 0x000000ffff167224 */ /* 0x000fe200078e0a19 */
[----:B0-----:R-:W3:Y:S03]  /*2af0*/  LDL.LU R16, [R1+0x8c] ;  /* 0x00008c0001107983 */ /* 0x001ee60000300800 */
[----:B------:R-:W-:Y:S01]  /*2b00*/  IMAD R19, R29, R22, R19 ;  /* 0x000000161d137224 */ /* 0x000fe200078e0213 */
[----:B------:R-:W4:Y:S01]  /*2b10*/  LDL.LU R15, [R1+0x88] ;  /* 0x00008800010f7983 */ /* 0x000f220000300800 */
[----:B------:R-:W-:-:S03]  /*2b20*/  IMAD.MOV.U32 R21, RZ, RZ, R23 ;  /* 0x000000ffff157224 */ /* 0x000fc600078e0017 */
[----:B------:R0:W-:Y:S01]  /*2b30*/  STL [R1+0x128c], R17 ;  /* 0x00128c1101007387 */ /* 0x0001e20000100800 */
[----:B------:R-:W-:-:S03]  /*2b40*/  IABS R23, R0 ;  /* 0x0000000000177213 */ /* 0x000fc60000000000 */
[----:B0-----:R-:W3:Y:S04]  /*2b50*/  LDL.LU R17, [R1+0x90] ;  /* 0x0000900001117983 */ /* 0x001ee80000300800 */
[----:B------:R-:W-:Y:S04]  /*2b60*/  STL [R1+0x1290], R18 ;  /* 0x0012901201007387 */ /* 0x000fe80000100800 */
[----:B------:R-:W3:Y:S04]  /*2b70*/  LDL.LU R14, [R1+0x84] ;  /* 0x00008400010e7983 */ /* 0x000ee80000300800 */
[----:B------:R-:W3:Y:S04]  /*2b80*/  LDL.LU R0, [R1+0x80] ;  /* 0x0000800001007983 */ /* 0x000ee80000300800 */
[----:B------:R0:W-:Y:S04]  /*2b90*/  STL [R1+0x1294], R19 ;  /* 0x0012941301007387 */ /* 0x0001e80000100800 */
[----:B0-----:R-:W3:Y:S04]  /*2ba0*/  LDL.LU R19, [R1+0x94] ;  /* 0x0000940001137983 */ /* 0x001ee80000300800 */
[----:B------:R-:W3:Y:S01]  /*2bb0*/  LDL R7, [R1+0xfe4] ;  /* 0x000fe40001077983 */ /* 0x000ee20000100800 */
[----:B------:R-:W-:-:S03]  /*2bc0*/  IMAD.HI.U32 R24, R27, R20, RZ ;  /* 0x000000141b187227 */ /* 0x000fc600078e00ff */
[----:B------:R-:W4:Y:S01]  /*2bd0*/  LDL.LU R13, [R1+0x7c] ;  /* 0x00007c00010d7983 */ /* 0x000f220000300800 */
[----:B------:R-:W-:Y:S02]  /*2be0*/  IMAD.MOV R24, RZ, RZ, -R24 ;  /* 0x000000ffff187224 */ /* 0x000fe400078e0a18 */
[----:B------:R-:W-:Y:S01]  /*2bf0*/  IMAD.MOV.U32 R22, RZ, RZ, R23 ;  /* 0x000000ffff167224 */ /* 0x000fe200078e0017 */
[----:B------:R-:W4:Y:S01]  /*2c00*/  LDL.LU R6, [R1+0x78] ;  /* 0x0000780001067983 */ /* 0x000f220000300800 */
[----:B------:R-:W-:-:S03]  /*2c10*/  IMAD R20, R29, R24, R20 ;  /* 0x000000181d147224 */ /* 0x000fc600078e0214 */
[----:B------:R-:W4:Y:S04]  /*2c20*/  LDL.LU R5, [R1+0x74] ;  /* 0x0000740001057983 */ /* 0x000f280000300800 */
[----:B------:R-:W4:Y:S01]  /*2c30*/  LDL.LU R4, [R1+0x70] ;  /* 0x0000700001047983 */ /* 0x000f220000300800 */
[----:B--2---:R-:W-:Y:S01]  /*2c40*/  IABS R25, R26 ;  /* 0x0000001a00197213 */ /* 0x004fe20000000000 */
[----:B------:R-:W-:-:S04]  /*2c50*/  IMAD.HI.U32 R26, R27, R21, RZ ;  /* 0x000000151b1a7227 */ /* 0x000fc800078e00ff */
[----:B------:R-:W-:Y:S02]  /*2c60*/  IMAD.MOV.U32 R23, RZ, RZ, R25 ;  /* 0x000000ffff177224 */ /* 0x000fe400078e0019 */
[----:B------:R-:W-:Y:S01]  /*2c70*/  IMAD.MOV R24, RZ, RZ, -R26 ;  /* 0x000000ffff187224 */ /* 0x000fe200078e0a1a */
[----:B-----5:R-:W-:Y:S01]  /*2c80*/  IABS R25, R2 ;  /* 0x0000000200197213 */ /* 0x020fe20000000000 */
[----:B------:R-:W-:Y:S01]  /*2c90*/  IMAD.HI.U32 R2, R27, R23, RZ ;  /* 0x000000171b027227 */ /* 0x000fe200078e00ff */
[----:B------:R-:W-:-:S03]  /*2ca0*/  IABS R3, R28 ;  /* 0x0000001c00037213 */ /* 0x000fc60000000000 */
[----:B------:R-:W-:Y:S02]  /*2cb0*/  IMAD R21, R29, R24, R21 ;  /* 0x000000181d157224 */ /* 0x000fe400078e0215 */
[----:B------:R-:W-:Y:S02]  /*2cc0*/  IMAD.MOV.U32 R24, RZ, RZ, R25 ;  /* 0x000000ffff187224 */ /* 0x000fe400078e0019 */
[----:B------:R-:W-:Y:S02]  /*2cd0*/  IMAD.MOV.U32 R25, RZ, RZ, R3 ;  /* 0x000000ffff197224 */ /* 0x000fe400078e0003 */
[----:B------:R-:W-:Y:S02]  /*2ce0*/  IMAD.MOV R3, RZ, RZ, -R2 ;  /* 0x000000ffff037224 */ /* 0x000fe400078e0a02 */
[----:B------:R-:W-:-:S04]  /*2cf0*/  IMAD.HI.U32 R2, R27, R24, RZ ;  /* 0x000000181b027227 */ /* 0x000fc800078e00ff */
[----:B------:R-:W-:Y:S02]  /*2d00*/  IMAD.MOV R2, RZ, RZ, -R2 ;  /* 0x000000ffff027224 */ /* 0x000fe400078e0a02 */
[C---:B------:R-:W-:Y:S02]  /*2d10*/  IMAD R23, R29.reuse, R3, R23 ;  /* 0x000000031d177224 */ /* 0x040fe400078e0217 */
[----:B------:R-:W2:Y:S01]  /*2d20*/  LDL.LU R3, [R1+0x6c] ;  /* 0x00006c0001037983 */ /* 0x000ea20000300800 */
[----:B------:R-:W-:Y:S02]  /*2d30*/  IMAD R24, R29, R2, R24 ;  /* 0x000000021d187224 */ /* 0x000fe400078e0218 */
[----:B------:R-:W-:Y:S01]  /*2d40*/  IMAD.HI.U32 R26, R27, R22, RZ ;  /* 0x000000161b1a7227 */ /* 0x000fe200078e00ff */
[----:B------:R-:W5:Y:S04]  /*2d50*/  LDL.LU R2, [R1+0x68] ;  /* 0x0000680001027983 */ /* 0x000f680000300800 */
[----:B------:R-:W5:Y:S01]  /*2d60*/  LDL.LU R28, [R1+0x64] ;  /* 0x00006400011c7983 */ /* 0x000f620000300800 */
[----:B------:R-:W-:-:S03]  /*2d70*/  IMAD.MOV R26, RZ, RZ, -R26 ;  /* 0x000000ffff1a7224 */ /* 0x000fc600078e0a1a */
[----:B------:R-:W5:Y:S04]  /*2d80*/  LDL.LU R12, [R1+0x60] ;  /* 0x00006000010c7983 */ /* 0x000f680000300800 */
[----:B------:R-:W5:Y:S01]  /*2d90*/  LDL.LU R11, [R1+0x5c] ;  /* 0x00005c00010b7983 */ /* 0x000f620000300800 */
[----:B------:R-:W-:-:S03]  /*2da0*/  IMAD R22, R29, R26, R22 ;  /* 0x0000001a1d167224 */ /* 0x000fc600078e0216 */
[----:B------:R-:W5:Y:S01]  /*2db0*/  LDL.LU R10, [R1+0x58] ;  /* 0x00005800010a7983 */ /* 0x000f620000300800 */
[----:B------:R-:W-:-:S03]  /*2dc0*/  IMAD.HI.U32 R26, R27, R25, RZ ;  /* 0x000000191b1a7227 */ /* 0x000fc600078e00ff */
[----:B------:R-:W5:Y:S01]  /*2dd0*/  LDL.LU R9, [R1+0x54] ;  /* 0x0000540001097983 */ /* 0x000f620000300800 */
[----:B------:R-:W-:-:S03]  /*2de0*/  IMAD.MOV R26, RZ, RZ, -R26 ;  /* 0x000000ffff1a7224 */ /* 0x000fc600078e0a1a */
[----:B------:R-:W5:Y:S01]  /*2df0*/  LDL.LU R8, [R1+0x50] ;  /* 0x0000500001087983 */ /* 0x000f620000300800 */
[----:B------:R-:W-:Y:S01]  /*2e00*/  IMAD R25, R29, R26, R25 ;  /* 0x0000001a1d197224 */ /* 0x000fe200078e0219 */
[----:B---3--:R-:W-:Y:S02]  /*2e10*/  IABS R26, R7 ;  /* 0x00000007001a7213 */ /* 0x008fe40000000000 */
[----:B------:R-:W3:Y:S01]  /*2e20*/  LDL.LU R7, [R1+0x4c] ;  /* 0x00004c0001077983 */ /* 0x000ee20000300800 */
[----:B------:R-:W-:-:S04]  /*2e30*/  IABS R18, c[0x0][0x178] ;  /* 0x00005e0000127a13 */ /* 0x000fc80000000000 */
[C---:B------:R-:W-:Y:S02]  /*2e40*/  ISETP.GT.U32.AND P3, PT, R18.reuse, R19, PT ;  /* 0x000000131200720c */ /* 0x040fe40003f64070 */
[----:B------:R-:W-:Y:S02]  /*2e50*/  ISETP.GT.U32.AND P4, PT, R18, R17, PT ;  /* 0x000000111200720c */ /* 0x000fe40003f84070 */
[C---:B------:R-:W-:Y:S02]  /*2e60*/  ISETP.GT.U32.AND P6, PT, R29.reuse, R21, PT ;  /* 0x000000151d00720c */ /* 0x040fe40003fc4070 */
[C---:B------:R-:W-:Y:S02]  /*2e70*/  ISETP.GT.U32.AND P2, PT, R29.reuse, R16, PT ;  /* 0x000000101d00720c */ /* 0x040fe40003f44070 */
[C---:B----4-:R-:W-:Y:S02]  /*2e80*/  ISETP.GT.U32.AND P5, PT, R29.reuse, R15, PT ;  /* 0x0000000f1d00720c */ /* 0x050fe40003fa4070 */
[----:B------:R-:W-:-:S02]  /*2e90*/  ISETP.GT.U32.AND P0, PT, R29, R14, PT ;  /* 0x0000000e1d00720c */ /* 0x000fc40003f04070 */
[----:B------:R-:W-:Y:S01]  /*2ea0*/  ISETP.GT.U32.AND P1, PT, R29, R0, PT ;  /* 0x000000001d00720c */ /* 0x000fe20003f24070 */
[--C-:B------:R-:W-:Y:S02]  /*2eb0*/  @!P3 IMAD.IADD R19, R19, 0x1, -R18.reuse ;  /* 0x000000011313b824 */ /* 0x100fe400078e0a12 */
[----:B------:R-:W-:Y:S02]  /*2ec0*/  @!P4 IMAD.IADD R17, R17, 0x1, -R18 ;  /* 0x000000011111c824 */ /* 0x000fe400078e0a12 */
[--C-:B------:R-:W-:Y:S01]  /*2ed0*/  @!P6 IMAD.IADD R21, R21, 0x1, -R29.reuse ;  /* 0x000000011515e824 */ /* 0x100fe200078e0a1d */
[----:B------:R-:W-:Y:S01]  /*2ee0*/  ISETP.GT.U32.AND P3, PT, R18, R19, PT ;  /* 0x000000131200720c */ /* 0x000fe20003f64070 */
[--C-:B------:R-:W-:Y:S01]  /*2ef0*/  @!P2 IMAD.IADD R16, R16, 0x1, -R29.reuse ;  /* 0x000000011010a824 */ /* 0x100fe200078e0a1d */
[----:B------:R-:W-:Y:S01]  /*2f00*/  ISETP.GT.U32.AND P4, PT, R18, R17, PT ;  /* 0x000000111200720c */ /* 0x000fe20003f84070 */
[--C-:B------:R-:W-:Y:S01]  /*2f10*/  @!P5 IMAD.IADD R15, R15, 0x1, -R29.reuse ;  /* 0x000000010f0fd824 */ /* 0x100fe200078e0a1d */
[C---:B------:R-:W-:Y:S01]  /*2f20*/  ISETP.GT.U32.AND P5, PT, R29.reuse, R21, PT ;  /* 0x000000151d00720c */ /* 0x040fe20003fa4070 */
[--C-:B------:R-:W-:Y:S01]  /*2f30*/  @!P0 IMAD.IADD R14, R14, 0x1, -R29.reuse ;  /* 0x000000010e0e8824 */ /* 0x100fe200078e0a1d */
[C---:B------:R-:W-:Y:S01]  /*2f40*/  ISETP.GT.U32.AND P0, PT, R29.reuse, R16, PT ;  /* 0x000000101d00720c */ /* 0x040fe20003f04070 */
[----:B------:R-:W-:Y:S01]  /*2f50*/  @!P1 IMAD.IADD R0, R0, 0x1, -R29 ;  /* 0x0000000100009824 */ /* 0x000fe200078e0a1d */
[----:B------:R-:W-:-:S04]  /*2f60*/  ISETP.GT.U32.AND P1, PT, R29, R15, PT ;  /* 0x0000000f1d00720c */ /* 0x000fc80003f24070 */
[----:B------:R-:W-:Y:S01]  /*2f70*/  ISETP.GT.U32.AND P6, PT, R29, R0, PT ;  /* 0x000000001d00720c */ /* 0x000fe20003fc4070 */
[--C-:B------:R-:W-:Y:S01]  /*2f80*/  @!P3 IMAD.IADD R19, R19, 0x1, -R18.reuse ;  /* 0x000000011313b824 */ /* 0x100fe200078e0a12 */
[----:B------:R-:W-:Y:S01]  /*2f90*/  ISETP.GT.U32.AND P3, PT, R29, R13, PT ;  /* 0x0000000d1d00720c */ /* 0x000fe20003f64070 */
[----:B------:R-:W-:Y:S01]  /*2fa0*/  @!P4 IMAD.IADD R17, R17, 0x1, -R18 ;  /* 0x000000011111c824 */ /* 0x000fe200078e0a12 */
[----:B------:R-:W-:Y:S01]  /*2fb0*/  ISETP.GT.U32.AND P4, PT, R29, R6, PT ;  /* 0x000000061d00720c */ /* 0x000fe20003f84070 */
[--C-:B------:R-:W-:Y:S01]  /*2fc0*/  @!P5 IMAD.IADD R21, R21, 0x1, -R29.reuse ;  /* 0x000000011515d824 */ /* 0x100fe200078e0a1d */
[C---:B------:R-:W-:Y:S01]  /*2fd0*/  ISETP.GT.U32.AND P2, PT, R29.reuse, R14, PT ;  /* 0x0000000e1d00720c */ /* 0x040fe20003f44070 */
[--C-:B------:R-:W-:Y:S01]  /*2fe0*/  @!P0 IMAD.IADD R16, R16, 0x1, -R29.reuse ;  /* 0x0000000110108824 */ /* 0x100fe200078e0a1d */
[C---:B------:R-:W-:Y:S02]  /*2ff0*/  ISETP.GT.U32.AND P5, PT, R29.reuse, R5, PT ;  /* 0x000000051d00720c */ /* 0x040fe40003fa4070 */
[----:B------:R-:W-:Y:S01]  /*3000*/  ISETP.GT.U32.AND P0, PT, R29, R4, PT ;  /* 0x000000041d00720c */ /* 0x000fe20003f04070 */
[----:B------:R-:W-:-:S02]  /*3010*/  @!P1 IMAD.IADD R15, R15, 0x1, -R29 ;  /* 0x000000010f0f9824 */ /* 0x000fc400078e0a1d */
[--C-:B------:R-:W-:Y:S02]  /*3020*/  @!P6 IMAD.IADD R0, R0, 0x1, -R29.reuse ;  /* 0x000000010000e824 */ /* 0x100fe400078e0a1d */
[--C-:B------:R-:W-:Y:S02]  /*3030*/  @!P3 IMAD.IADD R13, R13, 0x1, -R29.reuse ;  /* 0x000000010d0db824 */ /* 0x100fe400078e0a1d */
[--C-:B------:R-:W-:Y:S02]  /*3040*/  @!P4 IMAD.IADD R6, R6, 0x1, -R29.reuse ;  /* 0x000000010606c824 */ /* 0x100fe400078e0a1d */
[--C-:B------:R-:W-:Y:S02]  /*3050*/  @!P2 IMAD.IADD R14, R14, 0x1, -R29.reuse ;  /* 0x000000010e0ea824 */ /* 0x100fe400078e0a1d */
[--C-:B------:R-:W-:Y:S02]  /*3060*/  @!P5 IMAD.IADD R5, R5, 0x1, -R29.reuse ;  /* 0x000000010505d824 */ /* 0x100fe400078e0a1d */
[----:B------:R-:W-:Y:S01]  /*3070*/  @!P0 IMAD.IADD R4, R4, 0x1, -R29 ;  /* 0x0000000104048824 */ /* 0x000fe200078e0a1d */
[----:B------:R-:W-:Y:S04]  /*3080*/  STL [R1+0x94], R19 ;  /* 0x0000941301007387 */ /* 0x000fe80000100800 */
[----:B------:R0:W-:Y:S04]  /*3090*/  STL [R1+0x90], R17 ;  /* 0x0000901101007387 */ /* 0x0001e80000100800 */
[----:B------:R-:W-:Y:S04]  /*30a0*/  STL [R1+0x1214], R21 ;  /* 0x0012141501007387 */ /* 0x000fe80000100800 */
[----:B------:R1:W-:Y:S04]  /*30b0*/  STL [R1+0x8c], R16 ;  /* 0x00008c1001007387 */ /* 0x0003e80000100800 */
[----:B------:R4:W-:Y:S04]  /*30c0*/  STL [R1+0x88], R15 ;  /* 0x0000880f01007387 */ /* 0x0009e80000100800 */
[----:B------:R-:W3:Y:S04]  /*30d0*/  LDL.LU R18, [R1+0x48] ;  /* 0x0000480001127983 */ /* 0x000ee80000300800 */
[----:B------:R4:W-:Y:S04]  /*30e0*/  STL [R1+0x84], R14 ;  /* 0x0000840e01007387 */ /* 0x0009e80000100800 */
[----:B0-----:R-:W3:Y:S04]  /*30f0*/  LDL.LU R17, [R1+0x44] ;  /* 0x0000440001117983 */ /* 0x001ee80000300800 */
[----:B-1----:R-:W3:Y:S04]  /*3100*/  LDL.LU R16, [R1+0x40] ;  /* 0x0000400001107983 */ /* 0x002ee80000300800 */
[----:B------:R0:W-:Y:S04]  /*3110*/  STL [R1+0x80], R0 ;  /* 0x0000800001007387 */ /* 0x0001e80000100800 */
[----:B----4-:R-:W4:Y:S04]  /*3120*/  LDL.LU R15, [R1+0x3c] ;  /* 0x00003c00010f7983 */ /* 0x010f280000300800 */
[----:B------:R-:W4:Y:S01]  /*3130*/  LDL.LU R14, [R1+0x38] ;  /* 0x00003800010e7983 */ /* 0x000f220000300800 */
[----:B0-----:R-:W-:-:S04]  /*3140*/  IMAD.HI.U32 R0, R27, R26, RZ ;  /* 0x0000001a1b007227 */ /* 0x001fc800078e00ff */
[----:B------:R-:W-:Y:S01]  /*3150*/  IMAD.MOV R19, RZ, RZ, -R0 ;  /* 0x000000ffff137224 */ /* 0x000fe200078e0a00 */
[C---:B--2---:R-:W-:Y:S02]  /*3160*/  ISETP.GT.U32.AND P1, PT, R29.reuse, R3, PT ;  /* 0x000000031d00720c */ /* 0x044fe40003f24070 */
[C---:B-----5:R-:W-:Y:S02]  /*3170*/  ISETP.GT.U32.AND P2, PT, R29.reuse, R2, PT ;  /* 0x000000021d00720c */ /* 0x060fe40003f44070 */
[C---:B------:R-:W-:Y:S02]  /*3180*/  ISETP.GT.U32.AND P6, PT, R29.reuse, R28, PT ;  /* 0x0000001c1d00720c */ /* 0x040fe40003fc4070 */
[C---:B------:R-:W-:Y:S02]  /*3190*/  ISETP.GT.U32.AND P3, PT, R29.reuse, R12, PT ;  /* 0x0000000c1d00720c */ /* 0x040fe40003f64070 */
[C---:B------:R-:W-:Y:S02]  /*31a0*/  ISETP.GT.U32.AND P4, PT, R29.reuse, R11, PT ;  /* 0x0000000b1d00720c */ /* 0x040fe40003f84070 */
[----:B------:R-:W-:-:S03]  /*31b0*/  ISETP.GT.U32.AND P5, PT, R29, R10, PT ;  /* 0x0000000a1d00720c */ /* 0x000fc60003fa4070 */
[----:B------:R-:W-:Y:S01]  /*31c0*/  @!P1 IMAD.IADD R3, R3, 0x1, -R29 ;  /* 0x0000000103039824 */ /* 0x000fe200078e0a1d */
[----:B------:R-:W-:-:S03]  /*31d0*/  ISETP.GT.U32.AND P0, PT, R29, R9, PT ;  /* 0x000000091d00720c */ /* 0x000fc60003f04070 */
[--C-:B------:R-:W-:Y:S01]  /*31e0*/  @!P6 IMAD.IADD R28, R28, 0x1, -R29.reuse ;  /* 0x000000011c1ce824 */ /* 0x100fe200078e0a1d */
[C---:B------:R-:W-:Y:S01]  /*31f0*/  ISETP.GT.U32.AND P1, PT, R29.reuse, R8, PT ;  /* 0x000000081d00720c */ /* 0x040fe20003f24070 */
[--C-:B------:R-:W-:Y:S01]  /*3200*/  @!P3 IMAD.IADD R12, R12, 0x1, -R29.reuse ;  /* 0x000000010c0cb824 */ /* 0x100fe200078e0a1d */
[----:B------:R-:W-:Y:S01]  /*3210*/  ISETP.GT.U32.AND P6, PT, R29, R13, PT ;  /* 0x0000000d1d00720c */ /* 0x000fe20003fc4070 */
[--C-:B------:R-:W-:Y:S01]  /*3220*/  @!P4 IMAD.IADD R11, R11, 0x1, -R29.reuse ;  /* 0x000000010b0bc824 */ /* 0x100fe200078e0a1d */
[C---:B------:R-:W-:Y:S01]  /*3230*/  ISETP.GT.U32.AND P3, PT, R29.reuse, R6, PT ;  /* 0x000000061d00720c */ /* 0x040fe20003f64070 */
[--C-:B------:R-:W-:Y:S01]  /*3240*/  @!P2 IMAD.IADD R2, R2, 0x1, -R29.reuse ;  /* 0x000000010202a824 */ /* 0x100fe200078e0a1d */
[C---:B------:R-:W-:Y:S01]  /*3250*/  ISETP.GT.U32.AND P4, PT, R29.reuse, R5, PT ;  /* 0x000000051d00720c */ /* 0x040fe20003f84070 */
[--C-:B------:R-:W-:Y:S01]  /*3260*/  @!P5 IMAD.IADD R10, R10, 0x1, -R29.reuse ;  /* 0x000000010a0ad824 */ /* 0x100fe200078e0a1d */
[----:B------:R-:W-:Y:S01]  /*3270*/  ISETP.GT.U32.AND P5, PT, R29, R4, PT ;  /* 0x000000041d00720c */ /* 0x000fe20003fa4070 */
[----:B------:R-:W-:Y:S01]  /*3280*/  @!P0 IMAD.IADD R9, R9, 0x1, -R29 ;  /* 0x0000000109098824 */ /* 0x000fe200078e0a1d */
[----:B------:R-:W-:-:S03]  /*3290*/  ISETP.GT.U32.AND P0, PT, R29, R3, PT ;  /* 0x000000031d00720c */ /* 0x000fc60003f04070 */
[--C-:B------:R-:W-:Y:S01]  /*32a0*/  @!P1 IMAD.IADD R8, R8, 0x1, -R29.reuse ;  /* 0x0000000108089824 */ /* 0x100fe200078e0a1d */
[----:B------:R-:W-:Y:S01]  /*32b0*/  ISETP.GT.U32.AND P1, PT, R29, R2, PT ;  /* 0x000000021d00720c */ /* 0x000fe20003f24070 */
[--C-:B------:R-:W-:Y:S02]  /*32c0*/  @!P6 IMAD.IADD R13, R13, 0x1, -R29.reuse ;  /* 0x000000010d0de824 */ /* 0x100fe400078e0a1d */
[--C-:B------:R-:W-:Y:S02]  /*32d0*/  @!P3 IMAD.IADD R6, R6, 0x1, -R29.reuse ;  /* 0x000000010606b824 */ /* 0x100fe400078e0a1d */
[--C-:B------:R-:W-:Y:S01]  /*32e0*/  @!P4 IMAD.IADD R5, R5, 0x1, -R29.reuse ;  /* 0x000000010505c824 */ /* 0x100fe200078e0a1d */
[----:B------:R0:W-:Y:S01]  /*32f0*/  STL [R1+0x7c], R13 ;  /* 0x00007c0d01007387 */ /* 0x0001e20000100800 */
[--C-:B------:R-:W-:Y:S02]  /*3300*/  @!P5 IMAD.IADD R4, R4, 0x1, -R29.reuse ;  /* 0x000000010404d824 */ /* 0x100fe400078e0a1d */
[----:B------:R-:W-:Y:S01]  /*3310*/  @!P0 IMAD.IADD R3, R3, 0x1, -R29 ;  /* 0x0000000103038824 */ /* 0x000fe200078e0a1d */
[----:B0-----:R-:W2:Y:S01]  /*3320*/  LDL.LU R13, [R1+0x34] ;  /* 0x00003400010d7983 */ /* 0x001ea20000300800 */
[----:B---3--:R-:W-:-:S03]  /*3330*/  ISETP.GT.U32.AND P2, PT, R29, R7, PT ;  /* 0x000000071d00720c */ /* 0x008fc60003f44070 */
[----:B------:R0:W-:Y:S01]  /*3340*/  STL [R1+0x78], R6 ;  /* 0x0000780601007387 */ /* 0x0001e20000100800 */
[----:B------:R-:W-:-:S03]  /*3350*/  @!P1 IMAD.IADD R2, R2, 0x1, -R29 ;  /* 0x0000000102029824 */ /* 0x000fc600078e0a1d */
[----:B------:R1:W-:Y:S04]  /*3360*/  STL [R1+0x74], R5 ;  /* 0x0000740501007387 */ /* 0x0003e80000100800 */
[----:B0-----:R-:W3:Y:S02]  /*3370*/  LDL.LU R6, [R1+0x30] ;  /* 0x0000300001067983 */ /* 0x001ee40000300800 */
[--C-:B------:R-:W-:Y:S01]  /*3380*/  @!P2 IMAD.IADD R7, R7, 0x1, -R29.reuse ;  /* 0x000000010707a824 */ /* 0x100fe200078e0a1d */
[----:B------:R-:W-:Y:S01]  /*3390*/  ISETP.GT.U32.AND P2, PT, R29, R28, PT ;  /* 0x0000001c1d00720c */ /* 0x000fe20003f44070 */
[----:B------:R0:W-:Y:S04]  /*33a0*/  STL [R1+0x70], R4 ;  /* 0x0000700401007387 */ /* 0x0001e80000100800 */
[----:B------:R5:W-:Y:S04]  /*33b0*/  STL [R1+0x6c], R3 ;  /* 0x00006c0301007387 */ /* 0x000be80000100800 */
[----:B-1----:R-:W3:Y:S04]  /*33c0*/  LDL.LU R5, [R1+0x2c] ;  /* 0x00002c0001057983 */ /* 0x002ee80000300800 */
[----:B0-----:R-:W3:Y:S01]  /*33d0*/  LDL.LU R4, [R1+0x28] ;  /* 0x0000280001047983 */ /* 0x001ee20000300800 */
[----:B------:R-:W-:-:S03]  /*33e0*/  @!P2 IMAD.IADD R28, R28, 0x1, -R29 ;  /* 0x000000011c1ca824 */ /* 0x000fc600078e0a1d */
[----:B------:R0:W-:Y:S04]  /*33f0*/  STL [R1+0x68], R2 ;  /* 0x0000680201007387 */ /* 0x0001e80000100800 */
[----:B-----5:R-:W5:Y:S04]  /*3400*/  LDL.LU R3, [R1+0x24] ;  /* 0x0000240001037983 */ /* 0x020f680000300800 */
[----:B0-----:R-:W5:Y:S04]  /*3410*/  LDL.LU R2, [R1+0x20] ;  /* 0x0000200001027983 */ /* 0x001f680000300800 */
[----:B------:R-:W5:Y:S04]  /*3420*/  LDL.LU R0, [R1+0x1c] ;  /* 0x00001c0001007983 */ /* 0x000f680000300800 */
[----:B------:R-:W5:Y:S04]  /*3430*/  LDL R21, [R1+0xfe8] ;  /* 0x000fe80001157983 */ /* 0x000f680000100800 */
[----:B------:R0:W-:Y:S04]  /*3440*/  STL [R1+0x64], R28 ;  /* 0x0000641c01007387 */ /* 0x0001e80000100800 */
[----:B0-----:R-:W5:Y:S01]  /*3450*/  LDL.LU R28, [R1+0x18] ;  /* 0x00001800011c7983 */ /* 0x001f620000300800 */
[----:B------:R-:W-:-:S02]  /*3460*/  ISETP.GT.U32.AND P3, PT, R29, R12, PT ;  /* 0x0000000c1d00720c */ /* 0x000fc40003f64070 */
[C---:B------:R-:W-:Y:S02]  /*3470*/  ISETP.GT.U32.AND P4, PT, R29.reuse, R11, PT ;  /* 0x0000000b1d00720c */ /* 0x040fe40003f84070 */
[C---:B------:R-:W-:Y:S02]  /*3480*/  ISETP.GT.U32.AND P5, PT, R29.reuse, R10, PT ;  /* 0x0000000a1d00720c */ /* 0x040fe40003fa4070 */
[C---:B------:R-:W-:Y:S02]  /*3490*/  ISETP.GT.U32.AND P0, PT, R29.reuse, R9, PT ;  /* 0x000000091d00720c */ /* 0x040fe40003f04070 */
[C---:B------:R-:W-:Y:S02]  /*34a0*/  ISETP.GT.U32.AND P1, PT, R29.reuse, R8, PT ;  /* 0x000000081d00720c */ /* 0x040fe40003f24070 */
[----:B------:R-:W-:-:S03]  /*34b0*/  ISETP.GT.U32.AND P6, PT, R29, R7, PT ;  /* 0x000000071d00720c */ /* 0x000fc60003fc4070 */
[--C-:B------:R-:W-:Y:S01]  /*34c0*/  @!P3 IMAD.IADD R12, R12, 0x1, -R29.reuse ;  /* 0x000000010c0cb824 */ /* 0x100fe200078e0a1d */
[----:B------:R-:W-:Y:S01]  /*34d0*/  ISETP.GT.U32.AND P2, PT, R29, R18, PT ;  /* 0x000000121d00720c */ /* 0x000fe20003f44070 */
[--C-:B------:R-:W-:Y:S02]  /*34e0*/  @!P4 IMAD.IADD R11, R11, 0x1, -R29.reuse ;  /* 0x000000010b0bc824 */ /* 0x100fe400078e0a1d */
[--C-:B------:R-:W-:Y:S01]  /*34f0*/  @!P5 IMAD.IADD R10, R10, 0x1, -R29.reuse ;  /* 0x000000010a0ad824 */ /* 0x100fe200078e0a1d */
[----:B------:R-:W-:Y:S01]  /*3500*/  ISETP.GT.U32.AND P3, PT, R29, R17, PT ;  /* 0x000000111d00720c */ /* 0x000fe20003f64070 */
[--C-:B------:R-:W-:Y:S01]  /*3510*/  @!P0 IMAD.IADD R9, R9, 0x1, -R29.reuse ;  /* 0x0000000109098824 */ /* 0x100fe200078e0a1d */
[C---:B------:R-:W-:Y:S01]  /*3520*/  ISETP.GT.U32.AND P4, PT, R29.reuse, R16, PT ;  /* 0x000000101d00720c */ /* 0x040fe20003f84070 */
[--C-:B------:R-:W-:Y:S01]  /*3530*/  @!P1 IMAD.IADD R8, R8, 0x1, -R29.reuse ;  /* 0x0000000108089824 */ /* 0x100fe200078e0a1d */
[C---:B----4-:R-:W-:Y:S02]  /*3540*/  ISETP.GT.U32.AND P5, PT, R29.reuse, R15, PT ;  /* 0x0000000f1d00720c */ /* 0x050fe40003fa4070 */
[----:B------:R-:W-:Y:S01]  /*3550*/  ISETP.GT.U32.AND P0, PT, R29, R14, PT ;  /* 0x0000000e1d00720c */ /* 0x000fe20003f04070 */
[----:B------:R-:W-:-:S02]  /*3560*/  @!P6 IMAD.IADD R7, R7, 0x1, -R29 ;  /* 0x000000010707e824 */ /* 0x000fc400078e0a1d */
[----:B------:R-:W-:-:S04]  /*3570*/  @!P2 IMAD.IADD R18, R18, 0x1, -R29 ;  /* 0x000000011212a824 */ /* 0x000fc800078e0a1d */
[--C-:B------:R-:W-:Y:S02]  /*3580*/  @!P3 IMAD.IADD R17, R17, 0x1, -R29.reuse ;  /* 0x000000011111b824 */ /* 0x100fe400078e0a1d */
[--C-:B------:R-:W-:Y:S02]  /*3590*/  @!P4 IMAD.IADD R16, R16, 0x1, -R29.reuse ;  /* 0x000000011010c824 */ /* 0x100fe400078e0a1d */
[--C-:B------:R-:W-:Y:S02]  /*35a0*/  @!P5 IMAD.IADD R15, R15, 0x1, -R29.reuse ;  /* 0x000000010f0fd824 */ /* 0x100fe400078e0a1d */
[----:B------:R-:W-:Y:S01]  /*35b0*/  @!P0 IMAD.IADD R14, R14, 0x1, -R29 ;  /* 0x000000010e0e8824 */ /* 0x000fe200078e0a1d */
[----:B------:R0:W-:Y:S04]  /*35c0*/  STL [R1+0x60], R12 ;  /* 0x0000600c01007387 */ /* 0x0001e80000100800 */
[----:B------:R1:W-:Y:S04]  /*35d0*/  STL [R1+0x5c], R11 ;  /* 0x00005c0b01007387 */ /* 0x0003e80000100800 */
[----:B------:R4:W-:Y:S04]  /*35e0*/  STL [R1+0x58], R10 ;  /* 0x0000580a01007387 */ /* 0x0009e80000100800 */
[----:B------:R1:W-:Y:S04]  /*35f0*/  STL [R1+0x54], R9 ;  /* 0x0000540901007387 */ /* 0x0003e80000100800 */
[----:B0-----:R-:W5:Y:S04]  /*3600*/  LDL.LU R12, [R1+0x14] ;  /* 0x00001400010c7983 */ /* 0x001f680000300800 */
[----:B------:R0:W-:Y:S04]  /*3610*/  STL [R1+0x50], R8 ;  /* 0x0000500801007387 */ /* 0x0001e80000100800 */
[----:B-1----:R-:W5:Y:S04]  /*3620*/  LDL.LU R11, [R1+0x10] ;  /* 0x00001000010b7983 */ /* 0x002f680000300800 */
[----:B----4-:R-:W4:Y:S01]  /*3630*/  LDL.LU R10, [R1+0xc] ;  /* 0x00000c00010a7983 */ /* 0x010f220000300800 */
[----:B------:R-:W-:-:S03]  /*3640*/  IMAD R26, R29, R19, R26 ;  /* 0x000000131d1a7224 */ /* 0x000fc600078e021a */
[----:B------:R1:W-:Y:S04]  /*3650*/  STL [R1+0x4c], R7 ;  /* 0x00004c0701007387 */ /* 0x0003e80000100800 */
[----:B------:R-:W4:Y:S04]  /*3660*/  LDL.LU R9, [R1+0x8] ;  /* 0x0000080001097983 */ /* 0x000f280000300800 */
[----:B0-----:R-:W4:Y:S04]  /*3670*/  LDL.LU R8, [R1+0x4] ;  /* 0x0000040001087983 */ /* 0x001f280000300800 */
[----:B-1----:R-:W4:Y:S04]  /*3680*/  LDL.LU R7, [R1] ;  /* 0x0000000001077983 */ /* 0x002f280000300800 */
[----:B------:R-:W4:Y:S01]  /*3690*/  LDL.LU R19, [R1+0x1294] ;  /* 0x0012940001137983 */ /* 0x000f220000300800 */
[----:B--2---:R-:W-:-:S13]  /*36a0*/  ISETP.GT.U32.AND P1, PT, R29, R13, PT ;  /* 0x0000000d1d00720c */ /* 0x004fda0003f24070 */
[----:B------:R-:W-:Y:S01]  /*36b0*/  @!P1 IMAD.IADD R13, R13, 0x1, -R29 ;  /* 0x000000010d0d9824 */ /* 0x000fe200078e0a1d */
[C---:B---3--:R-:W-:Y:S02]  /*36c0*/  ISETP.GT.U32.AND P6, PT, R29.reuse, R6, PT ;  /* 0x000000061d00720c */ /* 0x048fe40003fc4070 */
[C---:B------:R-:W-:Y:S02]  /*36d0*/  ISETP.GT.U32.AND P2, PT, R29.reuse, R5, PT ;  /* 0x000000051d00720c */ /* 0x040fe40003f44070 */
[C---:B------:R-:W-:Y:S02]  /*36e0*/  ISETP.GT.U32.AND P3, PT, R29.reuse, R4, PT ;  /* 0x000000041d00720c */ /* 0x040fe40003f64070 */
[C---:B-----5:R-:W-:Y:S02]  /*36f0*/  ISETP.GT.U32.AND P4, PT, R29.reuse, R3, PT ;  /* 0x000000031d00720c */ /* 0x060fe40003f84070 */
[C---:B------:R-:W-:Y:S02]  /*3700*/  ISETP.GT.U32.AND P5, PT, R29.reuse, R2, PT ;  /* 0x000000021d00720c */ /* 0x040fe40003fa4070 */
[----:B------:R-:W-:-:S03]  /*3710*/  ISETP.GT.U32.AND P0, PT, R29, R0, PT ;  /* 0x000000001d00720c */ /* 0x000fc60003f04070 */
[--C-:B------:R-:W-:Y:S01]  /*3720*/  @!P6 IMAD.IADD R6, R6, 0x1, -R29.reuse ;  /* 0x000000010606e824 */ /* 0x100fe200078e0a1d */
[----:B------:R-:W-:Y:S01]  /*3730*/  ISETP.GT.U32.AND P6, PT, R29, R18, PT ;  /* 0x000000121d00720c */ /* 0x000fe20003fc4070 */
[--C-:B------:R-:W-:Y:S01]  /*3740*/  @!P2 IMAD.IADD R5, R5, 0x1, -R29.reuse ;  /* 0x000000010505a824 */ /* 0x100fe200078e0a1d */
[C---:B------:R-:W-:Y:S01]  /*3750*/  ISETP.GT.U32.AND P2, PT, R29.reuse, R17, PT ;  /* 0x000000111d00720c */ /* 0x040fe20003f44070 */
[--C-:B------:R-:W-:Y:S01]  /*3760*/  @!P3 IMAD.IADD R4, R4, 0x1, -R29.reuse ;  /* 0x000000010404b824 */ /* 0x100fe200078e0a1d */
[----:B------:R-:W-:Y:S01]  /*3770*/  ISETP.GT.U32.AND P3, PT, R29, R16, PT ;  /* 0x000000101d00720c */ /* 0x000fe20003f64070 */
[--C-:B------:R-:W-:Y:S01]  /*3780*/  @!P4 IMAD.IADD R3, R3, 0x1, -R29.reuse ;  /* 0x000000010303c824 */ /* 0x100fe200078e0a1d */
[C---:B------:R-:W-:Y:S01]  /*3790*/  ISETP.GT.U32.AND P4, PT, R29.reuse, R15, PT ;  /* 0x0000000f1d00720c */ /* 0x040fe20003f84070 */
[--C-:B------:R-:W-:Y:S01]  /*37a0*/  @!P5 IMAD.IADD R2, R2, 0x1, -R29.reuse ;  /* 0x000000010202d824 */ /* 0x100fe200078e0a1d */
[C---:B------:R-:W-:Y:S02]  /*37b0*/  ISETP.GT.U32.AND P5, PT, R29.reuse, R14, PT ;  /* 0x0000000e1d00720c */ /* 0x040fe40003fa4070 */
[C---:B------:R-:W-:Y:S01]  /*37c0*/  ISETP.GT.U32.AND P1, PT, R29.reuse, R28, PT ;  /* 0x0000001c1d00720c */ /* 0x040fe20003f24070 */
[--C-:B------:R-:W-:Y:S01]  /*37d0*/  @!P0 IMAD.IADD R0, R0, 0x1, -R29.reuse ;  /* 0x0000000100008824 */ /* 0x100fe200078e0a1d */
[----:B------:R-:W-:Y:S01]  /*37e0*/  ISETP.GT.U32.AND P0, PT, R29, R13, PT ;  /* 0x0000000d1d00720c */ /* 0x000fe20003f04070 */
[----:B------:R-:W-:-:S02]  /*37f0*/  @!P6 IMAD.IADD R18, R18, 0x1, -R29 ;  /* 0x000000011212e824 */ /* 0x000fc400078e0a1d */
[--C-:B------:R-:W-:Y:S01]  /*3800*/  @!P2 IMAD.IADD R17, R17, 0x1, -R29.reuse ;  /* 0x000000011111a824 */ /* 0x100fe200078e0a1d */
[C---:B------:R-:W-:Y:S01]  /*3810*/  ISETP.GT.U32.AND P2, PT, R29.reuse, R5, PT ;  /* 0x000000051d00720c */ /* 0x040fe20003f44070 */
[----:B------:R-:W-:Y:S01]  /*3820*/  @!P3 IMAD.IADD R16, R16, 0x1, -R29 ;  /* 0x000000011010b824 */ /* 0x000fe200078e0a1d */
[----:B------:R-:W-:-:S05]  /*3830*/  ISETP.GT.U32.AND P3, PT, R29, R4, PT ;  /* 0x000000041d00720c */ /* 0x000fca0003f64070 */
[--C-:B------:R-:W-:Y:S01]  /*3840*/  @!P1 IMAD.IADD R28, R28, 0x1, -R29.reuse ;  /* 0x000000011c1c9824 */ /* 0x100fe200078e0a1d */
[----:B------:R-:W-:Y:S01]  /*3850*/  ISETP.GT.U32.AND P1, PT, R29, R6, PT ;  /* 0x000000061d00720c */ /* 0x000fe20003f24070 */
[--C-:B------:R-:W-:Y:S01]  /*3860*/  @!P4 IMAD.IADD R15, R15, 0x1, -R29.reuse ;  /* 0x000000010f0fc824 */ /* 0x100fe200078e0a1d */
[----:B------:R0:W-:Y:S01]  /*3870*/  STL [R1+0x48], R18 ;  /* 0x0000481201007387 */ /* 0x0001e20000100800 */
[C---:B------:R-:W-:Y:S01]  /*3880*/  ISETP.GT.U32.AND P4, PT, R29.reuse, R3, PT ;  /* 0x000000031d00720c */ /* 0x040fe20003f84070 */
[--C-:B------:R-:W-:Y:S01]  /*3890*/  @!P5 IMAD.IADD R14, R14, 0x1, -R29.reuse ;  /* 0x000000010e0ed824 */ /* 0x100fe200078e0a1d */
[----:B------:R-:W-:Y:S01]  /*38a0*/  ISETP.GT.U32.AND P5, PT, R29, R2, PT ;  /* 0x000000021d00720c */ /* 0x000fe20003fa4070 */
[--C-:B------:R-:W-:Y:S01]  /*38b0*/  @!P0 IMAD.IADD R13, R13, 0x1, -R29.reuse ;  /* 0x000000010d0d8824 */ /* 0x100fe200078e0a1d */
[C---:B------:R-:W-:Y:S01]  /*38c0*/  ISETP.GT.U32.AND P0, PT, R29.reuse, R0, PT ;  /* 0x000000001d00720c */ /* 0x040fe20003f04070 */
[----:B0-----:R-:W2:Y:S04]  /*38d0*/  LDL.LU R18, [R1+0x1290] ;  /* 0x0012900001127983 */ /* 0x001ea80000300800 */
[----:B------:R0:W-:Y:S01]  /*38e0*/  STL [R1+0x44], R17 ;  /* 0x0000441101007387 */ /* 0x0001e20000100800 */
[----:B------:R-:W-:Y:S01]  /*38f0*/  ISETP.GT.U32.AND P6, PT, R29, R28, PT ;  /* 0x0000001c1d00720c */ /* 0x000fe20003fc4070 */
[----:B------:R-:W-:-:S02]  /*3900*/  @!P1 IMAD.IADD R6, R6, 0x1, -R29 ;  /* 0x0000000106069824 */ /* 0x000fc400078e0a1d */
[--C-:B------:R-:W-:Y:S01]  /*3910*/  @!P2 IMAD.IADD R5, R5, 0x1, -R29.reuse ;  /* 0x000000010505a824 */ /* 0x100fe200078e0a1d */
[----:B0-----:R-:W3:Y:S04]  /*3920*/  LDL.LU R17, [R1+0x128c] ;  /* 0x00128c0001117983 */ /* 0x001ee80000300800 */
[----:B------:R0:W-:Y:S01]  /*3930*/  STL [R1+0x40], R16 ;  /* 0x0000401001007387 */ /* 0x0001e20000100800 */
[----:B------:R-:W-:-:S03]  /*3940*/  @!P3 IMAD.IADD R4, R4, 0x1, -R29 ;  /* 0x000000010404b824 */ /* 0x000fc600078e0a1d */
[----:B0-----:R-:W5:Y:S04]  /*3950*/  LDL.LU R16, [R1+0x1288] ;  /* 0x0012880001107983 */ /* 0x001f680000300800 */
[----:B------:R0:W-:Y:S01]  /*3960*/  STL [R1+0x3c], R15 ;  /* 0x00003c0f01007387 */ /* 0x0001e20000100800 */
[----:B------:R-:W-:-:S03]  /*3970*/  @!P4 IMAD.IADD R3, R3, 0x1, -R29 ;  /* 0x000000010303c824 */ /* 0x000fc600078e0a1d */
[----:B0-----:R-:W2:Y:S04]  /*3980*/  LDL.LU R15, [R1+0x1284] ;  /* 0x00128400010f7983 */ /* 0x001ea80000300800 */
        /* <DEDUP_REMOVED lines=9> */
[----:B------:R0:W-:Y:S04]  /*3a20*/  STL [R1+0x2c], R5 ;  /* 0x00002c0501007387 */ /* 0x0001e80000100800 */
[----:B0-----:R-:W3:Y:S04]  /*3a30*/  LDL.LU R5, [R1+0x1274] ;  /* 0x0012740001057983 */ /* 0x001ee80000300800 */
[----:B------:R0:W-:Y:S04]  /*3a40*/  STL [R1+0x28], R4 ;  /* 0x0000280401007387 */ /* 0x0001e80000100800 */
[----:B0-----:R-:W5:Y:S04]  /*3a50*/  LDL.LU R4, [R1+0x1270] ;  /* 0x0012700001047983 */ /* 0x001f680000300800 */
[----:B------:R0:W-:Y:S04]  /*3a60*/  STL [R1+0x24], R3 ;  /* 0x0000240301007387 */ /* 0x0001e80000100800 */
[----:B0-----:R-:W5:Y:S04]  /*3a70*/  LDL.LU R3, [R1+0x126c] ;  /* 0x00126c0001037983 */ /* 0x001f680000300800 */
[----:B------:R0:W-:Y:S04]  /*3a80*/  STL [R1+0x20], R2 ;  /* 0x0000200201007387 */ /* 0x0001e80000100800 */
[----:B0-----:R-:W5:Y:S04]  /*3a90*/  LDL.LU R2, [R1+0x1268] ;  /* 0x0012680001027983 */ /* 0x001f680000300800 */
[----:B------:R0:W-:Y:S04]  /*3aa0*/  STL [R1+0x1c], R0 ;  /* 0x00001c0001007387 */ /* 0x0001e80000100800 */
[----:B0-----:R-:W5:Y:S04]  /*3ab0*/  LDL.LU R0, [R1+0x1264] ;  /* 0x0012640001007983 */ /* 0x001f680000300800 */
[----:B------:R0:W-:Y:S04]  /*3ac0*/  STL [R1+0x18], R28 ;  /* 0x0000181c01007387 */ /* 0x0001e80000100800 */
[----:B0-----:R-:W5:Y:S01]  /*3ad0*/  LDL.LU R28, [R1+0x1260] ;  /* 0x00126000011c7983 */ /* 0x001f620000300800 */
[----:B------:R-:W-:-:S02]  /*3ae0*/  ISETP.GT.U32.AND P1, PT, R29, R12, PT ;  /* 0x0000000c1d00720c */ /* 0x000fc40003f24070 */
[C---:B------:R-:W-:Y:S02]  /*3af0*/  ISETP.GT.U32.AND P2, PT, R29.reuse, R11, PT ;  /* 0x0000000b1d00720c */ /* 0x040fe40003f44070 */
[C---:B----4-:R-:W-:Y:S02]  /*3b00*/  ISETP.GT.U32.AND P3, PT, R29.reuse, R10, PT ;  /* 0x0000000a1d00720c */ /* 0x050fe40003f64070 */
[C---:B------:R-:W-:Y:S02]  /*3b10*/  ISETP.GT.U32.AND P4, PT, R29.reuse, R9, PT ;  /* 0x000000091d00720c */ /* 0x040fe40003f84070 */
[C---:B------:R-:W-:Y:S02]  /*3b20*/  ISETP.GT.U32.AND P5, PT, R29.reuse, R8, PT ;  /* 0x000000081d00720c */ /* 0x040fe40003fa4070 */
[----:B------:R-:W-:-:S03]  /*3b30*/  ISETP.GT.U32.AND P0, PT, R29, R7, PT ;  /* 0x000000071d00720c */ /* 0x000fc60003f04070 */
[--C-:B------:R-:W-:Y:S02]  /*3b40*/  @!P1 IMAD.IADD R12, R12, 0x1, -R29.reuse ;  /* 0x000000010c0c9824 */ /* 0x100fe400078e0a1d */
[--C-:B------:R-:W-:Y:S02]  /*3b50*/  @!P2 IMAD.IADD R11, R11, 0x1, -R29.reuse ;  /* 0x000000010b0ba824 */ /* 0x100fe400078e0a1d */
[--C-:B------:R-:W-:Y:S02]  /*3b60*/  @!P3 IMAD.IADD R10, R10, 0x1, -R29.reuse ;  /* 0x000000010a0ab824 */ /* 0x100fe400078e0a1d */
[--C-:B------:R-:W-:Y:S02]  /*3b70*/  @!P4 IMAD.IADD R9, R9, 0x1, -R29.reuse ;  /* 0x000000010909c824 */ /* 0x100fe400078e0a1d */
[--C-:B------:R-:W-:Y:S02]  /*3b80*/  @!P5 IMAD.IADD R8, R8, 0x1, -R29.reuse ;  /* 0x000000010808d824 */ /* 0x100fe400078e0a1d */
[----:B------:R-:W-:Y:S01]  /*3b90*/  @!P0 IMAD.IADD R7, R7, 0x1, -R29 ;  /* 0x0000000107078824 */ /* 0x000fe200078e0a1d */
[----:B--2---:R-:W-:-:S02]  /*3ba0*/  ISETP.GT.U32.AND P0, PT, R29, R6, PT ;  /* 0x000000061d00720c */ /* 0x004fc40003f04070 */
[C---:B---3--:R-:W-:Y:S02]  /*3bb0*/  ISETP.GT.U32.AND P5, PT, R29.reuse, R5, PT ;  /* 0x000000051d00720c */ /* 0x048fe40003fa4070 */
[----:B-----5:R-:W-:-:S11]  /*3bc0*/  ISETP.GT.U32.AND P4, PT, R29, R4, PT ;  /* 0x000000041d00720c */ /* 0x020fd60003f84070 */
[--C-:B------:R-:W-:Y:S01]  /*3bd0*/  @!P5 IMAD.IADD R5, R5, 0x1, -R29.reuse ;  /* 0x000000010505d824 */ /* 0x100fe200078e0a1d */
[C---:B------:R-:W-:Y:S01]  /*3be0*/  ISETP.GT.U32.AND P3, PT, R29.reuse, R3, PT ;  /* 0x000000031d00720c */ /* 0x040fe20003f64070 */
[----:B------:R-:W-:Y:S01]  /*3bf0*/  @!P4 IMAD.IADD R4, R4, 0x1, -R29 ;  /* 0x000000010404c824 */ /* 0x000fe200078e0a1d */
[----:B------:R-:W-:-:S11]  /*3c00*/  ISETP.GT.U32.AND P2, PT, R29, R2, PT ;  /* 0x000000021d00720c */ /* 0x000fd60003f44070 */
[--C-:B------:R-:W-:Y:S01]  /*3c10*/  @!P3 IMAD.IADD R3, R3, 0x1, -R29.reuse ;  /* 0x000000010303b824 */ /* 0x100fe200078e0a1d */
[C---:B------:R-:W-:Y:S01]  /*3c20*/  ISETP.GT.U32.AND P1, PT, R29.reuse, R0, PT ;  /* 0x000000001d00720c */ /* 0x040fe20003f24070 */
[----:B------:R-:W-:Y:S01]  /*3c30*/  @!P2 IMAD.IADD R2, R2, 0x1, -R29 ;  /* 0x000000010202a824 */ /* 0x000fe200078e0a1d */
[----:B------:R-:W-:-:S11]  /*3c40*/  ISETP.GT.U32.AND P6, PT, R29, R28, PT ;  /* 0x0000001c1d00720c */ /* 0x000fd60003fc4070 */
[--C-:B------:R-:W-:Y:S01]  /*3c50*/  @!P1 IMAD.IADD R0, R0, 0x1, -R29.reuse ;  /* 0x0000000100009824 */ /* 0x100fe200078e0a1d */
[C---:B------:R-:W-:Y:S02]  /*3c60*/  ISETP.GT.U32.AND P1, PT, R29.reuse, R11, PT ;  /* 0x0000000b1d00720c */ /* 0x040fe40003f24070 */
[C---:B------:R-:W-:Y:S02]  /*3c70*/  ISETP.GT.U32.AND P2, PT, R29.reuse, R10, PT ;  /* 0x0000000a1d00720c */ /* 0x040fe40003f44070 */
[C---:B------:R-:W-:Y:S02]  /*3c80*/  ISETP.GT.U32.AND P3, PT, R29.reuse, R9, PT ;  /* 0x000000091d00720c */ /* 0x040fe40003f64070 */
[C---:B------:R-:W-:Y:S02]  /*3c90*/  ISETP.GT.U32.AND P4, PT, R29.reuse, R8, PT ;  /* 0x000000081d00720c */ /* 0x040fe40003f84070 */
[C---:B------:R-:W-:Y:S01]  /*3ca0*/  ISETP.GT.U32.AND P5, PT, R29.reuse, R7, PT ;  /* 0x000000071d00720c */ /* 0x040fe20003fa4070 */
[----:B------:R-:W-:Y:S01]  /*3cb0*/  @!P6 IMAD.IADD R28, R28, 0x1, -R29 ;  /* 0x000000011c1ce824 */ /* 0x000fe200078e0a1d */
[----:B------:R-:W-:-:S02]  /*3cc0*/  ISETP.GT.U32.AND P6, PT, R29, R12, PT ;  /* 0x0000000c1d00720c */ /* 0x000fc40003fc4070 */
[----:B------:R-:W0:Y:S02]  /*3cd0*/  S2R R29, SR_TID.X ;  /* 0x00000000001d7919 */ /* 0x000e240000002100 */
[----:B0-----:R-:W-:-:S05]  /*3ce0*/  IMAD.SHL.U32 R29, R29, 0x100, RZ ;  /* 0x000001001d1d7824 */ /* 0x001fca00078e00ff */
[----:B------:R0:W-:Y:S02]  /*3cf0*/  STL [R1+0xfe0], R29 ;  /* 0x000fe01d01007387 */ /* 0x0001e40000100800 */
[----:B0-----:R-:W-:-:S05]  /*3d00*/  IABS R29, c[0x0][0x17c] ;  /* 0x00005f00001d7a13 */ /* 0x001fca0000000000 */
[--C-:B------:R-:W-:Y:S02]  /*3d10*/  @!P6 IMAD.IADD R12, R12, 0x1, -R29.reuse ;  /* 0x000000010c0ce824 */ /* 0x100fe400078e0a1d */
[--C-:B------:R-:W-:Y:S02]  /*3d20*/  @!P1 IMAD.IADD R11, R11, 0x1, -R29.reuse ;  /* 0x000000010b0b9824 */ /* 0x100fe400078e0a1d */
[--C-:B------:R-:W-:Y:S01]  /*3d30*/  @!P2 IMAD.IADD R10, R10, 0x1, -R29.reuse ;  /* 0x000000010a0aa824 */ /* 0x100fe200078e0a1d */
[----:B------:R0:W-:Y:S01]  /*3d40*/  STL [R1+0x14], R12 ;  /* 0x0000140c01007387 */ /* 0x0001e20000100800 */
[--C-:B------:R-:W-:Y:S02]  /*3d50*/  @!P3 IMAD.IADD R9, R9, 0x1, -R29.reuse ;  /* 0x000000010909b824 */ /* 0x100fe400078e0a1d */
[--C-:B------:R-:W-:Y:S01]  /*3d60*/  @!P4 IMAD.IADD R8, R8, 0x1, -R29.reuse ;  /* 0x000000010808c824 */ /* 0x100fe200078e0a1d */
[----:B0-----:R-:W2:Y:S04]  /*3d70*/  LDL.LU R12, [R1+0x125c] ;  /* 0x00125c00010c7983 */ /* 0x001ea80000300800 */
[----:B------:R0:W-:Y:S04]  /*3d80*/  STL [R1+0x10], R11 ;  /* 0x0000100b01007387 */ /* 0x0001e80000100800 */
[----:B0-----:R-:W3:Y:S04]  /*3d90*/  LDL.LU R11, [R1+0x1258] ;  /* 0x00125800010b7983 */ /* 0x001ee80000300800 */
[----:B------:R0:W-:Y:S04]  /*3da0*/  STL [R1+0xc], R10 ;  /* 0x00000c0a01007387 */ /* 0x0001e80000100800 */
[----:B0-----:R-:W4:Y:S04]  /*3db0*/  LDL.LU R10, [R1+0x1254] ;  /* 0x00125400010a7983 */ /* 0x001f280000300800 */
[----:B------:R0:W-:Y:S04]  /*3dc0*/  STL [R1+0x8], R9 ;  /* 0x0000080901007387 */ /* 0x0001e80000100800 */
[----:B0-----:R-:W5:Y:S04]  /*3dd0*/  LDL.LU R9, [R1+0x1250] ;  /* 0x0012500001097983 */ /* 0x001f680000300800 */
[----:B------:R0:W-:Y:S04]  /*3de0*/  STL [R1+0x4], R8 ;  /* 0x0000040801007387 */ /* 0x0001e80000100800 */
[----:B0-----:R-:W3:Y:S01]  /*3df0*/  LDL.LU R8, [R1+0x124c] ;  /* 0x00124c0001087983 */ /* 0x001ee20000300800 */
[----:B------:R-:W-:-:S05]  /*3e00*/  @!P5 IMAD.IADD R7, R7, 0x1, -R29 ;  /* 0x000000010707d824 */ /* 0x000fca00078e0a1d */
[----:B------:R0:W-:Y:S04]  /*3e10*/  STL [R1], R7 ;  /* 0x0000000701007387 */ /* 0x0001e80000100800 */
[----:B0-----:R-:W5:Y:S01]  /*3e20*/  LDL.LU R7, [R1+0x1248] ;  /* 0x0012480001077983 */ /* 0x001f620000300800 */
[----:B------:R-:W-:Y:S01]  /*3e30*/  @!P0 IMAD.IADD R6, R6, 0x1, -R29 ;  /* 0x0000000106068824 */ /* 0x000fe200078e0a1d */
[C---:B------:R-:W-:Y:S02]  /*3e40*/  ISETP.GT.U32.AND P0, PT, R29.reuse, R28, PT ;  /* 0x0000001c1d00720c */ /* 0x040fe40003f04070 */
[C---:B------:R-:W-:Y:S02]  /*3e50*/  ISETP.GT.U32.AND P1, PT, R29.reuse, R0, PT ;  /* 0x000000001d00720c */ /* 0x040fe40003f24070 */
[----:B------:R-:W-:-:S02]  /*3e60*/  ISETP.GT.U32.AND P2, PT, R29, R2, PT ;  /* 0x000000021d00720c */ /* 0x000fc40003f44070 */
[C---:B------:R-:W-:Y:S02]  /*3e70*/  ISETP.GT.U32.AND P3, PT, R29.reuse, R3, PT ;  /* 0x000000031d00720c */ /* 0x040fe40003f64070 */
[C---:B------:R-:W-:Y:S02]  /*3e80*/  ISETP.GT.U32.AND P4, PT, R29.reuse, R4, PT ;  /* 0x000000041d00720c */ /* 0x040fe40003f84070 */
[----:B------:R-:W-:-:S03]  /*3e90*/  ISETP.GT.U32.AND P5, PT, R29, R5, PT ;  /* 0x000000051d00720c */ /* 0x000fc60003fa4070 */
[--C-:B------:R-:W-:Y:S02]  /*3ea0*/  @!P0 IMAD.IADD R28, R28, 0x1, -R29.reuse ;  /* 0x000000011c1c8824 */ /* 0x100fe400078e0a1d */
[--C-:B------:R-:W-:Y:S02]  /*3eb0*/  @!P1 IMAD.IADD R0, R0, 0x1, -R29.reuse ;  /* 0x0000000100009824 */ /* 0x100fe400078e0a1d */
[--C-:B------:R-:W-:Y:S01]  /*3ec0*/  @!P2 IMAD.IADD R2, R2, 0x1, -R29.reuse ;  /* 0x000000010202a824 */ /* 0x100fe200078e0a1d */
[----:B------:R0:W-:Y:S01]  /*3ed0*/  STL [R1+0x1228], R28 ;  /* 0x0012281c01007387 */ /* 0x0001e20000100800 */
[--C-:B------:R-:W-:Y:S02]  /*3ee0*/  @!P3 IMAD.IADD R3, R3, 0x1, -R29.reuse ;  /* 0x000000010303b824 */ /* 0x100fe400078e0a1d */
[--C-:B------:R-:W-:Y:S02]  /*3ef0*/  @!P4 IMAD.IADD R4, R4, 0x1, -R29.reuse ;  /* 0x000000010404c824 */ /* 0x100fe400078e0a1d */
[----:B------:R-:W-:Y:S01]  /*3f00*/  @!P5 IMAD.IADD R5, R5, 0x1, -R29 ;  /* 0x000000010505d824 */ /* 0x000fe200078e0a1d */
[----:B0-----:R-:W5:Y:S04]  /*3f10*/  LDL R28, [R1+0x5c4] ;  /* 0x0005c400011c7983 */ /* 0x001f680000100800 */
[----:B------:R0:W-:Y:S04]  /*3f20*/  STL [R1+0x1224], R0 ;  /* 0x0012240001007387 */ /* 0x0001e80000100800 */
[----:B0-----:R-:W5:Y:S04]  /*3f30*/  LDL R0, [R1+0xfe0] ;  /* 0x000fe00001007983 */ /* 0x001f680000100800 */
[----:B------:R-:W-:Y:S04]  /*3f40*/  STL [R1+0x1220], R2 ;  /* 0x0012200201007387 */ /* 0x000fe80000100800 */
[----:B------:R0:W-:Y:S04]  /*3f50*/  STL [R1+0x121c], R3 ;  /* 0x00121c0301007387 */ /* 0x0001e80000100800 */
[----:B0-----:R-:W5:Y:S04]  /*3f60*/  LDL R3, [R1+0x678] ;  /* 0x0006780001037983 */ /* 0x001f680000100800 */
[----:B------:R-:W-:Y:S04]  /*3f70*/  STL [R1+0x122c], R4 ;  /* 0x00122c0401007387 */ /* 0x000fe80000100800 */
[----:B------:R0:W-:Y:S04]  /*3f80*/  STL [R1+0x1230], R5 ;  /* 0x0012300501007387 */ /* 0x0001e80000100800 */
[----:B0-----:R-:W5:Y:S01]  /*3f90*/  LDL.LU R5, [R1+0xa0] ;  /* 0x0000a00001057983 */ /* 0x001f620000300800 */
[----:B------:R-:W-:-:S13]  /*3fa0*/  ISETP.GT.U32.AND P6, PT, R29, R6, PT ;  /* 0x000000061d00720c */ /* 0x000fda0003fc4070 */
[----:B------:R-:W-:Y:S01]  /*3fb0*/  @!P6 IMAD.IADD R6, R6, 0x1, -R29 ;  /* 0x000000010606e824 */ /* 0x000fe200078e0a1d */
[----:B------:R-:W-:-:S13]  /*3fc0*/  ISETP.GT.U32.AND P6, PT, R29, R13, PT ;  /* 0x0000000d1d00720c */ /* 0x000fda0003fc4070 */
[----:B------:R-:W-:Y:S01]  /*3fd0*/  @!P6 IMAD.IADD R13, R13, 0x1, -R29 ;  /* 0x000000010d0de824 */ /* 0x000fe200078e0a1d */
[----:B------:R-:W-:Y:S01]  /*3fe0*/  IABS R2, R21 ;  /* 0x0000001500027213 */ /* 0x000fe20000000000 */
[----:B------:R-:W-:Y:S04]  /*3ff0*/  STL [R1+0x1218], R6 ;  /* 0x0012180601007387 */ /* 0x000fe80000100800 */
[----:B------:R-:W-:-:S04]  /*4000*/  IMAD.HI.U32 R27, R27, R2, RZ ;  /* 0x000000021b1b7227 */ /* 0x000fc800078e00ff */
[----:B------:R-:W-:-:S04]  /*4010*/  IMAD.MOV R27, RZ, RZ, -R27 ;  /* 0x000000ffff1b7224 */ /* 0x000fc800078e0a1b */
[C---:B------:R-:W-:Y:S01]  /*4020*/  IMAD R27, R29.reuse, R27, R2 ;  /* 0x0000001b1d1b7224 */ /* 0x040fe200078e0202 */
[C---:B--2---:R-:W-:Y:S02]  /*4030*/  ISETP.GT.U32.AND P5, PT, R29.reuse, R12, PT ;  /* 0x0000000c1d00720c */ /* 0x044fe40003fa4070 */
[----:B----4-:R-:W-:-:S11]  /*4040*/  ISETP.GT.U32.AND P3, PT, R29, R10, PT ;  /* 0x0000000a1d00720c */ /* 0x010fd60003f64070 */
[--C-:B------:R-:W-:Y:S02]  /*4050*/  @!P5 IMAD.IADD R12, R12, 0x1, -R29.reuse ;  /* 0x000000010c0cd824 */ /* 0x100fe400078e0a1d */
[----:B------:R-:W-:Y:S01]  /*4060*/  @!P3 IMAD.IADD R10, R10, 0x1, -R29 ;  /* 0x000000010a0ab824 */ /* 0x000fe200078e0a1d */
[C---:B------:R-:W-:Y:S02]  /*4070*/  ISETP.GT.U32.AND P3, PT, R29.reuse, R17, PT ;  /* 0x000000111d00720c */ /* 0x040fe40003f64070 */
[----:B---3--:R-:W-:-:S13]  /*4080*/  ISETP.GT.U32.AND P1, PT, R29, R8, PT ;  /* 0x000000081d00720c */ /* 0x008fda0003f24070 */
[----:B------:R-:W-:Y:S01]  /*4090*/  @!P1 IMAD.IADD R8, R8, 0x1, -R29 ;  /* 0x0000000108089824 */ /* 0x000fe200078e0a1d */
[----:B------:R-:W-:-:S04]  /*40a0*/  ISETP.GT.U32.AND P1, PT, R29, R15, PT ;  /* 0x0000000f1d00720c */ /* 0x000fc80003f24070 */
[C---:B------:R-:W-:Y:S02]  /*40b0*/  ISETP.GT.U32.AND P5, PT, R29.reuse, R8, PT ;  /* 0x000000081d00720c */ /* 0x040fe40003fa4070 */
[----:B-----5:R-:W-:Y:S01]  /*40c0*/  ISETP.GT.U32.AND P0, PT, R29, R7, PT ;  /* 0x000000071d00720c */ /* 0x020fe20003f04070 */
[----:B------:R-:W-:Y:S01]  /*40d0*/  @!P3 IMAD.IADD R17, R17, 0x1, -R29 ;  /* 0x000000011111b824 */ /* 0x000fe200078e0a1d */
[----:B------:R-:W-:-:S05]  /*40e0*/  ISETP.GT.U32.AND P3, PT, R29, R13, PT ;  /* 0x0000000d1d00720c */ /* 0x000fca0003f64070 */
[----:B------:R-:W-:Y:S01]  /*40f0*/  @!P1 IMAD.IADD R15, R15, 0x1, -R29 ;  /* 0x000000010f0f9824 */ /* 0x000fe200078e0a1d */
[----:B------:R-:W-:-:S03]  /*4100*/  ISETP.GT.U32.AND P2, PT, R29, R9, PT ;  /* 0x000000091d00720c */ /* 0x000fc60003f44070 */
[--C-:B------:R-:W-:Y:S01]  /*4110*/  @!P5 IMAD.IADD R8, R8, 0x1, -R29.reuse ;  /* 0x000000010808d824 */ /* 0x100fe200078e0a1d */
[C---:B------:R-:W-:Y:S02]  /*4120*/  ISETP.GT.U32.AND P5, PT, R29.reuse, R15, PT ;  /* 0x0000000f1d00720c */ /* 0x040fe40003fa4070 */
[----:B------:R-:W-:Y:S01]  /*4130*/  ISETP.GT.U32.AND P4, PT, R29, R11, PT ;  /* 0x0000000b1d00720c */ /* 0x000fe20003f84070 */
[--C-:B------:R-:W-:Y:S01]  /*4140*/  @!P0 IMAD.IADD R7, R7, 0x1, -R29.reuse ;  /* 0x0000000107078824 */ /* 0x100fe200078e0a1d */
[----:B------:R-:W-:Y:S01]  /*4150*/  ISETP.GT.U32.AND P0, PT, R29, R14, PT ;  /* 0x0000000e1d00720c */ /* 0x000fe20003f04070 */
[----:B------:R-:W-:Y:S01]  /*4160*/  @!P3 IMAD.IADD R13, R13, 0x1, -R29 ;  /* 0x000000010d0db824 */ /* 0x000fe200078e0a1d */
[----:B------:R-:W-:-:S03]  /*4170*/  ISETP.GT.U32.AND P3, PT, R29, R20, PT ;  /* 0x000000141d00720c */ /* 0x000fc60003f64070 */
[----:B------:R-:W-:-:S04]  /*4180*/  @!P2 IMAD.IADD R9, R9, 0x1, -R29 ;  /* 0x000000010909a824 */ /* 0x000fc800078e0a1d */
[--C-:B------:R-:W-:Y:S01]  /*4190*/  @!P5 IMAD.IADD R15, R15, 0x1, -R29.reuse ;  /* 0x000000010f0fd824 */ /* 0x100fe200078e0a1d */
[----:B------:R-:W-:Y:S01]  /*41a0*/  ISETP.GT.U32.AND P5, PT, R29, R23, PT ;  /* 0x000000171d00720c */ /* 0x000fe20003fa4070 */
[--C-:B------:R-:W-:Y:S01]  /*41b0*/  @!P4 IMAD.IADD R11, R11, 0x1, -R29.reuse ;  /* 0x000000010b0bc824 */ /* 0x100fe200078e0a1d */
[C---:B------:R-:W-:Y:S01]  /*41c0*/  ISETP.GT.U32.AND P4, PT, R29.reuse, R7, PT ;  /* 0x000000071d00720c */ /* 0x040fe20003f84070 */
[--C-:B------:R-:W-:Y:S01]  /*41d0*/  @!P0 IMAD.IADD R14, R14, 0x1, -R29.reuse ;  /* 0x000000010e0e8824 */ /* 0x100fe200078e0a1d */
[C---:B------:R-:W-:Y:S02]  /*41e0*/  ISETP.GT.U32.AND P6, PT, R29.reuse, R9, PT ;  /* 0x000000091d00720c */ /* 0x040fe40003fc4070 */
[C---:B------:R-:W-:Y:S01]  /*41f0*/  ISETP.GT.U32.AND P0, PT, R29.reuse, R10, PT ;  /* 0x0000000a1d00720c */ /* 0x040fe20003f04070 */
[----:B------:R-:W-:Y:S01]  /*4200*/  @!P3 IMAD.IADD R20, R20, 0x1, -R29 ;  /* 0x000000011414b824 */ /* 0x000fe200078e0a1d */
[C---:B------:R-:W-:Y:S02]  /*4210*/  ISETP.GT.U32.AND P1, PT, R29.reuse, R11, PT ;  /* 0x0000000b1d00720c */ /* 0x040fe40003f24070 */
[----:B------:R-:W-:-:S03]  /*4220*/  ISETP.GT.U32.AND P3, PT, R29, R26, PT ;  /* 0x0000001a1d00720c */ /* 0x000fc60003f64070 */
[--C-:B------:R-:W-:Y:S01]  /*4230*/  @!P5 IMAD.IADD R23, R23, 0x1, -R29.reuse ;  /* 0x000000011717d824 */ /* 0x100fe200078e0a1d */
[----:B------:R-:W-:Y:S01]  /*4240*/  ISETP.GT.U32.AND P5, PT, R29, R20, PT ;  /* 0x000000141d00720c */ /* 0x000fe20003fa4070 */
[--C-:B------:R-:W-:Y:S01]  /*4250*/  @!P4 IMAD.IADD R7, R7, 0x1, -R29.reuse ;  /* 0x000000010707c824 */ /* 0x100fe200078e0a1d */
[----:B------:R-:W-:Y:S01]  /*4260*/  LOP3.LUT R0, R0, 0x1000, RZ, 0xc0, !PT ;  /* 0x0000100000007812 */ /* 0x000fe200078ec0ff */
[--C-:B------:R-:W-:Y:S02]  /*4270*/  @!P6 IMAD.IADD R9, R9, 0x1, -R29.reuse ;  /* 0x000000010909e824 */ /* 0x100fe400078e0a1d */
[--C-:B------:R-:W-:Y:S01]  /*4280*/  @!P0 IMAD.IADD R10, R10, 0x1, -R29.reuse ;  /* 0x000000010a0a8824 */ /* 0x100fe200078e0a1d */
[----:B------:R-:W-:Y:S01]  /*4290*/  STL [R1+0x1234], R7 ;  /* 0x0012340701007387 */ /* 0x000fe20000100800 */
[----:B------:R-:W-:-:S03]  /*42a0*/  @!P1 IMAD.IADD R11, R11, 0x1, -R29 ;  /* 0x000000010b0b9824 */ /* 0x000fc600078e0a1d */
[----:B------:R0:W-:Y:S01]  /*42b0*/  STL [R1+0x1238], R8 ;  /* 0x0012380801007387 */ /* 0x0001e20000100800 */
[----:B------:R-:W-:-:S03]  /*42c0*/  @!P3 IMAD.IADD R26, R26, 0x1, -R29 ;  /* 0x000000011a1ab824 */ /* 0x000fc600078e0a1d */
[----:B------:R-:W-:Y:S01]  /*42d0*/  STL [R1+0x123c], R9 ;  /* 0x00123c0901007387 */ /* 0x000fe20000100800 */
[----:B------:R-:W-:-:S03]  /*42e0*/  @!P5 IMAD.IADD R20, R20, 0x1, -R29 ;  /* 0x000000011414d824 */ /* 0x000fc600078e0a1d */
[----:B------:R-:W-:Y:S01]  /*42f0*/  STL [R1+0x1240], R10 ;  /* 0x0012400a01007387 */ /* 0x000fe20000100800 */
[----:B------:R-:W-:-:S03]  /*4300*/  ISETP.GE.AND P3, PT, R28, RZ, PT ;  /* 0x000000ff1c00720c */ /* 0x000fc60003f66270 */
[----:B------:R-:W-:Y:S01]  /*4310*/  STL [R1+0x1244], R11 ;  /* 0x0012440b01007387 */ /* 0x000fe20000100800 */
[----:B------:R-:W-:-:S03]  /*4320*/  ISETP.GE.AND P5, PT, R3, RZ, PT ;  /* 0x000000ff0300720c */ /* 0x000fc60003fa6270 */
[----:B------:R-:W2:Y:S04]  /*4330*/  LDL R4, [R1+0x10d4] ;  /* 0x0010d40001047983 */ /* 0x000ea80000100800 */
[----:B------:R-:W3:Y:S01]  /*4340*/  LDL R2, [R1+0x10d8] ;  /* 0x0010d80001027983 */ /* 0x000ee20000100800 */
[----:B------:R-:W-:-:S03]  /*4350*/  IMAD.IADD R0, R0, 0x1, R5 ;  /* 0x0000000100007824 */ /* 0x000fc600078e0205 */
[----:B------:R-:W4:Y:S04]  /*4360*/  LDL R5, [R1+0x10dc] ;  /* 0x0010dc0001057983 */ /* 0x000f280000100800 */
[----:B------:R1:W-:Y:S04]  /*4370*/  STL [R1+0x384], R0 ;  /* 0x0003840001007387 */ /* 0x0003e80000100800 */
[----:B0-----:R-:W5:Y:S04]  /*4380*/  LDL R8, [R1+0x10d0] ;  /* 0x0010d00001087983 */ /* 0x001f680000100800 */
[----:B------:R-:W5:Y:S04]  /*4390*/  LDL R28, [R1+0x10c4] ;  /* 0x0010c400011c7983 */ /* 0x000f680000100800 */
[----:B-1----:R-:W5:Y:S04]  /*43a0*/  LDL R0, [R1+0x10cc] ;  /* 0x0010cc0001007983 */ /* 0x002f680000100800 */
[----:B------:R-:W5:Y:S04]  /*43b0*/  LDL R3, [R1+0x10c8] ;  /* 0x0010c80001037983 */ /* 0x000f680000100800 */
[----:B------:R-:W5:Y:S04]  /*43c0*/  LDL R6, [R1+0x10bc] ;  /* 0x0010bc0001067983 */ /* 0x000f680000100800 */
[----:B------:R-:W5:Y:S04]  /*43d0*/  LDL R7, [R1+0x10c0] ;  /* 0x0010c00001077983 */ /* 0x000f680000100800 */
[----:B------:R-:W5:Y:S04]  /*43e0*/  LDL.LU R11, [R1+0x94] ;  /* 0x00009400010b7983 */ /* 0x000f680000300800 */
[----:B------:R-:W5:Y:S01]  /*43f0*/  LDL.LU R10, [R1+0x90] ;  /* 0x00009000010a7983 */ /* 0x000f620000300800 */
[----:B------:R-:W-:-:S02]  /*4400*/  ISETP.GT.U32.AND P2, PT, R29, R16, PT ;  /* 0x000000101d00720c */ /* 0x000fc40003f44070 */
[----:B------:R-:W-:-:S11]  /*4410*/  ISETP.GT.U32.AND P4, PT, R29, R14, PT ;  /* 0x0000000e1d00720c */ /* 0x000fd60003f84070 */
[----:B------:R-:W-:Y:S01]  /*4420*/  @!P2 IMAD.IADD R16, R16, 0x1, -R29 ;  /* 0x000000011010a824 */ /* 0x000fe200078e0a1d */
[----:B------:R-:W-:-:S04]  /*4430*/  ISETP.GT.U32.AND P2, PT, R29, R12, PT ;  /* 0x0000000c1d00720c */ /* 0x000fc80003f44070 */
[C---:B------:R-:W-:Y:S01]  /*4440*/  ISETP.GT.U32.AND P0, PT, R29.reuse, R16, PT ;  /* 0x000000101d00720c */ /* 0x040fe20003f04070 */
[----:B------:R-:W-:Y:S01]  /*4450*/  @!P4 IMAD.IADD R14, R14, 0x1, -R29 ;  /* 0x000000010e0ec824 */ /* 0x000fe200078e0a1d */
[C---:B------:R-:W-:Y:S02]  /*4460*/  ISETP.GT.U32.AND P1, PT, R29.reuse, R18, PT ;  /* 0x000000121d00720c */ /* 0x040fe40003f24070 */
[----:B------:R-:W-:-:S05]  /*4470*/  ISETP.GT.U32.AND P4, PT, R29, R22, PT ;  /* 0x000000161d00720c */ /* 0x000fca0003f84070 */
[--C-:B------:R-:W-:Y:S01]  /*4480*/  @!P2 IMAD.IADD R12, R12, 0x1, -R29.reuse ;  /* 0x000000010c0ca824 */ /* 0x100fe200078e0a1d */
[C---:B------:R-:W-:Y:S02]  /*4490*/  ISETP.GT.U32.AND P2, PT, R29.reuse, R19, PT ;  /* 0x000000131d00720c */ /* 0x040fe40003f44070 */
[C---:B------:R-:W-:Y:S01]  /*44a0*/  ISETP.GT.U32.AND P6, PT, R29.reuse, R17, PT ;  /* 0x000000111d00720c */ /* 0x040fe20003fc4070 */
[--C-:B------:R-:W-:Y:S01]  /*44b0*/  @!P0 IMAD.IADD R16, R16, 0x1, -R29.reuse ;  /* 0x0000000110108824 */ /* 0x100fe200078e0a1d */
[C---:B------:R-:W-:Y:S01]  /*44c0*/  ISETP.GT.U32.AND P0, PT, R29.reuse, R24, PT ;  /* 0x000000181d00720c */ /* 0x040fe20003f04070 */
[--C-:B------:R-:W-:Y:S01]  /*44d0*/  @!P1 IMAD.IADD R18, R18, 0x1, -R29.reuse ;  /* 0x0000000112129824 */ /* 0x100fe200078e0a1d */
[C---:B------:R-:W-:Y:S01]  /*44e0*/  ISETP.GT.U32.AND P1, PT, R29.reuse, R25, PT ;  /* 0x000000191d00720c */ /* 0x040fe20003f24070 */
[----:B------:R-:W-:Y:S01]  /*44f0*/  @!P4 IMAD.IADD R22, R22, 0x1, -R29 ;  /* 0x000000011616c824 */ /* 0x000fe200078e0a1d */
[----:B------:R-:W-:-:S05]  /*4500*/  ISETP.GT.U32.AND P4, PT, R29, R27, PT ;  /* 0x0000001b1d00720c */ /* 0x000fca0003f84070 */
[--C-:B------:R-:W-:Y:S02]  /*4510*/  @!P2 IMAD.IADD R19, R19, 0x1, -R29.reuse ;  /* 0x000000011313a824 */ /* 0x100fe400078e0a1d */
[--C-:B------:R-:W-:Y:S01]  /*4520*/  @!P6 IMAD.IADD R17, R17, 0x1, -R29.reuse ;  /* 0x000000011111e824 */ /* 0x100fe200078e0a1d */
[C---:B------:R-:W-:Y:S01]  /*4530*/  ISETP.GT.U32.AND P6, PT, R29.reuse, R18, PT ;  /* 0x000000121d00720c */ /* 0x040fe20003fc4070 */
[--C-:B------:R-:W-:Y:S01]  /*4540*/  @!P0 IMAD.IADD R24, R24, 0x1, -R29.reuse ;  /* 0x0000000118188824 */ /* 0x100fe200078e0a1d */
[C---:B------:R-:W-:Y:S02]  /*4550*/  ISETP.GT.U32.AND P2, PT, R29.reuse, R19, PT ;  /* 0x000000131d00720c */ /* 0x040fe40003f44070 */
[----:B------:R-:W-:Y:S01]  /*4560*/  ISETP.GT.U32.AND P0, PT, R29, R22, PT ;  /* 0x000000161d00720c */ /* 0x000fe20003f04070 */
[--C-:B------:R-:W-:Y:S01]  /*4570*/  @!P1 IMAD.IADD R25, R25, 0x1, -R29.reuse ;  /* 0x0000000119199824 */ /* 0x100fe200078e0a1d */
[----:B------:R-:W-:Y:S01]  /*4580*/  ISETP.GT.U32.AND P1, PT, R29, R23, PT ;  /* 0x000000171d00720c */ /* 0x000fe20003f24070 */
[----:B------:R-:W-:Y:S01]  /*4590*/  @!P4 IMAD.IADD R27, R27, 0x1, -R29 ;  /* 0x000000011b1bc824 */ /* 0x000fe200078e0a1d */
[----:B------:R-:W-:-:S05]  /*45a0*/  ISETP.GT.U32.AND P4, PT, R29, R26, PT ;  /* 0x0000001a1d00720c */ /* 0x000fca0003f84070 */
[--C-:B------:R-:W-:Y:S01]  /*45b0*/  @!P6 IMAD.IADD R18, R18, 0x1, -R29.reuse ;  /* 0x000000011212e824 */ /* 0x100fe200078e0a1d */
[----:B------:R-:W-:Y:S01]  /*45c0*/  ISETP.GT.U32.AND P6, PT, R29, R24, PT ;  /* 0x000000181d00720c */ /* 0x000fe20003fc4070 */
[--C-:B------:R-:W-:Y:S01]  /*45d0*/  @!P2 IMAD.IADD R19, R19, 0x1, -R29.reuse ;  /* 0x000000011313a824 */ /* 0x100fe200078e0a1d */
[C---:B------:R-:W-:Y:S01]  /*45e0*/  ISETP.GT.U32.AND P2, PT, R29.reuse, R25, PT ;  /* 0x000000191d00720c */ /* 0x040fe20003f44070 */
[--C-:B------:R-:W-:Y:S01]  /*45f0*/  @!P0 IMAD.IADD R22, R22, 0x1, -R29.reuse ;  /* 0x0000000116168824 */ /* 0x100fe200078e0a1d */
[----:B------:R-:W-:Y:S01]  /*4600*/  ISETP.GT.U32.AND P0, PT, R29, R27, PT ;  /* 0x0000001b1d00720c */ /* 0x000fe20003f04070 */
[--C-:B------:R-:W-:Y:S01]  /*4610*/  @!P1 IMAD.IADD R23, R23, 0x1, -R29.reuse ;  /* 0x0000000117179824 */ /* 0x100fe200078e0a1d */
[----:B------:R-:W-:Y:S02]  /*4620*/  ISETP.NE.AND P1, PT, RZ, c[0x0][0x178], PT ;  /* 0x00005e00ff007a0c */ /* 0x000fe40003f25270 */
[----:B------:R-:W-:Y:S01]  /*4630*/  LOP3.LUT R9, RZ, c[0x0][0x178], RZ, 0x33, !PT ;  /* 0x00005e00ff097a12 */ /* 0x000fe200078e33ff */
[----:B------:R-:W-:-:S04]  /*4640*/  @!P4 IMAD.IADD R26, R26, 0x1, -R29 ;  /* 0x000000011a1ac824 */ /* 0x000fc800078e0a1d */
[--C-:B------:R-:W-:Y:S02]  /*4650*/  @!P6 IMAD.IADD R24, R24, 0x1, -R29.reuse ;  /* 0x000000011818e824 */ /* 0x100fe400078e0a1d */
[--C-:B------:R-:W-:Y:S02]  /*4660*/  @!P2 IMAD.IADD R25, R25, 0x1, -R29.reuse ;  /* 0x000000011919a824 */ /* 0x100fe400078e0a1d */
[----:B------:R-:W-:Y:S01]  /*4670*/  @!P0 IMAD.IADD R27, R27, 0x1, -R29 ;  /* 0x000000011b1b8824 */ /* 0x000fe200078e0a1d */
[----:B--2---:R-:W-:Y:S02]  /*4680*/  ISETP.GE.AND P6, PT, R4, RZ, PT ;  /* 0x000000ff0400720c */ /* 0x004fe40003fc6270 */
[----:B------:R-:W2:Y:S01]  /*4690*/  LDL R4, [R1+0x10b4] ;  /* 0x0010b40001047983 */ /* 0x000ea20000100800 */
[----:B---3--:R-:W-:-:S03]  /*46a0*/  ISETP.GE.AND P2, PT, R2, RZ, PT ;  /* 0x000000ff0200720c */ /* 0x008fc60003f46270 */
[----:B------:R-:W3:Y:S01]  /*46b0*/  LDL R2, [R1+0x10b8] ;  /* 0x0010b80001027983 */ /* 0x000ee20000100800 */
[----:B----4-:R-:W-:-:S03]  /*46c0*/  ISETP.GE.AND P0, PT, R5, RZ, PT ;  /* 0x000000ff0500720c */ /* 0x010fc60003f06270 */
[----:B------:R-:W4:Y:S01]  /*46d0*/  LDL R5, [R1+0x10b0] ;  /* 0x0010b00001057983 */ /* 0x000f220000100800 */
[----:B-----5:R-:W-:Y:S01]  /*46e0*/  ISETP.GE.AND P4, PT, R0, RZ, PT ;  /* 0x000000ff0000720c */ /* 0x020fe20003f86270 */
[----:B------:R-:W-:Y:S02]  /*46f0*/  @!P3 IMAD.MOV R11, RZ, RZ, -R11 ;  /* 0x000000ffff0bb224 */ /* 0x000fe400078e0a0b */
[----:B------:R-:W-:-:S03]  /*4700*/  @!P5 IMAD.MOV R10, RZ, RZ, -R10 ;  /* 0x000000ffff0ad224 */ /* 0x000fc600078e0a0a */
[C---:B------:R-:W-:Y:S02]  /*4710*/  SEL R29, R9.reuse, R11, !P1 ;  /* 0x0000000b091d7207 */ /* 0x040fe40004800000 */
[----:B------:R-:W5:Y:S01]  /*4720*/  LDL.LU R11, [R1+0x1244] ;  /* 0x00124400010b7983 */ /* 0x000f620000300800 */
[----:B------:R-:W-:-:S03]  /*4730*/  SEL R9, R9, R10, !P1 ;  /* 0x0000000a09097207 */ /* 0x000fc60004800000 */
[----:B------:R-:W2:Y:S04]  /*4740*/  LDL.LU R10, [R1+0x1240] ;  /* 0x00124000010a7983 */ /* 0x000ea80000300800 */
[----:B------:R-:W-:Y:S04]  /*4750*/  STL [R1+0xc0], R29 ;  /* 0x0000c01d01007387 */ /* 0x000fe80000100800 */
[----:B------:R-:W2:Y:S04]  /*4760*/  LDL R0, [R1+0x10ac] ;  /* 0x0010ac0001007983 */ /* 0x000ea80000100800 */
[----:B------:R0:W-:Y:S04]  /*4770*/  STL [R1+0xbc], R9 ;  /* 0x0000bc0901007387 */ /* 0x0001e80000100800 */
[----:B0-----:R-:W2:Y:S01]  /*4780*/  LDL.LU R9, [R1+0x8c] ;  /* 0x00008c0001097983 */ /* 0x001ea20000300800 */
[----:B------:R-:W-:-:S02]  /*4790*/  ISETP.GE.AND P3, PT, R28, RZ, PT ;  /* 0x000000ff1c00720c */ /* 0x000fc40003f66270 */
[----:B------:R-:W-:Y:S01]  /*47a0*/  ISETP.GE.AND P1, PT, R8, RZ, PT ;  /* 0x000000ff0800720c */ /* 0x000fe20003f26270 */
[----:B------:R-:W3:Y:S01]  /*47b0*/  LDL R28, [R1+0x10a8] ;  /* 0x0010a800011c7983 */ /* 0x000ee20000100800 */
[----:B------:R-:W-:-:S03]  /*47c0*/  ISETP.GE.AND P5, PT, R3, RZ, PT ;  /* 0x000000ff0300720c */ /* 0x000fc60003fa6270 */
[----:B------:R-:W3:Y:S04]  /*47d0*/  LDL.LU R8, [R1+0x88] ;  /* 0x0000880001087983 */ /* 0x000ee80000300800 */
[----:B------:R-:W3:Y:S01]  /*47e0*/  LDL R3, [R1+0x10a4] ;  /* 0x0010a40001037983 */ /* 0x000ee20000100800 */
[----:B--2---:R-:W-:-:S05]  /*47f0*/  @!P6 IMAD.MOV R9, RZ, RZ, -R9 ;  /* 0x000000ffff09e224 */ /* 0x004fca00078e0a09 */
[----:B------:R0:W-:Y:S04]  /*4800*/  STL [R1+0x8c], R9 ;  /* 0x00008c0901007387 */ /* 0x0001e80000100800 */
[----:B0-----:R-:W2:Y:S01]  /*4810*/  LDL.LU R9, [R1+0x84] ;  /* 0x0000840001097983 */ /* 0x001ea20000300800 */
[----:B---3--:R-:W-:Y:S01]  /*4820*/  @!P2 IMAD.MOV R8, RZ, RZ, -R8 ;  /* 0x000000ffff08a224 */ /* 0x008fe200078e0a08 */
[----:B------:R-:W-:Y:S02]  /*4830*/  ISETP.GE.AND P2, PT, R6, RZ, PT ;  /* 0x000000ff0600720c */ /* 0x000fe40003f46270 */
[----:B------:R-:W3:Y:S04]  /*4840*/  LDL R6, [R1+0x10a0] ;  /* 0x0010a00001067983 */ /* 0x000ee80000100800 */
[----:B------:R0:W-:Y:S04]  /*4850*/  STL [R1+0x88], R8 ;  /* 0x0000880801007387 */ /* 0x0001e80000100800 */
[----:B0-----:R-:W3:Y:S01]  /*4860*/  LDL.LU R8, [R1+0x80] ;  /* 0x0000800001087983 */ /* 0x001ee20000300800 */
[----:B--2---:R-:W-:Y:S01]  /*4870*/  @!P0 IMAD.MOV R9, RZ, RZ, -R9 ;  /* 0x000000ffff098224 */ /* 0x004fe200078e0a09 */
[----:B------:R-:W-:-:S02]  /*4880*/  ISETP.GE.AND P0, PT, R7, RZ, PT ;  /* 0x000000ff0700720c */ /* 0x000fc40003f06270 */
[----:B------:R-:W2:Y:S04]  /*4890*/  LDL R7, [R1+0x109c] ;  /* 0x00109c0001077983 */ /* 0x000ea80000100800 */
[----:B------:R0:W-:Y:S04]  /*48a0*/  STL [R1+0x84], R9 ;  /* 0x0000840901007387 */ /* 0x0001e80000100800 */
[----:B0-----:R-:W2:Y:S01]  /*48b0*/  LDL.LU R9, [R1+0x7c] ;  /* 0x00007c0001097983 */ /* 0x001ea20000300800 */
[----:B---3--:R-:W-:Y:S01]  /*48c0*/  @!P4 IMAD.MOV R8, RZ, RZ, -R8 ;  /* 0x000000ffff08c224 */ /* 0x008fe200078e0a08 */
[----:B------:R-:W-:-:S02]  /*48d0*/  ISETP.GE.AND P4, PT, R2, RZ, PT ;  /* 0x000000ff0200720c */ /* 0x000fc40003f86270 */
        /* <DEDUP_REMOVED lines=9> */
[----:B----4-:R-:W-:-:S02]  /*4970*/  ISETP.GE.AND P3, PT, R5, RZ, PT ;  /* 0x000000ff0500720c */ /* 0x010fc40003f66270 */
[----:B------:R-:W3:Y:S04]  /*4980*/  LDL R5, [R1+0x1090] ;  /* 0x0010900001057983 */ /* 0x000ee80000100800 */
[----:B------:R0:W-:Y:S04]  /*4990*/  STL [R1+0x78], R8 ;  /* 0x0000780801007387 */ /* 0x0001e80000100800 */
[----:B0-----:R-:W4:Y:S01]  /*49a0*/  LDL.LU R8, [R1+0x70] ;  /* 0x0000700001087983 */ /* 0x001f220000300800 */
[----:B--2---:R-:W-:Y:S01]  /*49b0*/  @!P5 IMAD.MOV R9, RZ, RZ, -R9 ;  /* 0x000000ffff09d224 */ /* 0x004fe200078e0a09 */
[----:B------:R-:W-:-:S02]  /*49c0*/  ISETP.GE.AND P5, PT, R0, RZ, PT ;  /* 0x000000ff0000720c */ /* 0x000fc40003fa6270 */
[----:B------:R-:W2:Y:S04]  /*49d0*/  LDL R0, [R1+0x108c] ;  /* 0x00108c0001007983 */ /* 0x000ea80000100800 */
[----:B------:R0:W-:Y:S04]  /*49e0*/  STL [R1+0x74], R9 ;  /* 0x0000740901007387 */ /* 0x0001e80000100800 */
[----:B0-----:R-:W2:Y:S01]  /*49f0*/  LDL.LU R9, [R1+0x6c] ;  /* 0x00006c0001097983 */ /* 0x001ea20000300800 */
[----:B----4-:R-:W-:Y:S01]  /*4a00*/  @!P2 IMAD.MOV R8, RZ, RZ, -R8 ;  /* 0x000000ffff08a224 */ /* 0x010fe200078e0a08 */
[----:B------:R-:W-:-:S02]  /*4a10*/  ISETP.GE.AND P2, PT, R28, RZ, PT ;  /* 0x000000ff1c00720c */ /* 0x000fc40003f46270 */
[----:B------:R-:W4:Y:S04]  /*4a20*/  LDL R28, [R1+0x1088] ;  /* 0x00108800011c7983 */ /* 0x000f280000100800 */
        /* <DEDUP_REMOVED lines=32> */
[----:B--2---:R-:W-:-:S05]  /*4c30*/  @!P0 IMAD.MOV R9, RZ, RZ, -R9 ;  /* 0x000000ffff098224 */ /* 0x004fca00078e0a09 */
[----:B------:R0:W-:Y:S04]  /*4c40*/  STL [R1+0x54], R9 ;  /* 0x0000540901007387 */ /* 0x0001e80000100800 */
[----:B0-----:R-:W2:Y:S01]  /*4c50*/  LDL.LU R9, [R1+0x4c] ;  /* 0x00004c0001097983 */ /* 0x001ea20000300800 */
[----:B---3--:R-:W-:Y:S01]  /*4c60*/  @!P4 IMAD.MOV R8, RZ, RZ, -R8 ;  /* 0x000000ffff08c224 */ /* 0x008fe200078e0a08 */
[----:B------:R-:W-:Y:S02]  /*4c70*/  ISETP.GE.AND P0, PT, R0, RZ, PT ;  /* 0x000000ff0000720c */ /* 0x000fe40003f06270 */
[----:B------:R-:W3:Y:S01]  /*4c80*/  LDL R0, [R1+0x1070] ;  /* 0x0010700001007983 */ /* 0x000ee20000100800 */
[----:B----4-:R-:W-:-:S03]  /*4c90*/  ISETP.GE.AND P4, PT, R28, RZ, PT ;  /* 0x000000ff1c00720c */ /* 0x010fc60003f86270 */
[----:B------:R0:W-:Y:S04]  /*4ca0*/  STL [R1+0x50], R8 ;  /* 0x0000500801007387 */ /* 0x0001e80000100800 */
[----:B0-----:R-:W4:Y:S04]  /*4cb0*/  LDL.LU R8, [R1+0x48] ;  /* 0x0000480001087983 */ /* 0x001f280000300800 */
[----:B------:R-:W3:Y:S01]  /*4cc0*/  LDL R28, [R1+0x1068] ;  /* 0x00106800011c7983 */ /* 0x000ee20000100800 */
[----:B--2---:R-:W-:Y:S01]  /*4cd0*/  @!P1 IMAD.MOV R9, RZ, RZ, -R9 ;  /* 0x000000ffff099224 */ /* 0x004fe200078e0a09 */
[----:B------:R-:W-:-:S02]  /*4ce0*/  ISETP.GE.AND P1, PT, R3, RZ, PT ;  /* 0x000000ff0300720c */ /* 0x000fc40003f26270 */
[----:B------:R-:W2:Y:S04]  /*4cf0*/  LDL.LU R3, [R1+0x44] ;  /* 0x0000440001037983 */ /* 0x000ea80000300800 */
[----:B------:R0:W-:Y:S04]  /*4d00*/  STL [R1+0x4c], R9 ;  /* 0x00004c0901007387 */ /* 0x0001e80000100800 */
[----:B0-----:R-:W3:Y:S01]  /*4d10*/  LDL R9, [R1+0x1064] ;  /* 0x0010640001097983 */ /* 0x001ee20000100800 */
[----:B----4-:R-:W-:Y:S01]  /*4d20*/  @!P3 IMAD.MOV R8, RZ, RZ, -R8 ;  /* 0x000000ffff08b224 */ /* 0x010fe200078e0a08 */
[----:B------:R-:W-:-:S02]  /*4d30*/  ISETP.GE.AND P3, PT, R6, RZ, PT ;  /* 0x000000ff0600720c */ /* 0x000fc40003f66270 */
[----:B------:R-:W4:Y:S04]  /*4d40*/  LDL.LU R6, [R1+0x40] ;  /* 0x0000400001067983 */ /* 0x000f280000300800 */
[----:B------:R-:W-:Y:S01]  /*4d50*/  STL [R1+0x48], R8 ;  /* 0x0000480801007387 */ /* 0x000fe20000100800 */
[----:B--2---:R-:W-:Y:S01]  /*4d60*/  @!P5 IMAD.MOV R3, RZ, RZ, -R3 ;  /* 0x000000ffff03d224 */ /* 0x004fe200078e0a03 */
[----:B------:R-:W-:-:S04]  /*4d70*/  ISETP.GE.AND P5, PT, R7, RZ, PT ;  /* 0x000000ff0700720c */ /* 0x000fc80003fa6270 */
[----:B------:R0:W-:Y:S04]  /*4d80*/  STL [R1+0x44], R3 ;  /* 0x0000440301007387 */ /* 0x0001e80000100800 */
[----:B0-----:R-:W2:Y:S04]  /*4d90*/  LDL R3, [R1+0x1060] ;  /* 0x0010600001037983 */ /* 0x001ea80000100800 */
[----:B------:R-:W2:Y:S01]  /*4da0*/  LDL.LU R7, [R1+0x3c] ;  /* 0x00003c0001077983 */ /* 0x000ea20000300800 */
[----:B----4-:R-:W-:Y:S01]  /*4db0*/  @!P2 IMAD.MOV R6, RZ, RZ, -R6 ;  /* 0x000000ffff06a224 */ /* 0x010fe200078e0a06 */
[----:B------:R-:W-:-:S02]  /*4dc0*/  ISETP.GE.AND P2, PT, R2, RZ, PT ;  /* 0x000000ff0200720c */ /* 0x000fc40003f46270 */
[----:B------:R-:W4:Y:S04]  /*4dd0*/  LDL R8, [R1+0x105c] ;  /* 0x00105c0001087983 */ /* 0x000f280000100800 */
[----:B------:R-:W3:Y:S04]  /*4de0*/  LDL R2, [R1+0x1058] ;  /* 0x0010580001027983 */ /* 0x000ee80000100800 */
[----:B------:R0:W-:Y:S04]  /*4df0*/  STL [R1+0x40], R6 ;  /* 0x0000400601007387 */ /* 0x0001e80000100800 */
[----:B0-----:R-:W3:Y:S01]  /*4e00*/  LDL.LU R6, [R1+0x38] ;  /* 0x0000380001067983 */ /* 0x001ee20000300800 */
[----:B--2---:R-:W-:Y:S01]  /*4e10*/  @!P0 IMAD.MOV R7, RZ, RZ, -R7 ;  /* 0x000000ffff078224 */ /* 0x004fe200078e0a07 */
[----:B------:R-:W-:-:S04]  /*4e20*/  ISETP.GE.AND P0, PT, R4, RZ, PT ;  /* 0x000000ff0400720c */ /* 0x000fc80003f06270 */
[----:B------:R0:W-:Y:S04]  /*4e30*/  STL [R1+0x3c], R7 ;  /* 0x00003c0701007387 */ /* 0x0001e80000100800 */
[----:B0-----:R-:W2:Y:S04]  /*4e40*/  LDL R7, [R1+0x1054] ;  /* 0x0010540001077983 */ /* 0x001ea80000100800 */
[----:B------:R-:W2:Y:S01]  /*4e50*/  LDL.LU R4, [R1+0x34] ;  /* 0x0000340001047983 */ /* 0x000ea20000300800 */
[----:B---3--:R-:W-:Y:S01]  /*4e60*/  @!P4 IMAD.MOV R6, RZ, RZ, -R6 ;  /* 0x000000ffff06c224 */ /* 0x008fe200078e0a06 */
[----:B------:R-:W-:-:S02]  /*4e70*/  ISETP.GE.AND P4, PT, R5, RZ, PT ;  /* 0x000000ff0500720c */ /* 0x000fc40003f86270 */
[----:B------:R-:W3:Y:S04]  /*4e80*/  LDL R5, [R1+0x1050] ;  /* 0x0010500001057983 */ /* 0x000ee80000100800 */
[----:B------:R-:W3:Y:S04]  /*4e90*/  LDL.LU R29, [R1+0x30] ;  /* 0x00003000011d7983 */ /* 0x000ee80000300800 */
[----:B------:R-:W-:Y:S01]  /*4ea0*/  STL [R1+0x38], R6 ;  /* 0x0000380601007387 */ /* 0x000fe20000100800 */
        /* <DEDUP_REMOVED lines=17> */
[----:B------:R-:W-:-:S04]  /*4fc0*/  ISETP.GE.AND P2, PT, R3, RZ, PT ;  /* 0x000000ff0300720c */ /* 0x000fc80003f46270 */
[----:B------:R0:W-:Y:S04]  /*4fd0*/  STL [R1+0x28], R29 ;  /* 0x0000281d01007387 */ /* 0x0001e80000100800 */
[----:B0-----:R-:W3:Y:S04]  /*4fe0*/  LDL R29, [R1+0x103c] ;  /* 0x00103c00011d7983 */ /* 0x001ee80000100800 */
[----:B------:R-:W3:Y:S01]  /*4ff0*/  LDL.LU R3, [R1+0x20] ;  /* 0x0000200001037983 */ /* 0x000ee20000300800 */
[----:B--2---:R-:W-:Y:S01]  /*5000*/  @!P0 IMAD.MOV R9, RZ, RZ, -R9 ;  /* 0x000000ffff098224 */ /* 0x004fe200078e0a09 */
[----:B----4-:R-:W-:-:S04]  /*5010*/  ISETP.GE.AND P0, PT, R8, RZ, PT ;  /* 0x000000ff0800720c */ /* 0x010fc80003f06270 */
[----:B------:R0:W-:Y:S04]  /*5020*/  STL [R1+0x24], R9 ;  /* 0x0000240901007387 */ /* 0x0001e80000100800 */
[----:B0-----:R-:W2:Y:S04]  /*5030*/  LDL.LU R9, [R1+0x123c] ;  /* 0x00123c0001097983 */ /* 0x001ea80000300800 */
[----:B------:R-:W4:Y:S01]  /*5040*/  LDL.LU R8, [R1+0x1c] ;  /* 0x00001c0001087983 */ /* 0x000f220000300800 */
[----:B---3--:R-:W-:Y:S01]  /*5050*/  @!P4 IMAD.MOV R3, RZ, RZ, -R3 ;  /* 0x000000ffff03c224 */ /* 0x008fe200078e0a03 */
[----:B------:R-:W-:-:S04]  /*5060*/  ISETP.GE.AND P4, PT, R2, RZ, PT ;  /* 0x000000ff0200720c */ /* 0x000fc80003f86270 */
[----:B------:R0:W-:Y:S04]  /*5070*/  STL [R1+0x20], R3 ;  /* 0x0000200301007387 */ /* 0x0001e80000100800 */
[----:B0-----:R-:W3:Y:S04]  /*5080*/  LDL.LU R3, [R1+0x18] ;  /* 0x0000180001037983 */ /* 0x001ee80000300800 */
[----:B------:R-:W2:Y:S01]  /*5090*/  LDL R2, [R1+0x1034] ;  /* 0x0010340001027983 */ /* 0x000ea20000100800 */
[----:B----4-:R-:W-:Y:S01]  /*50a0*/  @!P1 IMAD.MOV R8, RZ, RZ, -R8 ;  /* 0x000000ffff089224 */ /* 0x010fe200078e0a08 */
[----:B------:R-:W-:-:S04]  /*50b0*/  ISETP.GE.AND P1, PT, R7, RZ, PT ;  /* 0x000000ff0700720c */ /* 0x000fc80003f26270 */
[----:B------:R0:W-:Y:S04]  /*50c0*/  STL [R1+0x1c], R8 ;  /* 0x00001c0801007387 */ /* 0x0001e80000100800 */
[----:B0-----:R-:W4:Y:S04]  /*50d0*/  LDL.LU R8, [R1+0x1238] ;  /* 0x0012380001087983 */ /* 0x001f280000300800 */
[----:B------:R-:W2:Y:S01]  /*50e0*/  LDL.LU R7, [R1+0x14] ;  /* 0x0000140001077983 */ /* 0x000ea20000300800 */
[----:B---3--:R-:W-:Y:S01]  /*50f0*/  @!P3 IMAD.MOV R3, RZ, RZ, -R3 ;  /* 0x000000ffff03b224 */ /* 0x008fe200078e0a03 */
[----:B------:R-:W-:-:S04]  /*5100*/  ISETP.GE.AND P3, PT, R5, RZ, PT ;  /* 0x000000ff0500720c */ /* 0x000fc80003f66270 */
[----:B------:R0:W-:Y:S04]  /*5110*/  STL [R1+0x18], R3 ;  /* 0x0000180301007387 */ /* 0x0001e80000100800 */
[----:B0-----:R-:W3:Y:S04]  /*5120*/  LDL R3, [R1+0x1030] ;  /* 0x0010300001037983 */ /* 0x001ee80000100800 */
[----:B------:R-:W3:Y:S01]  /*5130*/  LDL.LU R5, [R1+0x10] ;  /* 0x0000100001057983 */ /* 0x000ee20000300800 */
[----:B--2---:R-:W-:Y:S01]  /*5140*/  @!P5 IMAD.MOV R7, RZ, RZ, -R7 ;  /* 0x000000ffff07d224 */ /* 0x004fe200078e0a07 */
[----:B------:R-:W-:-:S04]  /*5150*/  ISETP.GE.AND P5, PT, R4, RZ, PT ;  /* 0x000000ff0400720c */ /* 0x000fc80003fa6270 */
[----:B------:R0:W-:Y:S04]  /*5160*/  STL [R1+0x14], R7 ;  /* 0x0000140701007387 */ /* 0x0001e80000100800 */
[----:B0-----:R-:W2:Y:S04]  /*5170*/  LDL.LU R7, [R1+0x1234] ;  /* 0x0012340001077983 */ /* 0x001ea80000300800 */
[----:B------:R-:W2:Y:S01]  /*5180*/  LDL.LU R4, [R1+0xc] ;  /* 0x00000c0001047983 */ /* 0x000ea20000300800 */
[----:B---3--:R-:W-:Y:S01]  /*5190*/  @!P2 IMAD.MOV R5, RZ, RZ, -R5 ;  /* 0x000000ffff05a224 */ /* 0x008fe200078e0a05 */
[----:B------:R-:W-:-:S04]  /*51a0*/  ISETP.GE.AND P2, PT, R6, RZ, PT ;  /* 0x000000ff0600720c */ /* 0x000fc80003f46270 */
[----:B------:R0:W-:Y:S04]  /*51b0*/  STL [R1+0x10], R5 ;  /* 0x0000100501007387 */ /* 0x0001e80000100800 */
[----:B0-----:R-:W3:Y:S04]  /*51c0*/  LDL.LU R5, [R1+0x1230] ;  /* 0x0012300001057983 */ /* 0x001ee80000300800 */
[----:B------:R-:W3:Y:S01]  /*51d0*/  LDL.LU R6, [R1+0x8] ;  /* 0x0000080001067983 */ /* 0x000ee20000300800 */
[----:B--2---:R-:W-:Y:S01]  /*51e0*/  @!P0 IMAD.MOV R4, RZ, RZ, -R4 ;  /* 0x000000ffff048224 */ /* 0x004fe200078e0a04 */
[----:B------:R-:W-:-:S04]  /*51f0*/  ISETP.GE.AND P0, PT, R28, RZ, PT ;  /* 0x000000ff1c00720c */ /* 0x000fc80003f06270 */
[----:B------:R0:W-:Y:S04]  /*5200*/  STL [R1+0xc], R4 ;  /* 0x00000c0401007387 */ /* 0x0001e80000100800 */
[----:B0-----:R-:W2:Y:S04]  /*5210*/  LDL.LU R4, [R1+0x122c] ;  /* 0x00122c0001047983 */ /* 0x001ea80000300800 */
[----:B------:R-:W2:Y:S01]  /*5220*/  LDL.LU R28, [R1+0x4] ;  /* 0x00000400011c7983 */ /* 0x000ea20000300800 */
[----:B---3--:R-:W-:Y:S01]  /*5230*/  @!P4 IMAD.MOV R6, RZ, RZ, -R6 ;  /* 0x000000ffff06c224 */ /* 0x008fe200078e0a06 */
[----:B------:R-:W-:-:S02]  /*5240*/  ISETP.GE.AND P4, PT, R0, RZ, PT ;  /* 0x000000ff0000720c */ /* 0x000fc40003f86270 */
[----:B------:R-:W3:Y:S04]  /*5250*/  LDL.LU R0, [R1] ;  /* 0x0000000001007983 */ /* 0x000ee80000300800 */
[----:B------:R0:W-:Y:S04]  /*5260*/  STL [R1+0x8], R6 ;  /* 0x0000080601007387 */ /* 0x0001e80000100800 */
[----:B0-----:R-:W4:Y:S01]  /*5270*/  LDL R6, [R1+0x1024] ;  /* 0x0010240001067983 */ /* 0x001f220000100800 */
[----:B--2---:R-:W-:-:S05]  /*5280*/  @!P1 IMAD.MOV R28, RZ, RZ, -R28 ;  /* 0x000000ffff1c9224 */ /* 0x004fca00078e0a1c */
[----:B------:R0:W-:Y:S04]  /*5290*/  STL [R1+0x4], R28 ;  /* 0x0000041c01007387 */ /* 0x0001e80000100800 */
[----:B0-----:R-:W2:Y:S01]  /*52a0*/  LDL.LU R28, [R1+0x1228] ;  /* 0x00122800011c7983 */ /* 0x001ea20000300800 */
[----:B---3--:R-:W-:Y:S01]  /*52b0*/  @!P3 IMAD.MOV R0, RZ, RZ, -R0 ;  /* 0x000000ffff00b224 */ /* 0x008fe200078e0a00 */
[----:B------:R-:W-:Y:S01]  /*52c0*/  ISETP.GE.AND P1, PT, R29, RZ, PT ;  /* 0x000000ff1d00720c */ /* 0x000fe20003f26270 */
[----:B--2---:R-:W-:Y:S02]  /*52d0*/  IMAD.MOV.U32 R29, RZ, RZ, R28 ;  /* 0x000000ffff1d7224 */ /* 0x004fe400078e001c */
[----:B------:R-:W2:Y:S04]  /*52e0*/  LDL R28, [R1+0x1038] ;  /* 0x00103800011c7983 */ /* 0x000ea80000100800 */
[----:B------:R0:W-:Y:S04]  /*52f0*/  STL [R1], R0 ;  /* 0x0000000001007387 */ /* 0x0001e80000100800 */
[----:B0-----:R-:W3:Y:S01]  /*5300*/  LDL.LU R0, [R1+0x1224] ;  /* 0x0012240001007983 */ /* 0x001ee20000300800 */
[----:B------:R-:W-:Y:S01]  /*5310*/  @!P5 IMAD.MOV R29, RZ, RZ, -R29 ;  /* 0x000000ffff1dd224 */ /* 0x000fe200078e0a1d */
[----:B------:R-:W-:-:S02]  /*5320*/  ISETP.GE.AND P5, PT, R2, RZ, PT ;  /* 0x000000ff0200720c */ /* 0x000fc40003fa6270 */
[----:B--2---:R-:W-:Y:S01]  /*5330*/  ISETP.GE.AND P3, PT, R28, RZ, PT ;  /* 0x000000ff1c00720c */ /* 0x004fe20003f66270 */
[----:B---3--:R-:W-:Y:S02]  /*5340*/  IMAD.MOV.U32 R28, RZ, RZ, R0 ;  /* 0x000000ffff1c7224 */ /* 0x008fe400078e0000 */
[----:B------:R-:W2:Y:S02]  /*5350*/  LDL R0, [R1+0x1020] ;  /* 0x0010200001007983 */ /* 0x000ea40000100800 */
[----:B------:R-:W-:Y:S02]  /*5360*/  @!P2 IMAD.MOV R28, RZ, RZ, -R28 ;  /* 0x000000ffff1ca224 */ /* 0x000fe400078e0a1c */
[----:B------:R0:W-:Y:S01]  /*5370*/  STL [R1+0x1198], R29 ;  /* 0x0011981d01007387 */ /* 0x0001e20000100800 */
[----:B------:R-:W-:-:S03]  /*5380*/  ISETP.GE.AND P2, PT, R3, RZ, PT ;  /* 0x000000ff0300720c */ /* 0x000fc60003f46270 */
[----:B0-----:R-:W3:Y:S04]  /*5390*/  LDL R29, [R1+0x1028] ;  /* 0x00102800011d7983 */ /* 0x001ee80000100800 */
[----:B------:R-:W2:Y:S04]  /*53a0*/  LDL.LU R2, [R1+0x1220] ;  /* 0x0012200001027983 */ /* 0x000ea80000300800 */
[----:B------:R0:W-:Y:S04]  /*53b0*/  STL [R1+0x119c], R28 ;  /* 0x00119c1c01007387 */ /* 0x0001e80000100800 */
[----:B0-----:R-:W3:Y:S04]  /*53c0*/  LDL R28, [R1+0x102c] ;  /* 0x00102c00011c7983 */ /* 0x001ee80000100800 */
[----:B------:R-:W5:Y:S01]  /*53d0*/  LDL.LU R3, [R1+0x121c] ;  /* 0x00121c0001037983 */ /* 0x000f620000300800 */
[----:B------:R-:W-:Y:S01]  /*53e0*/  @!P1 IMAD.MOV R4, RZ, RZ, -R4 ;  /* 0x000000ffff049224 */ /* 0x000fe200078e0a04 */
[----:B----4-:R-:W-:Y:S01]  /*53f0*/  ISETP.GE.AND P1, PT, R6, RZ, PT ;  /* 0x000000ff0600720c */ /* 0x010fe20003f26270 */
[----:B--2---:R-:W-:-:S05]  /*5400*/  @!P0 IMAD.MOV R2, RZ, RZ, -R2 ;  /* 0x000000ffff028224 */ /* 0x004fca00078e0a02 */
[----:B------:R0:W-:Y:S01]  /*5410*/  STL [R1+0x11a0], R2 ;  /* 0x0011a00201007387 */ /* 0x0001e20000100800 */
[----:B---3--:R-:W-:-:S03]  /*5420*/  ISETP.GE.AND P0, PT, R28, RZ, PT ;  /* 0x000000ff1c00720c */ /* 0x008fc60003f06270 */
[----:B0-----:R-:W2:Y:S01]  /*5430*/  LDL R2, [R1+0x1014] ;  /* 0x0010140001027983 */ /* 0x001ea20000100800 */
[----:B-----5:R-:W-:-:S03]  /*5440*/  @!P4 IMAD.MOV R3, RZ, RZ, -R3 ;  /* 0x000000ffff03c224 */ /* 0x020fc600078e0a03 */
[----:B------:R-:W3:Y:S01]  /*5450*/  LDL R28, [R1+0x1010] ;  /* 0x00101000011c7983 */ /* 0x000ee20000100800 */
[----:B------:R-:W-:-:S03]  /*5460*/  ISETP.GE.AND P4, PT, R29, RZ, PT ;  /* 0x000000ff1d00720c */ /* 0x000fc60003f86270 */
[----:B------:R0:W-:Y:S04]  /*5470*/  STL [R1+0x11a4], R3 ;  /* 0x0011a40301007387 */ /* 0x0001e80000100800 */
[----:B------:R-:W4:Y:S04]  /*5480*/  LDL R29, [R1+0x100c] ;  /* 0x00100c00011d7983 */ /* 0x000f280000100800 */
[----:B0-----:R-:W5:Y:S04]  /*5490*/  LDL R3, [R1+0x1018] ;  /* 0x0010180001037983 */ /* 0x001f680000100800 */
[----:B------:R0:W-:Y:S04]  /*54a0*/  STL [R1+0x11a8], R4 ;  /* 0x0011a80401007387 */ /* 0x0001e80000100800 */
[----:B0-----:R-:W3:Y:S04]  /*54b0*/  LDL R4, [R1+0x101c] ;  /* 0x00101c0001047983 */ /* 0x001ee80000100800 */
[----:B------:R-:W3:Y:S01]  /*54c0*/  LDL.LU R6, [R1+0x1218] ;  /* 0x0012180001067983 */ /* 0x000ee20000300800 */
[----:B------:R-:W-:Y:S01]  /*54d0*/  @!P3 IMAD.MOV R5, RZ, RZ, -R5 ;  /* 0x000000ffff05b224 */ /* 0x000fe200078e0a05 */
[----:B------:R-:W-:-:S04]  /*54e0*/  ISETP.GE.AND P3, PT, R0, RZ, PT ;  /* 0x000000ff0000720c */ /* 0x000fc80003f66270 */
[----:B------:R0:W-:Y:S04]  /*54f0*/  STL [R1+0x11ac], R5 ;  /* 0x0011ac0501007387 */ /* 0x0001e80000100800 */
[----:B------:R-:W4:Y:S01]  /*5500*/  LDL R0, [R1+0x1008] ;  /* 0x0010080001007983 */ /* 0x000f220000100800 */
[----:B------:R-:W-:Y:S02]  /*5510*/  @!P2 IMAD.MOV R7, RZ, RZ, -R7 ;  /* 0x000000ffff07a224 */ /* 0x000fe400078e0a07 */
[----:B------:R-:W-:Y:S02]  /*5520*/  @!P0 IMAD.MOV R8, RZ, RZ, -R8 ;  /* 0x000000ffff088224 */ /* 0x000fe400078e0a08 */
[----:B------:R-:W-:Y:S02]  /*5530*/  @!P4 IMAD.MOV R9, RZ, RZ, -R9 ;  /* 0x000000ffff09c224 */ /* 0x000fe400078e0a09 */
[----:B------:R-:W-:Y:S01]  /*5540*/  @!P1 IMAD.MOV R10, RZ, RZ, -R10 ;  /* 0x000000ffff0a9224 */ /* 0x000fe200078e0a0a */
[----:B--2---:R-:W-:Y:S01]  /*5550*/  ISETP.GE.AND P0, PT, R2, RZ, PT ;  /* 0x000000ff0200720c */ /* 0x004fe20003f06270 */
[----:B---3--:R-:W-:Y:S01]  /*5560*/  @!P5 IMAD.MOV R6, RZ, RZ, -R6 ;  /* 0x000000ffff06d224 */ /* 0x008fe200078e0a06 */
[----:B------:R-:W-:-:S04]  /*5570*/  ISETP.GE.AND P5, PT, R4, RZ, PT ;  /* 0x000000ff0400720c */ /* 0x000fc80003fa6270 */
[----:B------:R1:W-:Y:S04]  /*5580*/  STL [R1+0x11b0], R6 ;  /* 0x0011b00601007387 */ /* 0x0003e80000100800 */
[----:B0-----:R-:W2:Y:S04]  /*5590*/  LDL R5, [R1+0x1000] ;  /* 0x0010000001057983 */ /* 0x001ea80000100800 */
[----:B-1----:R-:W3:Y:S04]  /*55a0*/  LDL R6, [R1+0x1004] ;  /* 0x0010040001067983 */ /* 0x002ee80000100800 */
[----:B------:R-:W-:Y:S04]  /*55b0*/  STL [R1+0x11b4], R7 ;  /* 0x0011b40701007387 */ /* 0x000fe80000100800 */
[----:B------:R-:W3:Y:S01]  /*55c0*/  LDL R4, [R1+0xffc] ;  /* 0x000ffc0001047983 */ /* 0x000ee20000100800 */
[----:B-----5:R-:W-:-:S03]  /*55d0*/  ISETP.GE.AND P2, PT, R3, RZ, PT ;  /* 0x000000ff0300720c */ /* 0x020fc60003f46270 */
[----:B------:R-:W-:Y:S04]  /*55e0*/  STL [R1+0x11b8], R8 ;  /* 0x0011b80801007387 */ /* 0x000fe80000100800 */
[----:B------:R-:W5:Y:S04]  /*55f0*/  LDL R3, [R1+0xff8] ;  /* 0x000ff80001037983 */ /* 0x000f680000100800 */
[----:B------:R-:W-:Y:S04]  /*5600*/  STL [R1+0x11bc], R9 ;  /* 0x0011bc0901007387 */ /* 0x000fe80000100800 */
[----:B------:R-:W5:Y:S01]  /*5610*/  LDL R2, [R1+0xff4] ;  /* 0x000ff40001027983 */ /* 0x000f620000100800 */
[----:B------:R-:W-:Y:S01]  /*5620*/  @!P3 IMAD.MOV R11, RZ, RZ, -R11 ;  /* 0x000000ffff0bb224 */ /* 0x000fe200078e0a0b */
[----:B------:R-:W-:-:S02]  /*5630*/  ISETP.GE.AND P4, PT, R28, RZ, PT ;  /* 0x000000ff1c00720c */ /* 0x000fc40003f86270 */
[----:B------:R-:W-:Y:S01]  /*5640*/  STL [R1+0x11c0], R10 ;  /* 0x0011c00a01007387 */ /* 0x000fe20000100800 */
[----:B----4-:R-:W-:Y:S02]  /*5650*/  ISETP.GE.AND P1, PT, R29, RZ, PT ;  /* 0x000000ff1d00720c */ /* 0x010fe40003f26270 */
[----:B------:R-:W-:Y:S01]  /*5660*/  ISETP.GE.AND P3, PT, R0, RZ, PT ;  /* 0x000000ff0000720c */ /* 0x000fe20003f66270 */
[----:B------:R-:W4:Y:S04]  /*5670*/  LDL R28, [R1+0xfec] ;  /* 0x000fec00011c7983 */ /* 0x000f280000100800 */
[----:B------:R-:W4:Y:S04]  /*5680*/  LDL R29, [R1+0xff0] ;  /* 0x000ff000011d7983 */ /* 0x000f280000100800 */
[----:B------:R-:W-:Y:S04]  /*5690*/  STL [R1+0x11c4], R11 ;  /* 0x0011c40b01007387 */ /* 0x000fe80000100800 */
[----:B------:R-:W4:Y:S01]  /*56a0*/  LDL R0, [R1+0xfe4] ;  /* 0x000fe40001007983 */ /* 0x000f220000100800 */
[----:B------:R-:W-:-:S02]  /*56b0*/  @!P5 IMAD.MOV R12, RZ, RZ, -R12 ;  /* 0x000000ffff0cd224 */ /* 0x000fc400078e0a0c */
[----:B------:R-:W-:Y:S02]  /*56c0*/  @!P2 IMAD.MOV R13, RZ, RZ, -R13 ;  /* 0x000000ffff0da224 */ /* 0x000fe400078e0a0d */
[----:B------:R-:W-:Y:S01]  /*56d0*/  @!P0 IMAD.MOV R14, RZ, RZ, -R14 ;  /* 0x000000ffff0e8224 */ /* 0x000fe200078e0a0e */
[----:B------:R-:W-:Y:S04]  /*56e0*/  STL [R1+0x11c8], R12 ;  /* 0x0011c80c01007387 */ /* 0x000fe80000100800 */
[----:B------:R-:W-:Y:S01]  /*56f0*/  STL [R1+0x11cc], R13 ;  /* 0x0011cc0d01007387 */ /* 0x000fe20000100800 */
[----:B------:R-:W-:-:S03]  /*5700*/  @!P4 IMAD.MOV R15, RZ, RZ, -R15 ;  /* 0x000000ffff0fc224 */ /* 0x000fc600078e0a0f */
[----:B------:R-:W-:Y:S01]  /*5710*/  STL [R1+0x11d0], R14 ;  /* 0x0011d00e01007387 */ /* 0x000fe20000100800 */
[----:B------:R-:W-:Y:S02]  /*5720*/  @!P1 IMAD.MOV R16, RZ, RZ, -R16 ;  /* 0x000000ffff109224 */ /* 0x000fe400078e0a10 */
[----:B------:R-:W-:Y:S01]  /*5730*/  @!P3 IMAD.MOV R17, RZ, RZ, -R17 ;  /* 0x000000ffff11b224 */ /* 0x000fe200078e0a11 */
[----:B--2---:R-:W-:Y:S02]  /*5740*/  ISETP.GE.AND P2, PT, R5, RZ, PT ;  /* 0x000000ff0500720c */ /* 0x004fe40003f46270 */
[----:B------:R-:W2:Y:S01]  /*5750*/  LDL R5, [R1+0x5c0] ;  /* 0x0005c00001057983 */ /* 0x000ea20000100800 */
[----:B---3--:R-:W-:Y:S02]  /*5760*/  ISETP.GE.AND P5, PT, R6, RZ, PT ;  /* 0x000000ff0600720c */ /* 0x008fe40003fa6270 */
[----:B------:R-:W-:-:S08]  /*5770*/  ISETP.GE.AND P0, PT, R4, RZ, PT ;  /* 0x000000ff0400720c */ /* 0x000fd00003f06270 */
[----:B------:R-:W-:Y:S01]  /*5780*/  @!P2 IMAD.MOV R19, RZ, RZ, -R19 ;  /* 0x000000ffff13a224 */ /* 0x000fe200078e0a13 */
[----:B------:R-:W-:Y:S02]  /*5790*/  STL [R1+0x11d4], R15 ;  /* 0x0011d40f01007387 */ /* 0x000fe40000100800 */
[----:B------:R-:W-:Y:S02]  /*57a0*/  @!P5 IMAD.MOV R18, RZ, RZ, -R18 ;  /* 0x000000ffff12d224 */ /* 0x000fe400078e0a12 */
[----:B------:R-:W-:Y:S04]  /*57b0*/  STL [R1+0x11d8], R16 ;  /* 0x0011d81001007387 */ /* 0x000fe80000100800 */
[----:B------:R-:W-:Y:S01]  /*57c0*/  STL [R1+0x11dc], R17 ;  /* 0x0011dc1101007387 */ /* 0x000fe20000100800 */
[----:B------:R-:W-:-:S03]  /*57d0*/  @!P0 IMAD.MOV R20, RZ, RZ, -R20 ;  /* 0x000000ffff148224 */ /* 0x000fc600078e0a14 */
[----:B------:R-:W-:Y:S01]  /*57e0*/  STL [R1+0x11e0], R18 ;  /* 0x0011e01201007387 */ /* 0x000fe20000100800 */
[----:B------:R-:W-:-:S03]  /*57f0*/  ISETP.GE.AND P0, PT, R21, RZ, PT ;  /* 0x000000ff1500720c */ /* 0x000fc60003f06270 */
[----:B------:R-:W-:Y:S01]  /*5800*/  STL [R1+0x11e4], R19 ;  /* 0x0011e41301007387 */ /* 0x000fe20000100800 */
[----:B-----5:R-:W-:-:S03]  /*5810*/  ISETP.GE.AND P4, PT, R3, RZ, PT ;  /* 0x000000ff0300720c */ /* 0x020fc60003f86270 */
[----:B------:R-:W-:Y:S01]  /*5820*/  STL [R1+0x11e8], R20 ;  /* 0x0011e81401007387 */ /* 0x000fe20000100800 */
[----:B------:R-:W-:-:S03]  /*5830*/  ISETP.GE.AND P1, PT, R2, RZ, PT ;  /* 0x000000ff0200720c */ /* 0x000fc60003f26270 */
[----:B------:R-:W3:Y:S04]  /*5840*/  LDL.LU R21, [R1+0x1214] ;  /* 0x0012140001157983 */ /* 0x000ee80000300800 */
[----:B------:R-:W5:Y:S04]  /*5850*/  LDL.LU R4, [R1+0x8c] ;  /* 0x00008c0001047983 */ /* 0x000f680000300800 */
[----:B------:R-:W5:Y:S04]  /*5860*/  LDL.LU R3, [R1+0x88] ;  /* 0x0000880001037983 */ /* 0x000f680000300800 */
[----:B------:R-:W5:Y:S01]  /*5870*/  LDL.LU R2, [R1+0x84] ;  /* 0x0000840001027983 */ /* 0x000f620000300800 */
[----:B----4-:R-:W-:-:S03]  /*5880*/  ISETP.GE.AND P2, PT, R0, RZ, PT ;  /* 0x000000ff0000720c */ /* 0x010fc60003f46270 */
[----:B------:R-:W0:Y:S01]  /*5890*/  S2R R0, SR_TID.X ;  /* 0x0000000000007919 */ /* 0x000e220000002100 */
[----:B------:R-:W-:Y:S02]  /*58a0*/  ISETP.GE.AND P3, PT, R28, RZ, PT ;  /* 0x000000ff1c00720c */ /* 0x000fe40003f66270 */
[----:B------:R-:W-:Y:S01]  /*58b0*/  ISETP.GE.AND P5, PT, R29, RZ, PT ;  /* 0x000000ff1d00720c */ /* 0x000fe20003fa6270 */
[----:B------:R-:W-:Y:S01]  /*58c0*/  @!P4 IMAD.MOV R22, RZ, RZ, -R22 ;  /* 0x000000ffff16c224 */ /* 0x000fe200078e0a16 */
[----:B------:R-:W4:Y:S01]  /*58d0*/  LDL.LU R28, [R1+0x80] ;  /* 0x00008000011c7983 */ /* 0x000f220000300800 */
[----:B------:R-:W-:-:S03]  /*58e0*/  @!P1 IMAD.MOV R23, RZ, RZ, -R23 ;  /* 0x000000ffff179224 */ /* 0x000fc600078e0a17 */
[----:B------:R-:W4:Y:S01]  /*58f0*/  LDL.LU R29, [R1+0x7c] ;  /* 0x00007c00011d7983 */ /* 0x000f220000300800 */
[----:B0-----:R-:W-:-:S05]  /*5900*/  LOP3.LUT R0, R0, 0x7f, RZ, 0xc0, !PT ;  /* 0x0000007f00007812 */ /* 0x001fca00078ec0ff */
[----:B------:R-:W-:Y:S01]  /*5910*/  IMAD R0, R0, c[0x0][0x18c], RZ ;  /* 0x0000630000007a24 */ /* 0x000fe200078e02ff */
[----:B------:R-:W-:Y:S04]  /*5920*/  STL [R1+0x11ec], R22 ;  /* 0x0011ec1601007387 */ /* 0x000fe80000100800 */
[----:B------:R-:W-:Y:S01]  /*5930*/  LEA R0, P6, R0, c[0x0][0x168], 0x1 ;  /* 0x00005a0000007a11 */ /* 0x000fe200078c08ff */
[----:B------:R-:W-:Y:S01]  /*5940*/  STL [R1+0x11f0], R23 ;  /* 0x0011f01701007387 */ /* 0x000fe20000100800 */
[----:B------:R-:W-:Y:S01]  /*5950*/  @!P3 IMAD.MOV R24, RZ, RZ, -R24 ;  /* 0x000000ffff18b224 */ /* 0x000fe200078e0a18 */
[----:B------:R-:W-:Y:S01]  /*5960*/  ISETP.NE.AND P1, PT, RZ, c[0x0][0x17c], PT ;  /* 0x00005f00ff007a0c */ /* 0x000fe20003f25270 */
[----:B------:R-:W-:Y:S01]  /*5970*/  @!P5 IMAD.MOV R25, RZ, RZ, -R25 ;  /* 0x000000ffff19d224 */ /* 0x000fe200078e0a19 */
[----:B------:R0:W-:Y:S01]  /*5980*/  STL [R1+0x1118], R0 ;  /* 0x0011180001007387 */ /* 0x0001e20000100800 */
[----:B------:R-:W-:-:S02]  /*5990*/  @!P2 IMAD.MOV R26, RZ, RZ, -R26 ;  /* 0x000000ffff1aa224 */ /* 0x000fc400078e0a1a */
[----:B------:R-:W-:Y:S01]  /*59a0*/  @!P0 IMAD.MOV R27, RZ, RZ, -R27 ;  /* 0x000000ffff1b8224 */ /* 0x000fe200078e0a1b */
[----:B------:R-:W-:Y:S01]  /*59b0*/  STL [R1+0x11f4], R24 ;  /* 0x0011f41801007387 */ /* 0x000fe20000100800 */
[----:B0-----:R-:W-:-:S03]  /*59c0*/  LOP3.LUT R0, RZ, c[0x0][0x17c], RZ, 0x33, !PT ;  /* 0x00005f00ff007a12 */ /* 0x001fc600078e33ff */
[----:B------:R-:W-:Y:S04]  /*59d0*/  STL [R1+0x11f8], R25 ;  /* 0x0011f81901007387 */ /* 0x000fe80000100800 */
[----:B------:R-:W-:Y:S04]  /*59e0*/  STL [R1+0x11fc], R26 ;  /* 0x0011fc1a01007387 */ /* 0x000fe80000100800 */
[----:B------:R-:W-:Y:S01]  /*59f0*/  STL [R1+0x1200], R27 ;  /* 0x0012001b01007387 */ /* 0x000fe20000100800 */
[----:B--2---:R-:W-:-:S13]  /*5a00*/  ISETP.GE.AND P4, PT, R5, RZ, PT ;  /* 0x000000ff0500720c */ /* 0x004fda0003f86270 */
[----:B---3--:R-:W-:Y:S01]  /*5a10*/  @!P4 IMAD.MOV R21, RZ, RZ, -R21 ;  /* 0x000000ffff15c224 */ /* 0x008fe200078e0a15 */
[----:B-----5:R-:W-:-:S04]  /*5a20*/  SEL R6, R0, R4, !P1 ;  /* 0x0000000400067207 */ /* 0x020fc80004800000 */
[----:B------:R0:W-:Y:S01]  /*5a30*/  STL [R1+0x1204], R21 ;  /* 0x0012041501007387 */ /* 0x0001e20000100800 */
[----:B------:R-:W-:-:S03]  /*5a40*/  SEL R5, R0, R3, !P1 ;  /* 0x0000000300057207 */ /* 0x000fc60004800000 */
[----:B------:R-:W-:Y:S01]  /*5a50*/  STL [R1+0xb8], R6 ;  /* 0x0000b80601007387 */ /* 0x000fe20000100800 */
[----:B------:R-:W-:-:S03]  /*5a60*/  SEL R4, R0, R2, !P1 ;  /* 0x0000000200047207 */ /* 0x000fc60004800000 */
[----:B------:R-:W-:Y:S04]  /*5a70*/  STL [R1+0xb4], R5 ;  /* 0x0000b40501007387 */ /* 0x000fe80000100800 */
[----:B------:R-:W-:Y:S04]  /*5a80*/  STL [R1+0xb0], R4 ;  /* 0x0000b00401007387 */ /* 0x000fe80000100800 */
[----:B0-----:R-:W2:Y:S01]  /*5a90*/  LDL.LU R21, [R1+0x6c] ;  /* 0x00006c0001157983 */ /* 0x001ea20000300800 */
[C---:B----4-:R-:W-:Y:S02]  /*5aa0*/  SEL R3, R0.reuse, R28, !P1 ;  /* 0x0000001c00037207 */ /* 0x050fe40004800000 */
[----:B------:R-:W-:-:S03]  /*5ab0*/  SEL R2, R0, R29, !P1 ;  /* 0x0000001d00027207 */ /* 0x000fc60004800000 */
[----:B------:R-:W-:Y:S04]  /*5ac0*/  STL [R1+0xac], R3 ;  /* 0x0000ac0301007387 */ /* 0x000fe80000100800 */
[----:B--2---:R0:W-:Y:S04]  /*5ad0*/  STL [R1+0x1208], R21 ;  /* 0x0012081501007387 */ /* 0x0041e80000100800 */
[----:B------:R-:W-:Y:S04]  /*5ae0*/  STL [R1+0xa8], R2 ;  /* 0x0000a80201007387 */ /* 0x000fe80000100800 */
[----:B0-----:R-:W2:Y:S04]  /*5af0*/  LDL.LU R21, [R1+0x70] ;  /* 0x0000700001157983 */ /* 0x001ea80000300800 */
[----:B--2---:R0:W-:Y:S04]  /*5b00*/  STL [R1+0x120c], R21 ;  /* 0x00120c1501007387 */ /* 0x0041e80000100800 */
[----:B0-----:R-:W2:Y:S04]  /*5b10*/  LDL.LU R21, [R1+0x74] ;  /* 0x0000740001157983 */ /* 0x001ea80000300800 */
[----:B--2---:R0:W-:Y:S04]  /*5b20*/  STL [R1+0x1210], R21 ;  /* 0x0012101501007387 */ /* 0x0041e80000100800 */
[----:B0-----:R-:W2:Y:S04]  /*5b30*/  LDL.LU R21, [R1+0x78] ;  /* 0x0000780001157983 */ /* 0x001ea80000300800 */
[----:B------:R-:W3:Y:S04]  /*5b40*/  LDL.LU R27, [R1+0x68] ;  /* 0x00006800011b7983 */ /* 0x000ee80000300800 */
[----:B------:R-:W4:Y:S04]  /*5b50*/  LDL.LU R26, [R1+0x64] ;  /* 0x00006400011a7983 */ /* 0x000f280000300800 */
[----:B------:R-:W5:Y:S04]  /*5b60*/  LDL.LU R25, [R1+0x60] ;  /* 0x0000600001197983 */ /* 0x000f680000300800 */
[----:B------:R-:W3:Y:S04]  /*5b70*/  LDL.LU R24, [R1+0x5c] ;  /* 0x00005c0001187983 */ /* 0x000ee80000300800 */
        /* <DEDUP_REMOVED lines=22> */
[----:B------:R-:W3:Y:S01]  /*5ce0*/  LDL.LU R29, [R1] ;  /* 0x00000000011d7983 */ /* 0x000ee20000300800 */
[----:B--2---:R-:W-:-:S05]  /*5cf0*/  SEL R21, R0, R21, !P1 ;  /* 0x0000001500157207 */ /* 0x004fca0004800000 */
[----:B------:R0:W-:Y:S04]  /*5d00*/  STL [R1+0xa4], R21 ;  /* 0x0000a41501007387 */ /* 0x0001e80000100800 */
[----:B0-----:R-:W2:Y:S02]  /*5d10*/  LDL.LU R21, [R1+0x1210] ;  /* 0x0012100001157983 */ /* 0x001ea40000300800 */
[----:B--2---:R-:W-:-:S05]  /*5d20*/  SEL R21, R0, R21, !P1 ;  /* 0x0000001500157207 */ /* 0x004fca0004800000 */
[----:B------:R0:W-:Y:S04]  /*5d30*/  STL [R1+0xa0], R21 ;  /* 0x0000a01501007387 */ /* 0x0001e80000100800 */
[----:B0-----:R-:W2:Y:S02]  /*5d40*/  LDL.LU R21, [R1+0x120c] ;  /* 0x00120c0001157983 */ /* 0x001ea40000300800 */
[----:B--2---:R-:W-:-:S05]  /*5d50*/  SEL R21, R0, R21, !P1 ;  /* 0x0000001500157207 */ /* 0x004fca0004800000 */
[----:B------:R0:W-:Y:S04]  /*5d60*/  STL [R1+0x9c], R21 ;  /* 0x00009c1501007387 */ /* 0x0001e80000100800 */
[----:B0-----:R-:W2:Y:S01]  /*5d70*/  LDL.LU R21, [R1+0x1208] ;  /* 0x0012080001157983 */ /* 0x001ea20000300800 */
[C---:B---3--:R-:W-:Y:S02]  /*5d80*/  SEL R27, R0.reuse, R27, !P1 ;  /* 0x0000001b001b7207 */ /* 0x048fe40004800000 */
[C---:B----4-:R-:W-:Y:S02]  /*5d90*/  SEL R26, R0.reuse, R26, !P1 ;  /* 0x0000001a001a7207 */ /* 0x050fe40004800000 */
[C---:B-----5:R-:W-:Y:S02]  /*5da0*/  SEL R25, R0.reuse, R25, !P1 ;  /* 0x0000001900197207 */ /* 0x060fe40004800000 */
[----:B------:R-:W-:-:S02]  /*5db0*/  SEL R24, R0, R24, !P1 ;  /* 0x0000001800187207 */ /* 0x000fc40004800000 */
[C---:B------:R-:W-:Y:S02]  /*5dc0*/  SEL R23, R0.reuse, R23, !P1 ;  /* 0x0000001700177207 */ /* 0x040fe40004800000 */
[C---:B------:R-:W-:Y:S02]  /*5dd0*/  SEL R22, R0.reuse, R22, !P1 ;  /* 0x0000001600167207 */ /* 0x040fe40004800000 */
[C---:B------:R-:W-:Y:S02]  /*5de0*/  SEL R20, R0.reuse, R20, !P1 ;  /* 0x0000001400147207 */ /* 0x040fe40004800000 */
[C---:B------:R-:W-:Y:S02]  /*5df0*/  SEL R19, R0.reuse, R19, !P1 ;  /* 0x0000001300137207 */ /* 0x040fe40004800000 */
[C---:B------:R-:W-:Y:S02]  /*5e00*/  SEL R18, R0.reuse, R18, !P1 ;  /* 0x0000001200127207 */ /* 0x040fe40004800000 */
        /* <DEDUP_REMOVED lines=18> */
[----:B--2---:R-:W-:-:S05]  /*5f30*/  SEL R21, R0, R21, !P1 ;  /* 0x0000001500157207 */ /* 0x004fca0004800000 */
[----:B------:R0:W-:Y:S04]  /*5f40*/  STL [R1+0x98], R21 ;  /* 0x0000981501007387 */ /* 0x0001e80000100800 */
        /* <DEDUP_REMOVED lines=8> */
[----:B0-----:R-:W2:Y:S04]  /*5fd0*/  LDL.LU R24, [R1+0x11f4] ;  /* 0x0011f40001187983 */ /* 0x001ea80000300800 */
        /* <DEDUP_REMOVED lines=45> */
[----:B0-----:R-:W3:Y:S01]  /*62b0*/  LDL.LU R29, [R1+0x1198] ;  /* 0x00119800011d7983 */ /* 0x001ee20000300800 */
[----:B--2---:R-:W-:-:S02]  /*62c0*/  SEL R28, R0, R28, !P1 ;  /* 0x0000001c001c7207 */ /* 0x004fc40004800000 */
[C---:B---3--:R-:W-:Y:S02]  /*62d0*/  SEL R29, R0.reuse, R29, !P1 ;  /* 0x0000001d001d7207 */ /* 0x048fe40004800000 */
[----:B------:R-:W-:Y:S02]  /*62e0*/  SEL R0, R0, R2, !P1 ;  /* 0x0000000200007207 */ /* 0x000fe40004800000 */
[----:B------:R-:W-:Y:S01]  /*62f0*/  LOP3.LUT R2, RZ, c[0x0][0x17c], RZ, 0x33, !PT ;  /* 0x00005f00ff027a12 */ /* 0x000fe200078e33ff */
[----:B------:R-:W-:Y:S03]  /*6300*/  STL [R1+0x24], R29 ;  /* 0x0000241d01007387 */ /* 0x000fe60000100800 */
[C---:B------:R-:W-:Y:S01]  /*6310*/  SEL R3, R2.reuse, R3, !P1 ;  /* 0x0000000302037207 */ /* 0x040fe20004800000 */
[----:B------:R-:W-:Y:S01]  /*6320*/  STL [R1+0x20], R28 ;  /* 0x0000201c01007387 */ /* 0x000fe20000100800 */
[----:B------:R-:W-:-:S03]  /*6330*/  SEL R4, R2, R4, !P1 ;  /* 0x0000000402047207 */ /* 0x000fc60004800000 */
[----:B------:R0:W-:Y:S04]  /*6340*/  STL [R1+0x1c], R0 ;  /* 0x00001c0001007387 */ /* 0x0001e80000100800 */
[----:B------:R1:W-:Y:S01]  /*6350*/  STL [R1+0x18], R3 ;  /* 0x0000180301007387 */ /* 0x0003e20000100800 */
[----:B0-----:R-:W-:-:S03]  /*6360*/  SEL R0, R2, R5, !P1 ;  /* 0x0000000502007207 */ /* 0x001fc60004800000 */
[----:B------:R0:W-:Y:S01]  /*6370*/  STL [R1+0x14], R4 ;  /* 0x0000140401007387 */ /* 0x0001e20000100800 */
[----:B-1----:R-:W-:-:S03]  /*6380*/  SEL R3, R2, R6, !P1 ;  /* 0x0000000602037207 */ /* 0x002fc60004800000 */
[----:B------:R1:W-:Y:S01]  /*6390*/  STL [R1+0x10], R0 ;  /* 0x0000100001007387 */ /* 0x0003e20000100800 */
[----:B0-----:R-:W-:-:S03]  /*63a0*/  SEL R4, R2, R7, !P1 ;  /* 0x0000000702047207 */ /* 0x001fc60004800000 */
[----:B------:R0:W-:Y:S01]  /*63b0*/  STL [R1+0xc], R3 ;  /* 0x00000c0301007387 */ /* 0x0001e20000100800 */
[----:B-1----:R-:W-:-:S03]  /*63c0*/  SEL R0, R2, R8, !P1 ;  /* 0x0000000802007207 */ /* 0x002fc60004800000 */
[----:B0-----:R-:W2:Y:S04]  /*63d0*/  LDL.LU R3, [R1+0xb8] ;  /* 0x0000b80001037983 */ /* 0x001ea80000300800 */
[----:B------:R0:W-:Y:S01]  /*63e0*/  STL [R1+0x8], R4 ;  /* 0x0000080401007387 */ /* 0x0001e20000100800 */
[----:B------:R-:W-:-:S03]  /*63f0*/  SEL R29, R2, R10, !P1 ;  /* 0x0000000a021d7207 */ /* 0x000fc60004800000 */
[----:B0-----:R-:W3:Y:S04]  /*6400*/  LDL.LU R4, [R1+0xb4] ;  /* 0x0000b40001047983 */ /* 0x001ee80000300800 */
[----:B------:R0:W-:Y:S04]  /*6410*/  STL [R1+0x4], R0 ;  /* 0x0000040001007387 */ /* 0x0001e80000100800 */
[----:B------:R-:W3:Y:S04]  /*6420*/  LDL.LU R5, [R1+0xb0] ;  /* 0x0000b00001057983 */ /* 0x000ee80000300800 */
[----:B------:R-:W3:Y:S01]  /*6430*/  LDL.LU R6, [R1+0xac] ;  /* 0x0000ac0001067983 */ /* 0x000ee20000300800 */
[----:B0-----:R-:W-:-:S03]  /*6440*/  SEL R0, R2, R9, !P1 ;  /* 0x0000000902007207 */ /* 0x001fc60004800000 */
[----:B------:R-:W3:Y:S01]  /*6450*/  LDL.LU R7, [R1+0xa8] ;  /* 0x0000a80001077983 */ /* 0x000ee20000300800 */
[----:B------:R-:W-:-:S03]  /*6460*/  SEL R28, R2, R11, !P1 ;  /* 0x0000000b021c7207 */ /* 0x000fc60004800000 */
[----:B------:R-:W3:Y:S04]  /*6470*/  LDL.LU R8, [R1+0xa4] ;  /* 0x0000a40001087983 */ /* 0x000ee80000300800 */
[----:B------:R-:W3:Y:S01]  /*6480*/  LDL.LU R9, [R1+0xa0] ;  /* 0x0000a00001097983 */ /* 0x000ee20000300800 */
[----:B------:R-:W-:-:S03]  /*6490*/  SEL R12, R2, R12, !P1 ;  /* 0x0000000c020c7207 */ /* 0x000fc60004800000 */
[----:B------:R0:W-:Y:S01]  /*64a0*/  STL [R1+0x111c], R0 ;  /* 0x00111c0001007387 */ /* 0x0001e20000100800 */
[C---:B------:R-:W-:Y:S02]  /*64b0*/  SEL R13, R2.reuse, R13, !P1 ;  /* 0x0000000d020d7207 */ /* 0x040fe40004800000 */
[C---:B------:R-:W-:Y:S01]  /*64c0*/  SEL R14, R2.reuse, R14, !P1 ;  /* 0x0000000e020e7207 */ /* 0x040fe20004800000 */
[----:B0-----:R-:W3:Y:S04]  /*64d0*/  LDL.LU R0, [R1+0x80] ;  /* 0x0000800001007983 */ /* 0x001ee80000300800 */
[----:B------:R-:W3:Y:S04]  /*64e0*/  LDL.LU R10, [R1+0x9c] ;  /* 0x00009c00010a7983 */ /* 0x000ee80000300800 */
[----:B------:R0:W-:Y:S01]  /*64f0*/  STL [R1+0x1120], R29 ;  /* 0x0011201d01007387 */ /* 0x0001e20000100800 */
[----:B------:R-:W-:-:S03]  /*6500*/  SEL R15, R2, R15, !P1 ;  /* 0x0000000f020f7207 */ /* 0x000fc60004800000 */
[----:B0-----:R-:W3:Y:S04]  /*6510*/  LDL.LU R29, [R1+0x84] ;  /* 0x00008400011d7983 */ /* 0x001ee80000300800 */
[----:B------:R-:W3:Y:S04]  /*6520*/  LDL.LU R11, [R1+0x98] ;  /* 0x00009800010b7983 */ /* 0x000ee80000300800 */
[----:B------:R0:W-:Y:S04]  /*6530*/  STL [R1+0x1124], R28 ;  /* 0x0011241c01007387 */ /* 0x0001e80000100800 */
[----:B0-----:R-:W3:Y:S04]  /*6540*/  LDL.LU R28, [R1+0x88] ;  /* 0x00008800011c7983 */ /* 0x001ee80000300800 */
[----:B------:R0:W-:Y:S04]  /*6550*/  STL [R1+0x1128], R12 ;  /* 0x0011280c01007387 */ /* 0x0001e80000100800 */
[----:B0-----:R-:W3:Y:S04]  /*6560*/  LDL.LU R12, [R1+0x8c] ;  /* 0x00008c00010c7983 */ /* 0x001ee80000300800 */
[----:B------:R0:W-:Y:S04]  /*6570*/  STL [R1+0x112c], R13 ;  /* 0x00112c0d01007387 */ /* 0x0001e80000100800 */
[----:B0-----:R-:W3:Y:S04]  /*6580*/  LDL.LU R13, [R1+0x94] ;  /* 0x00009400010d7983 */ /* 0x001ee80000300800 */
[----:B------:R0:W-:Y:S04]  /*6590*/  STL [R1+0x1130], R14 ;  /* 0x0011300e01007387 */ /* 0x0001e80000100800 */
[----:B0-----:R-:W3:Y:S04]  /*65a0*/  LDL.LU R14, [R1+0xbc] ;  /* 0x0000bc00010e7983 */ /* 0x001ee80000300800 */
[----:B------:R0:W-:Y:S04]  /*65b0*/  STL [R1+0x1134], R15 ;  /* 0x0011340f01007387 */ /* 0x0001e80000100800 */
[----:B0-----:R-:W3:Y:S01]  /*65c0*/  LDL.LU R15, [R1+0xc0] ;  /* 0x0000c000010f7983 */ /* 0x001ee20000300800 */
[----:B------:R-:W-:-:S03]  /*65d0*/  SEL R16, R2, R16, !P1 ;  /* 0x0000001002107207 */ /* 0x000fc60004800000 */
[----:B------:R-:W0:Y:S04]  /*65e0*/  S2R R2, SR_TID.X ;  /* 0x0000000000027919 */ /* 0x000e280000002100 */
[----:B------:R1:W-:Y:S02]  /*65f0*/  STL [R1+0x1138], R16 ;  /* 0x0011381001007387 */ /* 0x0003e40000100800 */
[----:B-1----:R-:W-:-:S04]  /*6600*/  LOP3.LUT R16, RZ, c[0x0][0x17c], RZ, 0x33, !PT ;  /* 0x00005f00ff107a12 */ /* 0x002fc800078e33ff */
[C---:B------:R-:W-:Y:S02]  /*6610*/  SEL R17, R16.reuse, R17, !P1 ;  /* 0x0000001110117207 */ /* 0x040fe40004800000 */
[C---:B------:R-:W-:Y:S02]  /*6620*/  SEL R18, R16.reuse, R18, !P1 ;  /* 0x0000001210127207 */ /* 0x040fe40004800000 */
[----:B------:R-:W-:Y:S02]  /*6630*/  SEL R19, R16, R19, !P1 ;  /* 0x0000001310137207 */ /* 0x000fe40004800000 */
[----:B0-----:R-:W-:Y:S02]  /*6640*/  LOP3.LUT R2, R2, 0x7f, RZ, 0xc0, !PT ;  /* 0x0000007f02027812 */ /* 0x001fe400078ec0ff */
[C---:B------:R-:W-:Y:S01]  /*6650*/  SEL R20, R16.reuse, R20, !P1 ;  /* 0x0000001410147207 */ /* 0x040fe20004800000 */
[----:B------:R-:W-:Y:S01]  /*6660*/  STL [R1+0x113c], R17 ;  /* 0x00113c1101007387 */ /* 0x000fe20000100800 */
[----:B------:R-:W-:Y:S01]  /*6670*/  SEL R22, R16, R22, !P1 ;  /* 0x0000001610167207 */ /* 0x000fe20004800000 */
[----:B------:R-:W-:Y:S01]  /*6680*/  IMAD R2, R2, c[0x0][0x18c], RZ ;  /* 0x0000630002027a24 */ /* 0x000fe200078e02ff */
[C---:B------:R-:W-:Y:S01]  /*6690*/  SEL R23, R16.reuse, R23, !P1 ;  /* 0x0000001710177207 */ /* 0x040fe20004800000 */
[----:B------:R-:W-:Y:S01]  /*66a0*/  STL [R1+0x1140], R18 ;  /* 0x0011401201007387 */ /* 0x000fe20000100800 */
[----:B------:R-:W-:-:S02]  /*66b0*/  SEL R24, R16, R24, !P1 ;  /* 0x0000001810187207 */ /* 0x000fc40004800000 */
[C---:B-----5:R-:W-:Y:S01]  /*66c0*/  SEL R25, R16.reuse, R25, !P1 ;  /* 0x0000001910197207 */ /* 0x060fe20004800000 */
[----:B------:R-:W-:Y:S01]  /*66d0*/  STL [R1+0x1144], R19 ;  /* 0x0011441301007387 */ /* 0x000fe20000100800 */
[C---:B----4-:R-:W-:Y:S02]  /*66e0*/  SEL R26, R16.reuse, R26, !P1 ;  /* 0x0000001a101a7207 */ /* 0x050fe40004800000 */
[C---:B------:R-:W-:Y:S01]  /*66f0*/  SEL R27, R16.reuse, R27, !P1 ;  /* 0x0000001b101b7207 */ /* 0x040fe20004800000 */
[----:B------:R-:W-:Y:S01]  /*6700*/  STL [R1+0x1148], R20 ;  /* 0x0011481401007387 */ /* 0x000fe20000100800 */
[----:B------:R-:W-:-:S03]  /*6710*/  SEL R21, R16, R21, !P1 ;  /* 0x0000001510157207 */ /* 0x000fc60004800000 */
[----:B------:R-:W-:Y:S01]  /*6720*/  STL [R1+0x114c], R22 ;  /* 0x00114c1601007387 */ /* 0x000fe20000100800 */
[----:B------:R-:W-:-:S03]  /*6730*/  LEA.HI.X.SX32 R2, R2, c[0x0][0x16c], 0x1, P6 ;  /* 0x00005b0002027a11 */ /* 0x000fc600030f0eff */
[----:B------:R-:W-:Y:S04]  /*6740*/  STL [R1+0x1150], R23 ;  /* 0x0011501701007387 */ /* 0x000fe80000100800 */
[----:B------:R-:W-:Y:S04]  /*6750*/  STL [R1+0x1154], R24 ;  /* 0x0011541801007387 */ /* 0x000fe80000100800 */
[----:B------:R-:W-:Y:S04]  /*6760*/  STL [R1+0x1158], R25 ;  /* 0x0011581901007387 */ /* 0x000fe80000100800 */
[----:B------:R-:W-:Y:S04]  /*6770*/  STL [R1+0x115c], R26 ;  /* 0x00115c1a01007387 */ /* 0x000fe80000100800 */
[----:B------:R-:W-:Y:S04]  /*6780*/  STL [R1+0x1160], R27 ;  /* 0x0011601b01007387 */ /* 0x000fe80000100800 */
[----:B------:R-:W-:Y:S04]  /*6790*/  STL [R1+0x1164], R21 ;  /* 0x0011641501007387 */ /* 0x000fe80000100800 */
[----:B------:R0:W-:Y:S01]  /*67a0*/  STL [R1+0x1168], R2 ;  /* 0x0011680201007387 */ /* 0x0001e20000100800 */
[----:B--2---:R-:W-:-:S02]  /*67b0*/  IMAD R3, R3, c[0x0][0x190], RZ ;  /* 0x0000640003037a24 */ /* 0x004fc400078e02ff */
[----:B---3--:R-:W-:Y:S02]  /*67c0*/  IMAD R4, R4, c[0x0][0x190], RZ ;  /* 0x0000640004047a24 */ /* 0x008fe400078e02ff */
[----:B------:R-:W-:Y:S02]  /*67d0*/  IMAD R5, R5, c[0x0][0x190], RZ ;  /* 0x0000640005057a24 */ /* 0x000fe400078e02ff */
[----:B------:R-:W-:Y:S02]  /*67e0*/  IMAD R6, R6, c[0x0][0x190], RZ ;  /* 0x0000640006067a24 */ /* 0x000fe400078e02ff */
[----:B------:R-:W-:Y:S02]  /*67f0*/  IMAD R7, R7, c[0x0][0x190], RZ ;  /* 0x0000640007077a24 */ /* 0x000fe400078e02ff */
[----:B------:R-:W-:Y:S02]  /*6800*/  IMAD R8, R8, c[0x0][0x190], RZ ;  /* 0x0000640008087a24 */ /* 0x000fe400078e02ff */
[----:B------:R-:W-:-:S02]  /*6810*/  IMAD R9, R9, c[0x0][0x190], RZ ;  /* 0x0000640009097a24 */ /* 0x000fc400078e02ff */
[----:B------:R-:W-:Y:S02]  /*6820*/  IMAD R10, R10, c[0x0][0x190], RZ ;  /* 0x000064000a0a7a24 */ /* 0x000fe400078e02ff */
[----:B------:R-:W-:Y:S02]  /*6830*/  IMAD R11, R11, c[0x0][0x190], RZ ;  /* 0x000064000b0b7a24 */ /* 0x000fe400078e02ff */
[----:B0-----:R-:W-:Y:S02]  /*6840*/  IMAD R2, R14, c[0x0][0x184], RZ ;  /* 0x000061000e027a24 */ /* 0x001fe400078e02ff */
[----:B------:R-:W-:-:S05]  /*6850*/  IMAD R15, R15, c[0x0][0x184], RZ ;  /* 0x000061000f0f7a24 */ /* 0x000fca00078e02ff */
[----:B------:R-:W-:Y:S04]  /*6860*/  STL [R1+0xc0], R15 ;  /* 0x0000c00f01007387 */ /* 0x000fe80000100800 */
[----:B------:R-:W-:Y:S04]  /*6870*/  STL [R1+0x116c], R3 ;  /* 0x00116c0301007387 */ /* 0x000fe80000100800 */
[----:B------:R0:W-:Y:S04]  /*6880*/  STL [R1+0xbc], R2 ;  /* 0x0000bc0201007387 */ /* 0x0001e80000100800 */
[----:B------:R1:W-:Y:S04]  /*6890*/  STL [R1+0x1170], R4 ;  /* 0x0011700401007387 */ /* 0x0003e80000100800 */
[----:B------:R-:W-:Y:S01]  /*68a0*/  STL [R1+0x1174], R5 ;  /* 0x0011740501007387 */ /* 0x000fe20000100800 */
[----:B0-----:R-:W-:-:S03]  /*68b0*/  IMAD R2, R13, c[0x0][0x190], RZ ;  /* 0x000064000d027a24 */ /* 0x001fc600078e02ff */
[----:B------:R-:W-:Y:S01]  /*68c0*/  STL [R1+0x1178], R6 ;  /* 0x0011780601007387 */ /* 0x000fe20000100800 */
[----:B------:R-:W-:Y:S02]  /*68d0*/  IMAD R3, R28, c[0x0][0x190], RZ ;  /* 0x000064001c037a24 */ /* 0x000fe400078e02ff */
[----:B-1----:R-:W-:Y:S01]  /*68e0*/  IMAD R4, R12, c[0x0][0x190], RZ ;  /* 0x000064000c047a24 */ /* 0x002fe200078e02ff */
[----:B------:R-:W-:Y:S04]  /*68f0*/  STL [R1+0x117c], R7 ;  /* 0x00117c0701007387 */ /* 0x000fe80000100800 */
[----:B------:R-:W-:Y:S04]  /*6900*/  STL [R1+0x1180], R8 ;  /* 0x0011800801007387 */ /* 0x000fe80000100800 */
[----:B------:R-:W-:Y:S04]  /*6910*/  STL [R1+0x1184], R9 ;  /* 0x0011840901007387 */ /* 0x000fe80000100800 */
[----:B------:R-:W-:Y:S04]  /*6920*/  STL [R1+0x1188], R10 ;  /* 0x0011880a01007387 */ /* 0x000fe80000100800 */
[----:B------:R0:W-:Y:S04]  /*6930*/  STL [R1+0x118c], R11 ;  /* 0x00118c0b01007387 */ /* 0x0001e80000100800 */
[----:B------:R1:W-:Y:S04]  /*6940*/  STL [R1+0x90], R2 ;  /* 0x0000900201007387 */ /* 0x0003e80000100800 */
[----:B------:R-:W-:Y:S04]  /*6950*/  STL [R1+0x8c], R4 ;  /* 0x00008c0401007387 */ /* 0x000fe80000100800 */
[----:B------:R-:W-:Y:S04]  /*6960*/  STL [R1+0x88], R3 ;  /* 0x0000880301007387 */ /* 0x000fe80000100800 */
[----:B0-----:R-:W2:Y:S01]  /*6970*/  LDL.LU R11, [R1+0x74] ;  /* 0x00007400010b7983 */ /* 0x001ea20000300800 */
[----:B-1----:R-:W-:-:S02]  /*6980*/  IMAD R2, R29, c[0x0][0x190], RZ ;  /* 0x000064001d027a24 */ /* 0x002fc400078e02ff */
[----:B------:R-:W-:-:S03]  /*6990*/  IMAD R0, R0, c[0x0][0x190], RZ ;  /* 0x0000640000007a24 */ /* 0x000fc600078e02ff */
[----:B------:R-:W-:Y:S04]  /*69a0*/  STL [R1+0x84], R2 ;  /* 0x0000840201007387 */ /* 0x000fe80000100800 */
[----:B--2---:R0:W-:Y:S04]  /*69b0*/  STL [R1+0x1190], R11 ;  /* 0x0011900b01007387 */ /* 0x0041e80000100800 */
[----:B------:R-:W-:Y:S04]  /*69c0*/  STL [R1+0x80], R0 ;  /* 0x0000800001007387 */ /* 0x000fe80000100800 */
        /* <DEDUP_REMOVED lines=30> */
[----:B------:R-:W3:Y:S01]  /*6bb0*/  LDL.LU R0, [R1+0x4] ;  /* 0x0000040001007983 */ /* 0x000ee20000300800 */
[----:B--2---:R-:W-:-:S05]  /*6bc0*/  IMAD R11, R11, c[0x0][0x190], RZ ;  /* 0x000064000b0b7a24 */ /* 0x004fca00078e02ff */
[----:B------:R0:W-:Y:S04]  /*6bd0*/  STL [R1+0x7c], R11 ;  /* 0x00007c0b01007387 */ /* 0x0001e80000100800 */
[----:B0-----:R-:W2:Y:S02]  /*6be0*/  LDL.LU R11, [R1+0x1194] ;  /* 0x00119400010b7983 */ /* 0x001ea40000300800 */
[----:B--2---:R-:W-:-:S05]  /*6bf0*/  IMAD R11, R11, c[0x0][0x190], RZ ;  /* 0x000064000b0b7a24 */ /* 0x004fca00078e02ff */
[----:B------:R0:W-:Y:S04]  /*6c00*/  STL [R1+0x78], R11 ;  /* 0x0000780b01007387 */ /* 0x0001e80000100800 */
[----:B0-----:R-:W2:Y:S01]  /*6c10*/  LDL.LU R11, [R1+0x1190] ;  /* 0x00119000010b7983 */ /* 0x001ea20000300800 */
[----:B---3--:R-:W-:Y:S02]  /*6c20*/  IMAD R10, R10, c[0x0][0x190], RZ ;  /* 0x000064000a0a7a24 */ /* 0x008fe400078e02ff */
[----:B----4-:R-:W-:Y:S02]  /*6c30*/  IMAD R9, R9, c[0x0][0x190], RZ ;  /* 0x0000640009097a24 */ /* 0x010fe400078e02ff */
[----:B-----5:R-:W-:Y:S02]  /*6c40*/  IMAD R8, R8, c[0x0][0x190], RZ ;  /* 0x0000640008087a24 */ /* 0x020fe400078e02ff */
[----:B------:R-:W-:-:S02]  /*6c50*/  IMAD R7, R7, c[0x0][0x190], RZ ;  /* 0x0000640007077a24 */ /* 0x000fc400078e02ff */
[----:B------:R-:W-:Y:S02]  /*6c60*/  IMAD R6, R6, c[0x0][0x190], RZ ;  /* 0x0000640006067a24 */ /* 0x000fe400078e02ff */
[----:B------:R-:W-:Y:S02]  /*6c70*/  IMAD R5, R5, c[0x0][0x190], RZ ;  /* 0x0000640005057a24 */ /* 0x000fe400078e02ff */
[----:B------:R-:W-:Y:S02]  /*6c80*/  IMAD R4, R4, c[0x0][0x190], RZ ;  /* 0x0000640004047a24 */ /* 0x000fe400078e02ff */
[----:B------:R-:W-:Y:S02]  /*6c90*/  IMAD R3, R3, c[0x0][0x190], RZ ;  /* 0x0000640003037a24 */ /* 0x000fe400078e02ff */
[----:B------:R-:W-:Y:S02]  /*6ca0*/  IMAD R2, R2, c[0x0][0x190], RZ ;  /* 0x0000640002027a24 */ /* 0x000fe400078e02ff */
        /* <DEDUP_REMOVED lines=19> */
[----:B--2---:R-:W-:-:S05]  /*6de0*/  IMAD R11, R11, c[0x0][0x190], RZ ;  /* 0x000064000b0b7a24 */ /* 0x004fca00078e02ff */
        /* <DEDUP_REMOVED lines=57> */
[----:B0-----:R-:W2:Y:S02]  /*7180*/  LDL.LU R0, [R1+0x111c] ;  /* 0x00111c0001007983 */ /* 0x001ea40000300800 */
[----:B--2---:R-:W-:-:S05]  /*7190*/  IMAD R0, R0, c[0x0][0x190], RZ ;  /* 0x0000640000007a24 */ /* 0x004fca00078e02ff */
[----:B------:R0:W-:Y:S04]  /*71a0*/  STL [R1], R0 ;  /* 0x0000000001007387 */ /* 0x0001e80000100800 */
[----:B0-----:R-:W2:Y:S01]  /*71b0*/  LDL.LU R0, [R1+0x1118] ;  /* 0x0011180001007983 */ /* 0x001ea20000300800 */
[----:B------:R-:W-:Y:S02]  /*71c0*/  IMAD R29, R29, c[0x0][0x190], RZ ;  /* 0x000064001d1d7a24 */ /* 0x000fe400078e02ff */
[----:B------:R-:W-:Y:S02]  /*71d0*/  IMAD R28, R28, c[0x0][0x190], RZ ;  /* 0x000064001c1c7a24 */ /* 0x000fe400078e02ff */
[----:B------:R-:W-:Y:S02]  /*71e0*/  IMAD R12, R12, c[0x0][0x190], RZ ;  /* 0x000064000c0c7a24 */ /* 0x000fe400078e02ff */
[----:B------:R-:W-:Y:S01]  /*71f0*/  IMAD R13, R13, c[0x0][0x190], RZ ;  /* 0x000064000d0d7a24 */ /* 0x000fe200078e02ff */
[----:B------:R-:W-:Y:S01]  /*7200*/  STL [R1+0x10e0], R29 ;  /* 0x0010e01d01007387 */ /* 0x000fe20000100800 */
[----:B------:R-:W-:-:S02]  /*7210*/  IMAD R14, R14, c[0x0][0x190], RZ ;  /* 0x000064000e0e7a24 */ /* 0x000fc400078e02ff */
[----:B------:R-:W-:Y:S01]  /*7220*/  IMAD R15, R15, c[0x0][0x190], RZ ;  /* 0x000064000f0f7a24 */ /* 0x000fe200078e02ff */
[----:B------:R-:W-:Y:S01]  /*7230*/  STL [R1+0x10e4], R28 ;  /* 0x0010e41c01007387 */ /* 0x000fe20000100800 */
[----:B------:R-:W-:-:S03]  /*7240*/  IMAD R16, R16, c[0x0][0x190], RZ ;  /* 0x0000640010107a24 */ /* 0x000fc600078e02ff */
[----:B------:R-:W-:Y:S01]  /*7250*/  STL [R1+0x10e8], R12 ;  /* 0x0010e80c01007387 */ /* 0x000fe20000100800 */
[----:B------:R-:W-:-:S03]  /*7260*/  IMAD R17, R17, c[0x0][0x190], RZ ;  /* 0x0000640011117a24 */ /* 0x000fc600078e02ff */
[----:B------:R-:W-:Y:S01]  /*7270*/  STL [R1+0x10ec], R13 ;  /* 0x0010ec0d01007387 */ /* 0x000fe20000100800 */
[----:B------:R-:W-:-:S03]  /*7280*/  IMAD R18, R18, c[0x0][0x190], RZ ;  /* 0x0000640012127a24 */ /* 0x000fc600078e02ff */
[----:B------:R-:W-:Y:S01]  /*7290*/  STL [R1+0x10f0], R14 ;  /* 0x0010f00e01007387 */ /* 0x000fe20000100800 */
[----:B------:R-:W-:-:S03]  /*72a0*/  IMAD R19, R19, c[0x0][0x190], RZ ;  /* 0x0000640013137a24 */ /* 0x000fc600078e02ff */
        /* <DEDUP_REMOVED lines=10> */
[----:B------:R-:W-:-:S02]  /*7350*/  IMAD R20, R20, c[0x0][0x190], RZ ;  /* 0x0000640014147a24 */ /* 0x000fc400078e02ff */
[----:B------:R-:W-:Y:S02]  /*7360*/  IMAD R22, R22, c[0x0][0x190], RZ ;  /* 0x0000640016167a24 */ /* 0x000fe400078e02ff */
[----:B------:R-:W-:Y:S02]  /*7370*/  IMAD R23, R23, c[0x0][0x190], RZ ;  /* 0x0000640017177a24 */ /* 0x000fe400078e02ff */
[----:B------:R-:W-:Y:S01]  /*7380*/  IMAD R24, R24, c[0x0][0x190], RZ ;  /* 0x0000640018187a24 */ /* 0x000fe200078e02ff */
[----:B------:R-:W-:Y:S04]  /*7390*/  STL [R1+0x1108], R20 ;  /* 0x0011081401007387 */ /* 0x000fe80000100800 */
[----:B------:R-:W-:Y:S04]  /*73a0*/  STL [R1+0x110c], R22 ;  /* 0x00110c1601007387 */ /* 0x000fe80000100800 */
[----:B------:R-:W-:Y:S04]  /*73b0*/  STL [R1+0x1110], R23 ;  /* 0x0011101701007387 */ /* 0x000fe80000100800 */
[----:B------:R-:W-:Y:S04]  /*73c0*/  STL [R1+0x1114], R24 ;  /* 0x0011141801007387 */ /* 0x000fe80000100800 */
[----:B------:R-:W3:Y:S01]  /*73d0*/  LDL.LU R14, [R1+0x7c] ;  /* 0x00007c00010e7983 */ /* 0x000ee20000300800 */
[----:B--2---:R-:W-:-:S02]  /*73e0*/  LEA R13, P5, R3, R0, 0x1 ;  /* 0x00000000030d7211 */ /* 0x004fc400078a08ff */
[----:B------:R-:W-:-:S03]  /*73f0*/  LEA R12, P6, R4, R0, 0x1 ;  /* 0x00000000040c7211 */ /* 0x000fc600078c08ff */
[----:B------:R0:W-:Y:S04]  /*7400*/  STL [R1+0xfa0], R13 ;  /* 0x000fa00d01007387 */ /* 0x0001e80000100800 */
[----:B------:R1:W-:Y:S04]  /*7410*/  STL [R1+0xfa4], R12 ;  /* 0x000fa40c01007387 */ /* 0x0003e80000100800 */
[----:B0-----:R-:W2:Y:S01]  /*7420*/  LDL.LU R13, [R1+0x78] ;  /* 0x00007800010d7983 */ /* 0x001ea20000300800 */
[-C--:B------:R-:W-:Y:S02]  /*7430*/  LEA R20, P0, R5, R0.reuse, 0x1 ;  /* 0x0000000005147211 */ /* 0x080fe400078008ff */
[----:B-1----:R-:W-:-:S03]  /*7440*/  LEA R12, P1, R6, R0, 0x1 ;  /* 0x00000000060c7211 */ /* 0x002fc600078208ff */
[----:B------:R-:W-:Y:S04]  /*7450*/  STL [R1+0xfa8], R20 ;  /* 0x000fa81401007387 */ /* 0x000fe80000100800 */
[----:B------:R0:W-:Y:S01]  /*7460*/  STL [R1+0xfac], R12 ;  /* 0x000fac0c01007387 */ /* 0x0001e20000100800 */
[----:B------:R-:W-:-:S03]  /*7470*/  LEA R22, P2, R7, R0, 0x1 ;  /* 0x0000000007167211 */ /* 0x000fc600078408ff */
[----:B0-----:R-:W2:Y:S01]  /*7480*/  LDL.LU R12, [R1+0x74] ;  /* 0x00007400010c7983 */ /* 0x001ea20000300800 */
[----:B-----5:R-:W-:-:S03]  /*7490*/  LEA R20, P3, R8, R0, 0x1 ;  /* 0x0000000008147211 */ /* 0x020fc600078608ff */
[----:B------:R4:W-:Y:S04]  /*74a0*/  STL [R1+0xfb0], R22 ;  /* 0x000fb01601007387 */ /* 0x0009e80000100800 */
[----:B------:R-:W5:Y:S01]  /*74b0*/  LDL.LU R28, [R1+0x70] ;  /* 0x00007000011c7983 */ /* 0x000f620000300800 */
[----:B----4-:R-:W-:-:S03]  /*74c0*/  LEA R22, P4, R9, R0, 0x1 ;  /* 0x0000000009167211 */ /* 0x010fc600078808ff */
[----:B------:R0:W-:Y:S04]  /*74d0*/  STL [R1+0xfb4], R20 ;  /* 0x000fb41401007387 */ /* 0x0001e80000100800 */
[----:B------:R-:W-:Y:S04]  /*74e0*/  STL [R1+0xfb8], R22 ;  /* 0x000fb81601007387 */ /* 0x000fe80000100800 */
[----:B------:R-:W4:Y:S01]  /*74f0*/  LDL.LU R29, [R1+0x6c] ;  /* 0x00006c00011d7983 */ /* 0x000f220000300800 */
[----:B0-----:R-:W-:Y:S02]  /*7500*/  LEA.HI.X.SX32 R20, R3, R2, 0x1, P5 ;  /* 0x0000000203147211 */ /* 0x001fe400028f0eff */
[----:B---3--:R-:W-:-:S03]  /*7510*/  LEA R3, P5, R10, R0, 0x1 ;  /* 0x000000000a037211 */ /* 0x008fc600078a08ff */
[----:B------:R0:W-:Y:S04]  /*7520*/  STL [R1+0xf98], R20 ;  /* 0x000f981401007387 */ /* 0x0001e80000100800 */
[----:B------:R1:W-:Y:S01]  /*7530*/  STL [R1+0xf9c], R3 ;  /* 0x000f9c0301007387 */ /* 0x0003e20000100800 */
[----:B0-----:R-:W-:Y:S02]  /*7540*/  LEA.HI.X.SX32 R20, R4, R2, 0x1, P6 ;  /* 0x0000000204147211 */ /* 0x001fe400030f0eff */
[----:B------:R-:W-:Y:S02]  /*7550*/  LEA R4, P6, R11, R0, 0x1 ;  /* 0x000000000b047211 */ /* 0x000fe400078c08ff */
[----:B-1----:R-:W-:Y:S01]  /*7560*/  LEA.HI.X.SX32 R3, R5, R2, 0x1, P0 ;  /* 0x0000000205037211 */ /* 0x002fe200000f0eff */
[----:B------:R-:W-:Y:S04]  /*7570*/  STL [R1+0xf90], R20 ;  /* 0x000f901401007387 */ /* 0x000fe80000100800 */
[----:B------:R-:W3:Y:S04]  /*7580*/  LDL.LU R5, [R1+0x64] ;  /* 0x0000640001057983 */ /* 0x000ee80000300800 */
[----:B------:R0:W-:Y:S04]  /*7590*/  STL [R1+0xf94], R4 ;  /* 0x000f940401007387 */ /* 0x0001e80000100800 */
[----:B------:R1:W-:Y:S01]  /*75a0*/  STL [R1+0xf88], R3 ;  /* 0x000f880301007387 */ /* 0x0003e20000100800 */
[----:B0-----:R-:W-:-:S02]  /*75b0*/  LEA R4, P0, R19, R0, 0x1 ;  /* 0x0000000013047211 */ /* 0x001fc400078008ff */
[----:B-1----:R-:W-:Y:S02]  /*75c0*/  LEA.HI.X.SX32 R3, R6, R2, 0x1, P1 ;  /* 0x0000000206037211 */ /* 0x002fe400008f0eff */
[----:B------:R-:W3:Y:S04]  /*75d0*/  LDL.LU R6, [R1+0x68] ;  /* 0x0000680001067983 */ /* 0x000ee80000300800 */
[----:B------:R0:W-:Y:S04]  /*75e0*/  STL [R1+0xf8c], R4 ;  /* 0x000f8c0401007387 */ /* 0x0001e80000100800 */
[----:B0-----:R-:W3:Y:S04]  /*75f0*/  LDL.LU R4, [R1+0x60] ;  /* 0x0000600001047983 */ /* 0x001ee80000300800 */
[----:B------:R0:W-:Y:S01]  /*7600*/  STL [R1+0xf80], R3 ;  /* 0x000f800301007387 */ /* 0x0001e20000100800 */
[----:B------:R-:W-:-:S03]  /*7610*/  LEA R20, P1, R18, R0, 0x1 ;  /* 0x0000000012147211 */ /* 0x000fc600078208ff */
[----:B0-----:R-:W3:Y:S01]  /*7620*/  LDL.LU R3, [R1+0x5c] ;  /* 0x00005c0001037983 */ /* 0x001ee20000300800 */
[----:B------:R-:W-:-:S03]  /*7630*/  LEA.HI.X.SX32 R22, R7, R2, 0x1, P2 ;  /* 0x0000000207167211 */ /* 0x000fc600010f0eff */
[----:B------:R0:W-:Y:S04]  /*7640*/  STL [R1+0xf84], R20 ;  /* 0x000f841401007387 */ /* 0x0001e80000100800 */
[----:B------:R-:W-:Y:S04]  /*7650*/  STL [R1+0xf78], R22 ;  /* 0x000f781601007387 */ /* 0x000fe80000100800 */
[----:B------:R-:W3:Y:S01]  /*7660*/  LDL.LU R24, [R1+0x58] ;  /* 0x0000580001187983 */ /* 0x000ee20000300800 */
[----:B0-----:R-:W-:Y:S02]  /*7670*/  LEA R20, P2, R17, R0, 0x1 ;  /* 0x0000000011147211 */ /* 0x001fe400078408ff */
[----:B------:R-:W-:-:S03]  /*7680*/  LEA.HI.X.SX32 R7, R8, R2, 0x1, P3 ;  /* 0x0000000208077211 */ /* 0x000fc600018f0eff */
[----:B------:R0:W-:Y:S04]  /*7690*/  STL [R1+0xf7c], R20 ;  /* 0x000f7c1401007387 */ /* 0x0001e80000100800 */
[----:B------:R1:W-:Y:S01]  /*76a0*/  STL [R1+0xf70], R7 ;  /* 0x000f700701007387 */ /* 0x0003e20000100800 */
[----:B0-----:R-:W-:-:S05]  /*76b0*/  LEA R20, P3, R16, R0, 0x1 ;  /* 0x0000000010147211 */ /* 0x001fca00078608ff */
[----:B------:R-:W-:Y:S04]  /*76c0*/  STL [R1+0xf74], R20 ;  /* 0x000f741401007387 */ /* 0x000fe80000100800 */
[----:B------:R-:W3:Y:S01]  /*76d0*/  LDL.LU R23, [R1+0x54] ;  /* 0x0000540001177983 */ /* 0x000ee20000300800 */
[----:B------:R-:W-:Y:S02]  /*76e0*/  LEA.HI.X.SX32 R8, R9, R2, 0x1, P4 ;  /* 0x0000000209087211 */ /* 0x000fe400020f0eff */
[----:B-1----:R-:W-:Y:S02]  /*76f0*/  LEA R7, P4, R15, R0, 0x1 ;  /* 0x000000000f077211 */ /* 0x002fe400078808ff */
[----:B------:R-:W-:Y:S01]  /*7700*/  LEA.HI.X.SX32 R9, R10, R2, 0x1, P5 ;  /* 0x000000020a097211 */ /* 0x000fe200028f0eff */
[----:B------:R0:W-:Y:S04]  /*7710*/  STL [R1+0xf68], R8 ;  /* 0x000f680801007387 */ /* 0x0001e80000100800 */
[----:B------:R1:W-:Y:S04]  /*7720*/  STL [R1+0xf6c], R7 ;  /* 0x000f6c0701007387 */ /* 0x0003e80000100800 */
[----:B------:R-:W-:Y:S04]  /*7730*/  STL [R1+0xf60], R9 ;  /* 0x000f600901007387 */ /* 0x000fe80000100800 */
[----:B------:R-:W3:Y:S01]  /*7740*/  LDL.LU R22, [R1+0x50] ;  /* 0x0000500001167983 */ /* 0x000ee20000300800 */
[----:B0-----:R-:W-:-:S02]  /*7750*/  LEA R8, P5, R14, R0, 0x1 ;  /* 0x000000000e087211 */ /* 0x001fc400078a08ff */
[----:B-1----:R-:W-:-:S03]  /*7760*/  LEA.HI.X.SX32 R7, R11, R2, 0x1, P6 ;  /* 0x000000020b077211 */ /* 0x002fc600030f0eff */
[----:B------:R0:W-:Y:S04]  /*7770*/  STL [R1+0xf64], R8 ;  /* 0x000f640801007387 */ /* 0x0001e80000100800 */
[----:B------:R-:W-:Y:S01]  /*7780*/  STL [R1+0xdd8], R7 ;  /* 0x000dd80701007387 */ /* 0x000fe20000100800 */
[----:B0-----:R-:W-:Y:S02]  /*7790*/  LEA.HI.X.SX32 R8, R19, R2, 0x1, P0 ;  /* 0x0000000213087211 */ /* 0x001fe400000f0eff */
[----:B--2---:R-:W-:-:S05]  /*77a0*/  LEA R9, P6, R13, R0, 0x1 ;  /* 0x000000000d097211 */ /* 0x004fca00078c08ff */
[----:B------:R0:W-:Y:S04]  /*77b0*/  STL [R1+0xdf8], R9 ;  /* 0x000df80901007387 */ /* 0x0001e80000100800 */
[----:B------:R-:W2:Y:S01]  /*77c0*/  LDL.LU R20, [R1+0x4c] ;  /* 0x00004c0001147983 */ /* 0x000ea20000300800 */
[----:B0-----:R-:W-:-:S03]  /*77d0*/  LEA.HI.X.SX32 R9, R18, R2, 0x1, P1 ;  /* 0x0000000212097211 */ /* 0x001fc600008f0eff */
[----:B------:R5:W-:Y:S01]  /*77e0*/  STL [R1+0xddc], R8 ;  /* 0x000ddc0801007387 */ /* 0x000be20000100800 */
[----:B------:R-:W-:-:S05]  /*77f0*/  LEA R7, P0, R12, R0, 0x1 ;  /* 0x000000000c077211 */ /* 0x000fca00078008ff */
[----:B------:R0:W-:Y:S04]  /*7800*/  STL [R1+0xe00], R7 ;  /* 0x000e000701007387 */ /* 0x0001e80000100800 */
[----:B------:R4:W-:Y:S04]  /*7810*/  STL [R1+0xde0], R9 ;  /* 0x000de00901007387 */ /* 0x0009e80000100800 */
[----:B------:R-:W2:Y:S01]  /*7820*/  LDL.LU R19, [R1+0x48] ;  /* 0x0000480001137983 */ /* 0x000ea20000300800 */
[----:B-----5:R-:W-:Y:S02]  /*7830*/  LEA R8, P1, R28, R0, 0x1 ;  /* 0x000000001c087211 */ /* 0x020fe400078208ff */
[----:B0-----:R-:W-:-:S03]  /*7840*/  LEA.HI.X.SX32 R7, R17, R2, 0x1, P2 ;  /* 0x0000000211077211 */ /* 0x001fc600010f0eff */
[----:B------:R0:W-:Y:S01]  /*7850*/  STL [R1+0xe08], R8 ;  /* 0x000e080801007387 */ /* 0x0001e20000100800 */
[----:B----4-:R-:W-:-:S03]  /*7860*/  LEA R9, P2, R29, R0, 0x1 ;  /* 0x000000001d097211 */ /* 0x010fc600078408ff */
[----:B------:R-:W-:Y:S04]  /*7870*/  STL [R1+0xde4], R7 ;  /* 0x000de40701007387 */ /* 0x000fe80000100800 */
[----:B------:R1:W-:Y:S04]  /*7880*/  STL [R1+0xe10], R9 ;  /* 0x000e100901007387 */ /* 0x0003e80000100800 */
[----:B------:R-:W4:Y:S01]  /*7890*/  LDL.LU R18, [R1+0x44] ;  /* 0x0000440001127983 */ /* 0x000f220000300800 */
[-C--:B0-----:R-:W-:Y:S02]  /*78a0*/  LEA.HI.X.SX32 R8, R16, R2.reuse, 0x1, P3 ;  /* 0x0000000210087211 */ /* 0x081fe400018f0eff */
[----:B-1----:R-:W-:-:S03]  /*78b0*/  LEA.HI.X.SX32 R9, R15, R2, 0x1, P4 ;  /* 0x000000020f097211 */ /* 0x002fc600020f0eff */
[----:B------:R3:W-:Y:S02]  /*78c0*/  STL [R1+0xde8], R8 ;  /* 0x000de80801007387 */ /* 0x0007e40000100800 */
[-C--:B---3--:R-:W-:Y:S02]  /*78d0*/  LEA R8, P4, R5, R0.reuse, 0x1 ;  /* 0x0000000005087211 */ /* 0x088fe400078808ff */
[----:B------:R-:W-:-:S05]  /*78e0*/  LEA R7, P3, R6, R0, 0x1 ;  /* 0x0000000006077211 */ /* 0x000fca00078608ff */
[----:B------:R0:W-:Y:S04]  /*78f0*/  STL [R1+0xe18], R7 ;  /* 0x000e180701007387 */ /* 0x0001e80000100800 */
[----:B------:R1:W-:Y:S04]  /*7900*/  STL [R1+0xdec], R9 ;  /* 0x000dec0901007387 */ /* 0x0003e80000100800 */
[----:B------:R-:W3:Y:S01]  /*7910*/  LDL.LU R17, [R1+0x40] ;  /* 0x0000400001117983 */ /* 0x000ee20000300800 */
[----:B0-----:R-:W-:Y:S02]  /*7920*/  LEA.HI.X.SX32 R7, R14, R2, 0x1, P5 ;  /* 0x000000020e077211 */ /* 0x001fe400028f0eff */
[----:B-1----:R-:W-:Y:S01]  /*7930*/  LEA R9, P5, R4, R0, 0x1 ;  /* 0x0000000004097211 */ /* 0x002fe200078a08ff */
[----:B------:R0:W-:Y:S04]  /*7940*/  STL [R1+0xe20], R8 ;  /* 0x000e200801007387 */ /* 0x0001e80000100800 */
[----:B------:R1:W-:Y:S04]  /*7950*/  STL [R1+0xdf0], R7 ;  /* 0x000df00701007387 */ /* 0x0003e80000100800 */
[----:B------:R-:W-:Y:S01]  /*7960*/  STL [R1+0xe28], R9 ;  /* 0x000e280901007387 */ /* 0x000fe20000100800 */
[----:B0-----:R-:W-:-:S03]  /*7970*/  LEA.HI.X.SX32 R8, R13, R2, 0x1, P6 ;  /* 0x000000020d087211 */ /* 0x001fc600030f0eff */
[----:B------:R-:W5:Y:S01]  /*7980*/  LDL.LU R16, [R1+0x3c] ;  /* 0x00003c0001107983 */ /* 0x000f620000300800 */
[----:B-1----:R-:W-:-:S03]  /*7990*/  LEA R7, P6, R3, R0, 0x1 ;  /* 0x0000000003077211 */ /* 0x002fc600078c08ff */
[----:B------:R0:W-:Y:S04]  /*79a0*/  STL [R1+0xdf4], R8 ;  /* 0x000df40801007387 */ /* 0x0001e80000100800 */
[----:B------:R1:W-:Y:S04]  /*79b0*/  STL [R1+0xe30], R7 ;  /* 0x000e300701007387 */ /* 0x0003e80000100800 */
[----:B------:R-:W5:Y:S01]  /*79c0*/  LDL.LU R15, [R1+0x38] ;  /* 0x00003800010f7983 */ /* 0x000f620000300800 */
[----:B0-----:R-:W-:-:S05]  /*79d0*/  LEA.HI.X.SX32 R8, R12, R2, 0x1, P0 ;  /* 0x000000020c087211 */ /* 0x001fca00000f0eff */
[----:B------:R0:W-:Y:S01]  /*79e0*/  STL [R1+0xdfc], R8 ;  /* 0x000dfc0801007387 */ /* 0x0001e20000100800 */
[----:B-1----:R-:W-:-:S03]  /*79f0*/  LEA R7, P0, R24, R0, 0x1 ;  /* 0x0000000018077211 */ /* 0x002fc600078008ff */
[----:B------:R-:W5:Y:S04]  /*7a00*/  LDL.LU R14, [R1+0x34] ;  /* 0x00003400010e7983 */ /* 0x000f680000300800 */
[----:B------:R1:W-:Y:S01]  /*7a10*/  STL [R1+0xe38], R7 ;  /* 0x000e380701007387 */ /* 0x0003e20000100800 */
[----:B0-----:R-:W-:-:S03]  /*7a20*/  LEA.HI.X.SX32 R8, R28, R2, 0x1, P1 ;  /* 0x000000021c087211 */ /* 0x001fc600008f0eff */
[----:B------:R-:W5:Y:S04]  /*7a30*/  LDL.LU R13, [R1+0x30] ;  /* 0x00003000010d7983 */ /* 0x000f680000300800 */
[----:B------:R0:W-:Y:S01]  /*7a40*/  STL [R1+0xe04], R8 ;  /* 0x000e040801007387 */ /* 0x0001e20000100800 */
[----:B-1----:R-:W-:-:S03]  /*7a50*/  LEA R7, P1, R23, R0, 0x1 ;  /* 0x0000000017077211 */ /* 0x002fc600078208ff */
[----:B------:R-:W5:Y:S04]  /*7a60*/  LDL.LU R12, [R1+0x2c] ;  /* 0x00002c00010c7983 */ /* 0x000f680000300800 */
[----:B------:R1:W-:Y:S01]  /*7a70*/  STL [R1+0xe40], R7 ;  /* 0x000e400701007387 */ /* 0x0003e20000100800 */
[----:B0-----:R-:W-:-:S03]  /*7a80*/  LEA.HI.X.SX32 R8, R29, R2, 0x1, P2 ;  /* 0x000000021d087211 */ /* 0x001fc600010f0eff */
[----:B------:R-:W5:Y:S04]  /*7a90*/  LDL.LU R28, [R1+0x28] ;  /* 0x00002800011c7983 */ /* 0x000f680000300800 */
[----:B------:R-:W-:Y:S01]  /*7aa0*/  STL [R1+0xe0c], R8 ;  /* 0x000e0c0801007387 */ /* 0x000fe20000100800 */
[----:B-1----:R-:W-:-:S03]  /*7ab0*/  LEA R7, P2, R22, R0, 0x1 ;  /* 0x0000000016077211 */ /* 0x002fc600078408ff */
[----:B------:R-:W5:Y:S01]  /*7ac0*/  LDL.LU R29, [R1+0x24] ;  /* 0x00002400011d7983 */ /* 0x000f620000300800 */
[----:B------:R-:W-:-:S03]  /*7ad0*/  LEA.HI.X.SX32 R6, R6, R2, 0x1, P3 ;  /* 0x0000000206067211 */ /* 0x000fc600018f0eff */
[----:B------:R-:W-:Y:S04]  /*7ae0*/  STL [R1+0xe48], R7 ;  /* 0x000e480701007387 */ /* 0x000fe80000100800 */
[----:B------:R-:W5:Y:S04]  /*7af0*/  LDL.LU R11, [R1+0x20] ;  /* 0x00002000010b7983 */ /* 0x000f680000300800 */
[----:B------:R0:W-:Y:S04]  /*7b00*/  STL [R1+0xe14], R6 ;  /* 0x000e140601007387 */ /* 0x0001e80000100800 */
[----:B------:R-:W5:Y:S01]  /*7b10*/  LDL.LU R10, [R1+0x1c] ;  /* 0x00001c00010a7983 */ /* 0x000f620000300800 */
[----:B0-----:R-:W-:-:S02]  /*7b20*/  LEA.HI.X.SX32 R6, R5, R2, 0x1, P4 ;  /* 0x0000000205067211 */ /* 0x001fc400020f0eff */
[----:B--2---:R-:W-:-:S05]  /*7b30*/  LEA R7, P3, R20, R0, 0x1 ;  /* 0x0000000014077211 */ /* 0x004fca00078608ff */
[----:B------:R-:W-:Y:S04]  /*7b40*/  STL [R1+0xe50], R7 ;  /* 0x000e500701007387 */ /* 0x000fe80000100800 */
[----:B------:R-:W2:Y:S04]  /*7b50*/  LDL.LU R9, [R1+0x18] ;  /* 0x0000180001097983 */ /* 0x000ea80000300800 */
[----:B------:R0:W-:Y:S04]  /*7b60*/  STL [R1+0xe1c], R6 ;  /* 0x000e1c0601007387 */ /* 0x0001e80000100800 */
[----:B------:R-:W2:Y:S01]  /*7b70*/  LDL.LU R8, [R1+0x14] ;  /* 0x0000140001087983 */ /* 0x000ea20000300800 */
[----:B------:R-:W-:-:S02]  /*7b80*/  LEA R5, P4, R19, R0, 0x1 ;  /* 0x0000000013057211 */ /* 0x000fc400078808ff */
[----:B0-----:R-:W-:-:S03]  /*7b90*/  LEA.HI.X.SX32 R6, R4, R2, 0x1, P5 ;  /* 0x0000000204067211 */ /* 0x001fc600028f0eff */
[----:B------:R0:W-:Y:S04]  /*7ba0*/  STL [R1+0xe58], R5 ;  /* 0x000e580501007387 */ /* 0x0001e80000100800 */
[----:B0-----:R-:W2:Y:S04]  /*7bb0*/  LDL.LU R5, [R1+0x10] ;  /* 0x0000100001057983 */ /* 0x001ea80000300800 */
[----:B------:R0:W-:Y:S01]  /*7bc0*/  STL [R1+0xe24], R6 ;  /* 0x000e240601007387 */ /* 0x0001e20000100800 */
[----:B----4-:R-:W-:-:S03]  /*7bd0*/  LEA R4, P5, R18, R0, 0x1 ;  /* 0x0000000012047211 */ /* 0x010fc600078a08ff */
[----:B------:R-:W4:Y:S04]  /*7be0*/  LDL.LU R7, [R1+0xc] ;  /* 0x00000c0001077983 */ /* 0x000f280000300800 */
[----:B------:R-:W-:Y:S01]  /*7bf0*/  STL [R1+0xe60], R4 ;  /* 0x000e600401007387 */ /* 0x000fe20000100800 */
[----:B0-----:R-:W-:-:S03]  /*7c00*/  LEA.HI.X.SX32 R6, R3, R2, 0x1, P6 ;  /* 0x0000000203067211 */ /* 0x001fc600030f0eff */
[----:B------:R-:W2:Y:S01]  /*7c10*/  LDL.LU R3, [R1+0x8] ;  /* 0x0000080001037983 */ /* 0x000ea20000300800 */
[----:B------:R-:W-:-:S03]  /*7c20*/  LEA.HI.X.SX32 R24, R24, R2, 0x1, P0 ;  /* 0x0000000218187211 */ /* 0x000fc600000f0eff */
[----:B------:R0:W-:Y:S01]  /*7c30*/  STL [R1+0xe2c], R6 ;  /* 0x000e2c0601007387 */ /* 0x0001e20000100800 */
[----:B------:R-:W-:-:S03]  /*7c40*/  LEA.HI.X.SX32 R23, R23, R2, 0x1, P1 ;  /* 0x0000000217177211 */ /* 0x000fc600008f0eff */
[----:B0-----:R-:W2:Y:S01]  /*7c50*/  LDL.LU R6, [R1+0x4] ;  /* 0x0000040001067983 */ /* 0x001ea20000300800 */
[----:B------:R-:W-:Y:S02]  /*7c60*/  LEA.HI.X.SX32 R22, R22, R2, 0x1, P2 ;  /* 0x0000000216167211 */ /* 0x000fe400010f0eff */
[----:B---3--:R-:W-:-:S05]  /*7c70*/  LEA R4, P6, R17, R0, 0x1 ;  /* 0x0000000011047211 */ /* 0x008fca00078c08ff */
[----:B------:R0:W-:Y:S04]  /*7c80*/  STL [R1+0xe68], R4 ;  /* 0x000e680401007387 */ /* 0x0001e80000100800 */
[----:B0-----:R-:W3:Y:S04]  /*7c90*/  LDL.LU R4, [R1] ;  /* 0x0000000001047983 */ /* 0x001ee80000300800 */
[----:B------:R5:W-:Y:S02]  /*7ca0*/  STL [R1+0xe34], R24 ;  /* 0x000e341801007387 */ /* 0x000be40000100800 */
[----:B-----5:R-:W-:-:S05]  /*7cb0*/  LEA R24, P0, R16, R0, 0x1 ;  /* 0x0000000010187211 */ /* 0x020fca00078008ff */
[----:B------:R0:W-:Y:S04]  /*7cc0*/  STL [R1+0xe70], R24 ;  /* 0x000e701801007387 */ /* 0x0001e80000100800 */
[----:B0-----:R-:W5:Y:S04]  /*7cd0*/  LDL.LU R24, [R1+0x1114] ;  /* 0x0011140001187983 */ /* 0x001f680000300800 */
[----:B------:R0:W-:Y:S02]  /*7ce0*/  STL [R1+0xe3c], R23 ;  /* 0x000e3c1701007387 */ /* 0x0001e40000100800 */
[----:B0-----:R-:W-:-:S05]  /*7cf0*/  LEA R23, P1, R15, R0, 0x1 ;  /* 0x000000000f177211 */ /* 0x001fca00078208ff */
[----:B------:R0:W-:Y:S01]  /*7d00*/  STL [R1+0xe78], R23 ;  /* 0x000e781701007387 */ /* 0x0001e20000100800 */
[----:B------:R-:W-:-:S03]  /*7d10*/  LEA.HI.X.SX32 R20, R20, R2, 0x1, P3 ;  /* 0x0000000214147211 */ /* 0x000fc600018f0eff */
[----:B0-----:R-:W3:Y:S04]  /*7d20*/  LDL.LU R23, [R1+0x1110] ;  /* 0x0011100001177983 */ /* 0x001ee80000300800 */
        /* <DEDUP_REMOVED lines=14> */
[----:B0-----:R-:W5:Y:S04]  /*7e10*/  LDL.LU R19, [R1+0x1104] ;  /* 0x0011040001137983 */ /* 0x001f680000300800 */
        /* <DEDUP_REMOVED lines=21> */
[----:B--2---:R-:W-:-:S05]  /*7f70*/  LEA R14, P2, R9, R0, 0x1 ;  /* 0x00000000090e7211 */ /* 0x004fca00078408ff */
[----:B------:R0:W-:Y:S01]  /*7f80*/  STL [R1+0xeb8], R14 ;  /* 0x000eb80e01007387 */ /* 0x0001e20000100800 */
[----:B------:R-:W-:-:S03]  /*7f90*/  LEA.HI.X.SX32 R12, R12, R2, 0x1, P4 ;  /* 0x000000020c0c7211 */ /* 0x000fc600020f0eff */
[----:B0-----:R-:W2:Y:S04]  /*7fa0*/  LDL.LU R14, [R1+0x10f0] ;  /* 0x0010f000010e7983 */ /* 0x001ea80000300800 */
[----:B------:R0:W-:Y:S02]  /*7fb0*/  STL [R1+0xe84], R13 ;  /* 0x000e840d01007387 */ /* 0x0001e40000100800 */
[----:B0-----:R-:W-:-:S05]  /*7fc0*/  LEA R13, P3, R8, R0, 0x1 ;  /* 0x00000000080d7211 */ /* 0x001fca00078608ff */
        /* <DEDUP_REMOVED lines=9> */
[----:B----4-:R-:W-:-:S05]  /*8060*/  LEA R28, P5, R7, R0, 0x1 ;  /* 0x00000000071c7211 */ /* 0x010fca00078a08ff */
[----:B------:R0:W-:Y:S04]  /*8070*/  STL [R1+0xed0], R28 ;  /* 0x000ed01c01007387 */ /* 0x0001e80000100800 */
[----:B0-----:R-:W4:Y:S04]  /*8080*/  LDL.LU R28, [R1+0x10e4] ;  /* 0x0010e400011c7983 */ /* 0x001f280000300800 */
[----:B------:R0:W-:Y:S02]  /*8090*/  STL [R1+0xe9c], R29 ;  /* 0x000e9c1d01007387 */ /* 0x0001e40000100800 */
[----:B0-----:R-:W-:-:S05]  /*80a0*/  LEA R29, P6, R3, R0, 0x1 ;  /* 0x00000000031d7211 */ /* 0x001fca00078c08ff */
[----:B------:R0:W-:Y:S04]  /*80b0*/  STL [R1+0xed8], R29 ;  /* 0x000ed81d01007387 */ /* 0x0001e80000100800 */
[----:B0-----:R-:W2:Y:S01]  /*80c0*/  LDL.LU R29, [R1+0x10e0] ;  /* 0x0010e000011d7983 */ /* 0x001ea20000300800 */
[-C--:B------:R-:W-:Y:S02]  /*80d0*/  LEA.HI.X.SX32 R11, R11, R2.reuse, 0x1, P0 ;  /* 0x000000020b0b7211 */ /* 0x080fe400000f0eff */
[----:B------:R-:W-:-:S03]  /*80e0*/  LEA.HI.X.SX32 R10, R10, R2, 0x1, P1 ;  /* 0x000000020a0a7211 */ /* 0x000fc600008f0eff */
[----:B------:R0:W-:Y:S02]  /*80f0*/  STL [R1+0xea4], R11 ;  /* 0x000ea40b01007387 */ /* 0x0001e40000100800 */
[----:B0-----:R-:W-:-:S05]  /*8100*/  LEA R11, P0, R6, R0, 0x1 ;  /* 0x00000000060b7211 */ /* 0x001fca00078008ff */
[----:B------:R3:W-:Y:S04]  /*8110*/  STL [R1+0xee0], R11 ;  /* 0x000ee00b01007387 */ /* 0x0007e80000100800 */
[----:B------:R0:W-:Y:S01]  /*8120*/  STL [R1+0xeac], R10 ;  /* 0x000eac0a01007387 */ /* 0x0001e20000100800 */
[----:B---3--:R-:W-:Y:S02]  /*8130*/  LEA R11, P1, R4, R0, 0x1 ;  /* 0x00000000040b7211 */ /* 0x008fe400078208ff */
[----:B0-----:R-:W-:-:S03]  /*8140*/  LEA.HI.X.SX32 R10, R9, R2, 0x1, P2 ;  /* 0x00000002090a7211 */ /* 0x001fc600010f0eff */
[----:B------:R-:W-:Y:S01]  /*8150*/  STL [R1+0xee8], R11 ;  /* 0x000ee80b01007387 */ /* 0x000fe20000100800 */
[----:B------:R-:W-:-:S03]  /*8160*/  LEA.HI.X.SX32 R8, R8, R2, 0x1, P3 ;  /* 0x0000000208087211 */ /* 0x000fc600018f0eff */
[----:B------:R4:W-:Y:S02]  /*8170*/  STL [R1+0xeb4], R10 ;  /* 0x000eb40a01007387 */ /* 0x0009e40000100800 */
[-C--:B----4-:R-:W-:Y:S02]  /*8180*/  LEA R10, P3, R28, R0.reuse, 0x1 ;  /* 0x000000001c0a7211 */ /* 0x090fe400078608ff */
[----:B--2---:R-:W-:-:S05]  /*8190*/  LEA R9, P2, R29, R0, 0x1 ;  /* 0x000000001d097211 */ /* 0x004fca00078408ff */
[----:B------:R0:W-:Y:S04]  /*81a0*/  STL [R1+0xef0], R9 ;  /* 0x000ef00901007387 */ /* 0x0001e80000100800 */
[----:B------:R1:W-:Y:S01]  /*81b0*/  STL [R1+0xebc], R8 ;  /* 0x000ebc0801007387 */ /* 0x0003e20000100800 */
[----:B0-----:R-:W-:-:S03]  /*81c0*/  LEA.HI.X.SX32 R9, R5, R2, 0x1, P4 ;  /* 0x0000000205097211 */ /* 0x001fc600020f0eff */
[----:B------:R-:W-:Y:S01]  /*81d0*/  STL [R1+0xef8], R10 ;  /* 0x000ef80a01007387 */ /* 0x000fe20000100800 */
[----:B-1----:R-:W-:-:S03]  /*81e0*/  LEA R8, P4, R12, R0, 0x1 ;  /* 0x000000000c087211 */ /* 0x002fc600078808ff */
[----:B------:R-:W2:Y:S04]  /*81f0*/  LDL.LU R5, [R1+0xbc] ;  /* 0x0000bc0001057983 */ /* 0x000ea80000300800 */
[----:B------:R0:W-:Y:S04]  /*8200*/  STL [R1+0xec4], R9 ;  /* 0x000ec40901007387 */ /* 0x0001e80000100800 */
[----:B------:R1:W-:Y:S01]  /*8210*/  STL [R1+0xf00], R8 ;  /* 0x000f000801007387 */ /* 0x0003e20000100800 */
[-C--:B0-----:R-:W-:Y:S02]  /*8220*/  LEA.HI.X.SX32 R9, R7, R2.reuse, 0x1, P5 ;  /* 0x0000000207097211 */ /* 0x081fe400028f0eff */
[----:B------:R-:W-:-:S03]  /*8230*/  LEA.HI.X.SX32 R7, R3, R2, 0x1, P6 ;  /* 0x0000000203077211 */ /* 0x000fc600030f0eff */
[----:B------:R0:W-:Y:S04]  /*8240*/  STL [R1+0xecc], R9 ;  /* 0x000ecc0901007387 */ /* 0x0001e80000100800 */
[----:B------:R-:W3:Y:S01]  /*8250*/  LDL.LU R3, [R1+0xc0] ;  /* 0x0000c00001037983 */ /* 0x000ee20000300800 */
[----:B-1----:R-:W-:-:S05]  /*8260*/  LEA R8, P5, R13, R0, 0x1 ;  /* 0x000000000d087211 */ /* 0x002fca00078a08ff */
[----:B------:R1:W-:Y:S01]  /*8270*/  STL [R1+0xf08], R8 ;  /* 0x000f080801007387 */ /* 0x0003e20000100800 */
[----:B0-----:R-:W-:-:S03]  /*8280*/  LEA R9, P6, R14, R0, 0x1 ;  /* 0x000000000e097211 */ /* 0x001fc600078c08ff */
[----:B------:R5:W-:Y:S01]  /*8290*/  STL [R1+0xed4], R7 ;  /* 0x000ed40701007387 */ /* 0x000be20000100800 */
[-C--:B-1----:R-:W-:Y:S02]  /*82a0*/  LEA.HI.X.SX32 R8, R6, R2.reuse, 0x1, P0 ;  /* 0x0000000206087211 */ /* 0x082fe400000f0eff */
[----:B------:R-:W-:Y:S02]  /*82b0*/  LEA.HI.X.SX32 R6, R4, R2, 0x1, P1 ;  /* 0x0000000204067211 */ /* 0x000fe400008f0eff */
[-C--:B-----5:R-:W-:Y:S01]  /*82c0*/  LEA R7, P0, R15, R0.reuse, 0x1 ;  /* 0x000000000f077211 */ /* 0x0a0fe200078008ff */
[----:B------:R-:W-:Y:S01]  /*82d0*/  STL [R1+0xf10], R9 ;  /* 0x000f100901007387 */ /* 0x000fe20000100800 */
[----:B------:R-:W-:-:S03]  /*82e0*/  LEA R4, P1, R16, R0, 0x1 ;  /* 0x0000000010047211 */ /* 0x000fc600078208ff */
[----:B------:R-:W-:Y:S04]  /*82f0*/  STL [R1+0xedc], R8 ;  /* 0x000edc0801007387 */ /* 0x000fe80000100800 */
[----:B------:R0:W-:Y:S04]  /*8300*/  STL [R1+0xf18], R7 ;  /* 0x000f180701007387 */ /* 0x0001e80000100800 */
[----:B------:R1:W-:Y:S04]  /*8310*/  STL [R1+0xee4], R6 ;  /* 0x000ee40601007387 */ /* 0x0003e80000100800 */
[----:B------:R4:W-:Y:S01]  /*8320*/  STL [R1+0xf20], R4 ;  /* 0x000f200401007387 */ /* 0x0009e20000100800 */
[----:B0-----:R-:W-:-:S02]  /*8330*/  LEA.HI.X.SX32 R7, R29, R2, 0x1, P2 ;  /* 0x000000021d077211 */ /* 0x001fc400010f0eff */
[----:B-1----:R-:W-:-:S03]  /*8340*/  LEA R6, P2, R17, R0, 0x1 ;  /* 0x0000000011067211 */ /* 0x002fc600078408ff */
[----:B------:R0:W-:Y:S01]  /*8350*/  STL [R1+0xeec], R7 ;  /* 0x000eec0701007387 */ /* 0x0001e20000100800 */
[----:B----4-:R-:W-:-:S03]  /*8360*/  LEA.HI.X.SX32 R4, R28, R2, 0x1, P3 ;  /* 0x000000021c047211 */ /* 0x010fc600018f0eff */
[----:B------:R1:W-:Y:S04]  /*8370*/  STL [R1+0xf28], R6 ;  /* 0x000f280601007387 */ /* 0x0003e80000100800 */
[----:B------:R4:W-:Y:S01]  /*8380*/  STL [R1+0xef4], R4 ;  /* 0x000ef40401007387 */ /* 0x0009e20000100800 */
[----:B0-----:R-:W-:Y:S02]  /*8390*/  LEA R7, P3, R18, R0, 0x1 ;  /* 0x0000000012077211 */ /* 0x001fe400078608ff */
[----:B-1----:R-:W-:-:S03]  /*83a0*/  LEA.HI.X.SX32 R6, R12, R2, 0x1, P4 ;  /* 0x000000020c067211 */ /* 0x002fc600020f0eff */
[----:B------:R0:W-:Y:S01]  /*83b0*/  STL [R1+0xf30], R7 ;  /* 0x000f300701007387 */ /* 0x0001e20000100800 */
[----:B----4-:R-:W-:-:S03]  /*83c0*/  LEA R4, P4, R19, R0, 0x1 ;  /* 0x0000000013047211 */ /* 0x010fc600078808ff */
[----:B------:R1:W-:Y:S04]  /*83d0*/  STL [R1+0xefc], R6 ;  /* 0x000efc0601007387 */ /* 0x0003e80000100800 */
[----:B------:R4:W-:Y:S01]  /*83e0*/  STL [R1+0xf38], R4 ;  /* 0x000f380401007387 */ /* 0x0009e20000100800 */
[----:B0-----:R-:W-:Y:S02]  /*83f0*/  LEA.HI.X.SX32 R7, R13, R2, 0x1, P5 ;  /* 0x000000020d077211 */ /* 0x001fe400028f0eff */
        /* <DEDUP_REMOVED lines=9> */
[----:B------:R1:W-:Y:S01]  /*8490*/  STL [R1+0xf14], R6 ;  /* 0x000f140601007387 */ /* 0x0003e20000100800 */
[----:B------:R-:W-:-:S03]  /*84a0*/  IMAD R25, R25, c[0x0][0x190], RZ ;  /* 0x0000640019197a24 */ /* 0x000fc600078e02ff */
[----:B------:R4:W-:Y:S01]  /*84b0*/  STL [R1+0xf4c], R4 ;  /* 0x000f4c0401007387 */ /* 0x0009e20000100800 */
[----:B0-----:R-:W-:Y:S01]  /*84c0*/  LEA.HI.X.SX32 R7, R16, R2, 0x1, P1 ;  /* 0x0000000210077211 */ /* 0x001fe200008f0eff */
[----:B------:R-:W-:Y:S01]  /*84d0*/  IMAD R26, R26, c[0x0][0x190], RZ ;  /* 0x000064001a1a7a24 */ /* 0x000fe200078e02ff */
[----:B-1----:R-:W-:-:S03]  /*84e0*/  LEA R6, P1, R24, R0, 0x1 ;  /* 0x0000000018067211 */ /* 0x002fc600078208ff */
[----:B------:R0:W-:Y:S01]  /*84f0*/  STL [R1+0xf1c], R7 ;  /* 0x000f1c0701007387 */ /* 0x0001e20000100800 */
[----:B----4-:R-:W-:-:S03]  /*8500*/  LEA.HI.X.SX32 R4, R17, R2, 0x1, P2 ;  /* 0x0000000211047211 */ /* 0x010fc600010f0eff */
[----:B------:R1:W-:Y:S01]  /*8510*/  STL [R1+0xf50], R6 ;  /* 0x000f500601007387 */ /* 0x0003e20000100800 */
[----:B------:R-:W-:-:S03]  /*8520*/  IMAD R27, R27, c[0x0][0x190], RZ ;  /* 0x000064001b1b7a24 */ /* 0x000fc600078e02ff */
        /* <DEDUP_REMOVED lines=8> */
[----:B0-----:R-:W-:Y:S02]  /*85b0*/  LEA.HI.X.SX32 R7, R19, R2, 0x1, P4 ;  /* 0x0000000213077211 */ /* 0x001fe400020f0eff */
[----:B-1----:R-:W-:-:S03]  /*85c0*/  LEA R6, P4, R27, R0, 0x1 ;  /* 0x000000001b067211 */ /* 0x002fc600078808ff */
[----:B------:R-:W-:Y:S01]  /*85d0*/  STL [R1+0xf34], R7 ;  /* 0x000f340701007387 */ /* 0x000fe20000100800 */
[----:B----4-:R-:W-:-:S03]  /*85e0*/  LEA.HI.X.SX32 R4, R20, R2, 0x1, P5 ;  /* 0x0000000214047211 */ /* 0x010fc600028f0eff */
[----:B------:R0:W-:Y:S04]  /*85f0*/  STL [R1+0xf5c], R6 ;  /* 0x000f5c0601007387 */ /* 0x0001e80000100800 */
[----:B------:R1:W-:Y:S01]  /*8600*/  STL [R1+0xf3c], R4 ;  /* 0x000f3c0401007387 */ /* 0x0003e20000100800 */
[----:B0-----:R-:W-:Y:S02]  /*8610*/  LEA.HI.X.SX32 R6, R22, R2, 0x1, P6 ;  /* 0x0000000216067211 */ /* 0x001fe400030f0eff */
[----:B-1----:R-:W-:Y:S02]  /*8620*/  LEA R4, P6, R21, R0, 0x1 ;  /* 0x0000000015047211 */ /* 0x002fe400078c08ff */
[-C--:B------:R-:W-:Y:S01]  /*8630*/  LEA.HI.X.SX32 R0, R23, R2.reuse, 0x1, P0 ;  /* 0x0000000217007211 */ /* 0x080fe200000f0eff */
[----:B------:R-:W-:Y:S04]  /*8640*/  STL [R1+0xf44], R6 ;  /* 0x000f440601007387 */ /* 0x000fe80000100800 */
[----:B------:R-:W-:Y:S04]  /*8650*/  STL [R1+0xdd4], R4 ;  /* 0x000dd40401007387 */ /* 0x000fe80000100800 */
[----:B------:R0:W-:Y:S02]  /*8660*/  STL [R1+0xdc0], R0 ;  /* 0x000dc00001007387 */ /* 0x0001e40000100800 */
[----:B0-----:R-:W-:Y:S01]  /*8670*/  LEA.HI.X.SX32 R0, R25, R2, 0x1, P2 ;  /* 0x0000000219007211 */ /* 0x001fe200010f0eff */
[----:B------:R-:W-:-:S04]  /*8680*/  IMAD.MOV.U32 R4, RZ, RZ, c[0x0][0x188] ;  /* 0x00006200ff047624 */ /* 0x000fc800078e00ff */
[----:B------:R-:W-:Y:S02]  /*8690*/  IMAD R4, R4, 0x7f, RZ ;  /* 0x0000007f04047824 */ /* 0x000fe400078e02ff */
[----:B------:R-:W-:Y:S01]  /*86a0*/  IMAD.MOV.U32 R10, RZ, RZ, c[0x0][0x188] ;  /* 0x00006200ff0a7624 */ /* 0x000fe200078e00ff */
[----:B--2---:R-:W-:-:S04]  /*86b0*/  LEA R12, P5, R5, c[0x0][0x160], 0x1 ;  /* 0x00005800050c7a11 */ /* 0x004fc800078a08ff */
[----:B------:R-:W-:Y:S02]  /*86c0*/  LEA.HI.X.SX32 R13, R5, c[0x0][0x164], 0x1, P5 ;  /* 0x00005900050d7a11 */ /* 0x000fe400028f0eff */
[----:B------:R-:W-:-:S05]  /*86d0*/  LEA.HI.X.SX32 R5, R24, R2, 0x1, P1 ;  /* 0x0000000218057211 */ /* 0x000fca00008f0eff */
[----:B------:R-:W-:Y:S04]  /*86e0*/  STL [R1+0xdc4], R5 ;  /* 0x000dc40501007387 */ /* 0x000fe80000100800 */
[----:B------:R0:W-:Y:S01]  /*86f0*/  STL [R1+0xdc8], R0 ;  /* 0x000dc80001007387 */ /* 0x0001e20000100800 */
[----:B---3--:R-:W-:-:S04]  /*8700*/  LEA R8, P0, R3, c[0x0][0x160], 0x1 ;  /* 0x0000580003087a11 */ /* 0x008fc800078008ff */
[----:B------:R-:W-:Y:S02]  /*8710*/  LEA.HI.X.SX32 R9, R3, c[0x0][0x164], 0x1, P0 ;  /* 0x0000590003097a11 */ /* 0x000fe400000f0eff */
[-C--:B------:R-:W-:Y:S02]  /*8720*/  LEA.HI.X.SX32 R3, R26, R2.reuse, 0x1, P3 ;  /* 0x000000021a037211 */ /* 0x080fe400018f0eff */
[----:B0-----:R-:W-:Y:S01]  /*8730*/  LEA.HI.X.SX32 R0, R27, R2, 0x1, P4 ;  /* 0x000000021b007211 */ /* 0x001fe200020f0eff */
[----:B------:R-:W-:Y:S04]  /*8740*/  STL.64 [R1+0x390], R12 ;  /* 0x0003900c01007387 */ /* 0x000fe80000100a00 */
[----:B------:R0:W-:Y:S01]  /*8750*/  STL [R1+0xdcc], R3 ;  /* 0x000dcc0301007387 */ /* 0x0001e20000100800 */
[----:B------:R-:W-:-:S03]  /*8760*/  IMAD.WIDE R6, R4, 0x2, R12 ;  /* 0x0000000204067825 */ /* 0x000fc600078e020c */
[----:B------:R-:W-:Y:S04]  /*8770*/  STL.64 [R1+0x398], R8 ;  /* 0x0003980801007387 */ /* 0x000fe80000100a00 */
[----:B------:R1:W-:Y:S01]  /*8780*/  STL [R1+0xdd0], R0 ;  /* 0x000dd00001007387 */ /* 0x0003e20000100800 */
[----:B0-----:R-:W-:Y:S02]  /*8790*/  IMAD.MOV.U32 R3, RZ, RZ, c[0x0][0x188] ;  /* 0x00006200ff037624 */ /* 0x001fe400078e00ff */
[----:B------:R-:W-:-:S04]  /*87a0*/  IMAD.WIDE R4, R4, 0x2, R8 ;  /* 0x0000000204047825 */ /* 0x000fc800078e0208 */
[----:B------:R-:W-:Y:S01]  /*87b0*/  IMAD R11, R3, 0x7e, RZ ;  /* 0x0000007e030b7824 */ /* 0x000fe200078e02ff */
[----:B-1----:R-:W-:-:S03]  /*87c0*/  LEA.HI.X.SX32 R0, R21, R2, 0x1, P6 ;  /* 0x0000000215007211 */ /* 0x002fc600030f0eff */
[C---:B------:R-:W-:Y:S02]  /*87d0*/  IMAD.WIDE R2, R11.reuse, 0x2, R12 ;  /* 0x000000020b027825 */ /* 0x040fe400078e020c */
[----:B------:R-:W-:Y:S04]  /*87e0*/  STL [R1+0x5c8], R0 ;  /* 0x0005c80001007387 */ /* 0x000fe80000100800 */
[----:B------:R-:W-:Y:S04]  /*87f0*/  STL [R1+0x5d0], R6 ;  /* 0x0005d00601007387 */ /* 0x000fe80000100800 */
[----:B------:R0:W-:Y:S04]  /*8800*/  STL [R1+0x5cc], R7 ;  /* 0x0005cc0701007387 */ /* 0x0001e80000100800 */
[----:B------:R1:W-:Y:S04]  /*8810*/  STL [R1+0xdb0], R4 ;  /* 0x000db00401007387 */ /* 0x0003e80000100800 */
[----:B------:R-:W-:Y:S01]  /*8820*/  STL [R1+0x5d4], R5 ;  /* 0x0005d40501007387 */ /* 0x000fe20000100800 */
[----:B0-----:R-:W-:-:S03]  /*8830*/  IMAD.WIDE R6, R11, 0x2, R8 ;  /* 0x000000020b067825 */ /* 0x001fc600078e0208 */
[----:B------:R-:W-:Y:S01]  /*8840*/  STL [R1+0xdbc], R2 ;  /* 0x000dbc0201007387 */ /* 0x000fe20000100800 */
[----:B-1----:R-:W-:-:S03]  /*8850*/  IMAD R4, R10, 0x7d, RZ ;  /* 0x0000007d0a047824 */ /* 0x002fc600078e02ff */
[----:B------:R0:W-:Y:S01]  /*8860*/  STL [R1+0xdb4], R3 ;  /* 0x000db40301007387 */ /* 0x0001e20000100800 */
[----:B------:R-:W-:-:S03]  /*8870*/  IMAD R0, R10, 0x7c, RZ ;  /* 0x0000007c0a007824 */ /* 0x000fc600078e02ff */
[----:B------:R-:W-:Y:S01]  /*8880*/  STL [R1+0xdb8], R6 ;  /* 0x000db80601007387 */ /* 0x000fe20000100800 */
[----:B0-----:R-:W-:-:S03]  /*8890*/  IMAD.WIDE R2, R4, 0x2, R12 ;  /* 0x0000000204027825 */ /* 0x001fc600078e020c */
[----:B------:R0:W-:Y:S01]  /*88a0*/  STL [R1+0xd90], R7 ;  /* 0x000d900701007387 */ /* 0x0001e20000100800 */
[----:B------:R-:W-:-:S03]  /*88b0*/  IMAD.WIDE R4, R4, 0x2, R8 ;  /* 0x0000000204047825 */ /* 0x000fc600078e0208 */
[----:B------:R-:W-:Y:S04]  /*88c0*/  STL [R1+0xdac], R2 ;  /* 0x000dac0201007387 */ /* 0x000fe80000100800 */
[----:B------:R1:W-:Y:S04]  /*88d0*/  STL [R1+0xda4], R3 ;  /* 0x000da40301007387 */ /* 0x0003e80000100800 */
[----:B------:R2:W-:Y:S01]  /*88e0*/  STL [R1+0xda8], R4 ;  /* 0x000da80401007387 */ /* 0x0005e20000100800 */
[----:B0-----:R-:W-:-:S04]  /*88f0*/  IMAD.WIDE R6, R0, 0x2, R8 ;  /* 0x0000000200067825 */ /* 0x001fc800078e0208 */
[----:B-1----:R-:W-:Y:S01]  /*8900*/  IMAD.WIDE R2, R0, 0x2, R12 ;  /* 0x0000000200027825 */ /* 0x002fe200078e020c */
[----:B------:R-:W-:Y:S03]  /*8910*/  STL [R1+0xd9c], R5 ;  /* 0x000d9c0501007387 */ /* 0x000fe60000100800 */
[C---:B--2---:R-:W-:Y:S01]  /*8920*/  IMAD R4, R10.reuse, 0x7b, RZ ;  /* 0x0000007b0a047824 */ /* 0x044fe200078e02ff */
[----:B------:R-:W-:Y:S04]  /*8930*/  STL [R1+0xda0], R2 ;  /* 0x000da00201007387 */ /* 0x000fe80000100800 */
        /* <DEDUP_REMOVED lines=30> */
[----:B------:R1:W-:Y:S01]  /*8b20*/  STL [R1+0xd58], R6 ;  /* 0x000d580601007387 */ /* 0x0003e20000100800 */
[----:B0-----:R-:W-:-:S03]  /*8b30*/  IMAD.WIDE R2, R4, 0x2, R12 ;  /* 0x0000000204027825 */ /* 0x001fc600078e020c */
[----:B------:R-:W-:Y:S01]  /*8b40*/  STL [R1+0x5d8], R7 ;  /* 0x0005d80701007387 */ /* 0x000fe20000100800 */
[----:B------:R-:W-:-:S03]  /*8b50*/  IMAD.WIDE R4, R4, 0x2, R8 ;  /* 0x0000000204047825 */ /* 0x000fc600078e0208 */
[----:B------:R-:W-:Y:S04]  /*8b60*/  STL [R1+0xd4c], R2 ;  /* 0x000d4c0201007387 */ /* 0x000fe80000100800 */
[----:B------:R0:W-:Y:S01]  /*8b70*/  STL [R1+0xd44], R3 ;  /* 0x000d440301007387 */ /* 0x0001e20000100800 */
[----:B-1----:R-:W-:-:S03]  /*8b80*/  IMAD R6, R10, 0x75, RZ ;  /* 0x000000750a067824 */ /* 0x002fc600078e02ff */
[----:B------:R-:W-:Y:S01]  /*8b90*/  STL [R1+0xd48], R4 ;  /* 0x000d480401007387 */ /* 0x000fe20000100800 */
[----:B0-----:R-:W-:-:S03]  /*8ba0*/  IMAD.WIDE R2, R0, 0x2, R12 ;  /* 0x0000000200027825 */ /* 0x001fc600078e020c */
[----:B------:R0:W-:Y:S04]  /*8bb0*/  STL [R1+0xd3c], R5 ;  /* 0x000d3c0501007387 */ /* 0x0001e80000100800 */
[----:B------:R-:W-:Y:S04]  /*8bc0*/  STL [R1+0xd40], R2 ;  /* 0x000d400201007387 */ /* 0x000fe80000100800 */
[----:B------:R1:W-:Y:S01]  /*8bd0*/  STL [R1+0xd34], R3 ;  /* 0x000d340301007387 */ /* 0x0003e20000100800 */
[----:B0-----:R-:W-:-:S04]  /*8be0*/  IMAD.WIDE R4, R0, 0x2, R8 ;  /* 0x0000000200047825 */ /* 0x001fc800078e0208 */
[----:B------:R-:W-:Y:S01]  /*8bf0*/  IMAD R0, R10, 0x74, RZ ;  /* 0x000000740a007824 */ /* 0x000fe200078e02ff */
[----:B------:R-:W-:Y:S01]  /*8c00*/  STL [R1+0xd38], R4 ;  /* 0x000d380401007387 */ /* 0x000fe20000100800 */
[----:B-1----:R-:W-:-:S03]  /*8c10*/  IMAD.WIDE R2, R6, 0x2, R12 ;  /* 0x0000000206027825 */ /* 0x002fc600078e020c */
        /* <DEDUP_REMOVED lines=361> */
[----:B------:R-:W-:-:S03]  /*a2b0*/  IMAD.SHL.U32 R0, R10, 0x40, RZ ;  /* 0x000000400a007824 */ /* 0x000fc600078e00ff */
        /* <DEDUP_REMOVED lines=439> */
[----:B------:R1:W-:Y:S01]  /*be30*/  STL [R1+0xd00], R3 ;  /* 0x000d000301007387 */ /* 0x0003e20000100800 */
[----:B0-----:R-:W-:-:S03]  /*be40*/  IMAD.WIDE R4, R0, 0x2, R8 ;  /* 0x0000000200047825 */ /* 0x001fc600078e0208 */
[----:B------:R-:W-:Y:S01]  /*be50*/  STL [R1+0xd0c], R6 ;  /* 0x000d0c0601007387 */ /* 0x000fe20000100800 */
[----:B-1----:R-:W-:-:S03]  /*be60*/  IMAD.WIDE R2, R0, 0x2, R12 ;  /* 0x0000000200027825 */ /* 0x002fc600078e020c */
[----:B------:R0:W-:Y:S04]  /*be70*/  STL [R1+0xd08], R7 ;  /* 0x000d080701007387 */ /* 0x0001e80000100800 */
[----:B------:R-:W-:Y:S04]  /*be80*/  STL [R1+0xd14], R2 ;  /* 0x000d140201007387 */ /* 0x000fe80000100800 */
[----:B------:R1:W-:Y:S01]  /*be90*/  STL [R1+0xd10], R3 ;  /* 0x000d100301007387 */ /* 0x0003e20000100800 */
[----:B0-----:R-:W-:-:S03]  /*bea0*/  IMAD.WIDE R6, R10, 0x2, R12 ;  /* 0x000000020a067825 */ /* 0x001fc600078e020c */
[----:B------:R0:W-:Y:S04]  /*beb0*/  STL [R1+0xd1c], R4 ;  /* 0x000d1c0401007387 */ /* 0x0001e80000100800 */
[----:B------:R-:W-:Y:S01]  /*bec0*/  STL [R1+0xd18], R5 ;  /* 0x000d180501007387 */ /* 0x000fe20000100800 */
[----:B-1----:R-:W-:-:S03]  /*bed0*/  IMAD.WIDE R2, R10, 0x2, R8 ;  /* 0x000000020a027825 */ /* 0x002fc600078e0208 */
[----:B------:R-:W-:Y:S04]  /*bee0*/  STL [R1+0xd24], R6 ;  /* 0x000d240601007387 */ /* 0x000fe80000100800 */
[----:B------:R-:W-:Y:S04]  /*bef0*/  STL [R1+0xd20], R7 ;  /* 0x000d200701007387 */ /* 0x000fe80000100800 */
[----:B------:R1:W-:Y:S04]  /*bf00*/  STL [R1+0xd2c], R2 ;  /* 0x000d2c0201007387 */ /* 0x0003e80000100800 */
[----:B------:R2:W-:Y:S04]  /*bf10*/  STL [R1+0xd28], R3 ;  /* 0x000d280301007387 */ /* 0x0005e80000100800 */
[----:B------:R-:W-:Y:S04]  /*bf20*/  STL [R1+0x5bc], RZ ;  /* 0x0005bcff01007387 */ /* 0x000fe80000100800 */
        /* <DEDUP_REMOVED lines=64> */
[----:B------:R-:W2:Y:S04]  /*c330*/  LDL.LU R9, [R1+0xcc] ;  /* 0x0000cc0001097983 */ /* 0x000ea80000300800 */
[----:B------:R-:W3:Y:S04]  /*c340*/  S2R R8, SR_TID.X ;  /* 0x0000000000087919 */ /* 0x000ee80000002100 */
[----:B------:R-:W-:Y:S04]  /*c350*/  STL [R1+0x2e0], RZ ;  /* 0x0002e0ff01007387 */ /* 0x000fe80000100800 */
[----:B------:R-:W-:Y:S04]  /*c360*/  STL [R1+0x2e4], RZ ;  /* 0x0002e4ff01007387 */ /* 0x000fe80000100800 */
[----:B------:R-:W-:Y:S04]  /*c370*/  STL [R1+0x2e8], RZ ;  /* 0x0002e8ff01007387 */ /* 0x000fe80000100800 */
[----:B------:R-:W-:Y:S04]  /*c380*/  STL [R1+0x2ec], RZ ;  /* 0x0002ecff01007387 */ /* 0x000fe80000100800 */
[----:B------:R-:W-:Y:S04]  /*c390*/  STL [R1+0x2b0], RZ ;  /* 0x0002b0ff01007387 */ /* 0x000fe80000100800 */
[----:B------:R-:W-:Y:S04]  /*c3a0*/  STL [R1+0x2b4], RZ ;  /* 0x0002b4ff01007387 */ /* 0x000fe80000100800 */
[----:B------:R-:W-:Y:S01]  /*c3b0*/  STL [R1+0x2b8], RZ ;  /* 0x0002b8ff01007387 */ /* 0x000fe20000100800 */
[----:B---3--:R-:W-:-:S03]  /*c3c0*/  LOP3.LUT R8, R8, 0x7f, RZ, 0xc0, !PT ;  /* 0x0000007f08087812 */ /* 0x008fc600078ec0ff */
[----:B------:R-:W-:Y:S04]  /*c3d0*/  STL [R1+0x2bc], RZ ;  /* 0x0002bcff01007387 */ /* 0x000fe80000100800 */
[----:B------:R-:W-:Y:S04]  /*c3e0*/  STL [R1+0x270], RZ ;  /* 0x000270ff01007387 */ /* 0x000fe80000100800 */
[----:B------:R-:W-:Y:S04]  /*c3f0*/  STL [R1+0x274], RZ ;  /* 0x000274ff01007387 */ /* 0x000fe80000100800 */
[----:B------:R-:W-:Y:S04]  /*c400*/  STL [R1+0x278], RZ ;  /* 0x000278ff01007387 */ /* 0x000fe80000100800 */
[----:B------:R-:W-:Y:S01]  /*c410*/  STL [R1+0x27c], RZ ;  /* 0x00027cff01007387 */ /* 0x000fe20000100800 */
[----:B0-----:R-:W-:-:S03]  /*c420*/  IMAD.SHL.U32 R4, R8, 0x2, RZ ;  /* 0x0000000208047824 */ /* 0x001fc600078e00ff */
[----:B------:R-:W-:Y:S04]  /*c430*/  STL [R1+0x250], RZ ;  /* 0x000250ff01007387 */ /* 0x000fe80000100800 */
[----:B------:R-:W-:Y:S04]  /*c440*/  STL [R1+0x254], RZ ;  /* 0x000254ff01007387 */ /* 0x000fe80000100800 */
[----:B------:R-:W-:Y:S04]  /*c450*/  STL [R1+0x258], RZ ;  /* 0x000258ff01007387 */ /* 0x000fe80000100800 */
[----:B------:R-:W-:Y:S04]  /*c460*/  STL [R1+0x25c], RZ ;  /* 0x00025cff01007387 */ /* 0x000fe80000100800 */
[----:B------:R-:W3:Y:S04]  /*c470*/  LDL R8, [R1+0x38c] ;  /* 0x00038c0001087983 */ /* 0x000ee80000100800 */
[----:B------:R-:W-:Y:S04]  /*c480*/  STL [R1+0x210], RZ ;  /* 0x000210ff01007387 */ /* 0x000fe80000100800 */
[----:B------:R-:W-:Y:S04]  /*c490*/  STL [R1+0x214], RZ ;  /* 0x000214ff01007387 */ /* 0x000fe80000100800 */
[----:B------:R-:W-:Y:S04]  /*c4a0*/  STL [R1+0x218], RZ ;  /* 0x000218ff01007387 */ /* 0x000fe80000100800 */
[----:B------:R-:W-:Y:S04]  /*c4b0*/  STL [R1+0x21c], RZ ;  /* 0x00021cff01007387 */ /* 0x000fe80000100800 */
[----:B------:R-:W-:Y:S04]  /*c4c0*/  STL [R1+0x220], RZ ;  /* 0x000220ff01007387 */ /* 0x000fe80000100800 */
[----:B------:R-:W-:Y:S04]  /*c4d0*/  STL [R1+0x224], RZ ;  /* 0x000224ff01007387 */ /* 0x000fe80000100800 */
[----:B------:R-:W-:Y:S04]  /*c4e0*/  STL [R1+0x228], RZ ;  /* 0x000228ff01007387 */ /* 0x000fe80000100800 */
[----:B------:R-:W-:Y:S01]  /*c4f0*/  STL [R1+0x22c], RZ ;  /* 0x00022cff01007387 */ /* 0x000fe20000100800 */
[----:B-1----:R-:W-:-:S05]  /*c500*/  IMAD.SHL.U32 R2, R10, 0x80, RZ ;  /* 0x000000800a027824 */ /* 0x002fca00078e00ff */
[----:B------:R-:W-:-:S04]  /*c510*/  SHF.R.S32.HI R0, RZ, 0x1f, R2 ;  /* 0x0000001fff007819 */ /* 0x000fc80000011402 */
[----:B------:R-:W-:Y:S02]  /*c520*/  SHF.L.U64.HI R0, R2, 0x1, R0 ;  /* 0x0000000102007819 */ /* 0x000fe40000010200 */
[C---:B------:R-:W-:Y:S02]  /*c530*/  LOP3.LUT R2, R4.reuse, 0x20, RZ, 0x3c, !PT ;  /* 0x0000002004027812 */ /* 0x040fe400078e3cff */
[C---:B------:R-:W-:Y:S01]  /*c540*/  LOP3.LUT R2, R4.reuse, 0x50, RZ, 0x3c, !PT ;  /* 0x0000005004027812 */ /* 0x040fe200078e3cff */
[----:B------:R-:W-:Y:S02]  /*c550*/  ULDC UR4, c[0x0][0x18c] ;  /* 0x0000630000047ab9 */ /* 0x000fe40000000800 */
[----:B------:R-:W-:Y:S01]  /*c560*/  USHF.L.U32 UR4, UR4, 0x7, URZ ;  /* 0x0000000704047899 */ /* 0x000fe2000800063f */
[C---:B------:R-:W-:Y:S02]  /*c570*/  LOP3.LUT R5, R4.reuse, 0x30, RZ, 0x3c, !PT ;  /* 0x0000003004057812 */ /* 0x040fe400078e3cff */
[----:B------:R-:W-:Y:S01]  /*c580*/  LOP3.LUT R5, R4, 0x60, RZ, 0x3c, !PT ;  /* 0x0000006004057812 */ /* 0x000fe200078e3cff */
[----:B------:R-:W-:-:S02]  /*c590*/  USHF.R.S32.HI UR5, URZ, 0x1f, UR4 ;  /* 0x0000001f3f057899 */ /* 0x000fc40008011404 */
[----:B------:R-:W-:Y:S02]  /*c5a0*/  USHF.L.U32 UR8, UR4, 0x1, URZ ;  /* 0x0000000104087899 */ /* 0x000fe4000800063f */
[----:B------:R-:W-:Y:S01]  /*c5b0*/  USHF.L.U64.HI UR5, UR4, 0x1, UR5 ;  /* 0x0000000104057899 */ /* 0x000fe20008010205 */
[----:B--2---:R-:W-:-:S05]  /*c5c0*/  SHF.R.S32.HI R3, RZ, 0x7, R9 ;  /* 0x00000007ff037819 */ /* 0x004fca0000011409 */
[----:B------:R0:W-:Y:S04]  /*c5d0*/  STL [R1+0xfd8], R3 ;  /* 0x000fd80301007387 */ /* 0x0001e80000100800 */
        /* <DEDUP_REMOVED lines=32> */
[----:B---3--:R-:W-:-:S03]  /*c7e0*/  LOP3.LUT R2, R8, 0x40, RZ, 0x3c, !PT ;  /* 0x0000004008027812 */ /* 0x008fc600078e3cff */
        /* <DEDUP_REMOVED lines=8> */
[----:B------:R1:W-:Y:S01]  /*c870*/  STL [R1+0xfdc], R2 ;  /* 0x000fdc0201007387 */ /* 0x0003e20000100800 */
[----:B0-----:R-:W-:-:S02]  /*c880*/  LOP3.LUT R3, R4, 0x10, RZ, 0x3c, !PT ;  /* 0x0000001004037812 */ /* 0x001fc400078e3cff */
[C---:B------:R-:W-:Y:S02]  /*c890*/  LOP3.LUT R3, R4.reuse, 0x40, RZ, 0x3c, !PT ;  /* 0x0000004004037812 */ /* 0x040fe400078e3cff */
[----:B------:R-:W-:Y:S02]  /*c8a0*/  LOP3.LUT R3, R4, 0x70, RZ, 0x3c, !PT ;  /* 0x0000007004037812 */ /* 0x000fe400078e3cff */
.L_x_3:
[----:B-----5:R-:W2:Y:S04]  /*c8b0*/  LDL.64 R4, [R1+0x398] ;  /* 0x0003980001047983 */ /* 0x020ea80000100a00 */
[----:B------:R-:W-:Y:S04]  /*c8c0*/  STL [R1+0x256c], R15 ;  /* 0x00256c0f01007387 */ /* 0x000fe80000100800 */
        /* <DEDUP_REMOVED lines=213> */
[----:B0-----:R0:W-:Y:S04]  /*d620*/  STL [R1+0x1240], R0 ;  /* 0x0012400001007387 */ /* 0x0011e80000100800 */
[----:B0-----:R-:W3:Y:S01]  /*d630*/  LDL.LU R0, [R1+0x5bc] ;  /* 0x0005bc0001007983 */ /* 0x001ee20000300800 */
[----:B-1----:R-:W-:Y:S01]  /*d640*/  IMAD.MOV.U32 R2, RZ, RZ, -0x80 ;  /* 0xffffff80ff027424 */ /* 0x002fe200078e00ff */
[----:B------:R-:W-:-:S02]  /*d650*/  PRMT R14, RZ, 0x7610, R14 ;  /* 0x00007610ff0e7816 */ /* 0x000fc4000000000e */
[----:B------:R-:W-:Y:S01]  /*d660*/  PRMT R15, RZ, 0x7610, R15 ;  /* 0x00007610ff0f7816 */ /* 0x000fe2000000000f */
[----:B---3--:R-:W-:Y:S01]  /*d670*/  IMAD R2, R0, R2, c[0x0][0x180] ;  /* 0x0000600000027624 */ /* 0x008fe200078e0202 */
[----:B------:R-:W-:Y:S04]  /*d680*/  STL [R1+0x12f8], R0 ;  /* 0x0012f80001007387 */ /* 0x000fe80000100800 */
[C---:B------:R-:W-:Y:S02]  /*d690*/  ISETP.GT.AND P0, PT, R2.reuse, RZ, PT ;  /* 0x000000ff0200720c */ /* 0x040fe40003f04270 */
[C---:B------:R-:W-:Y:S02]  /*d6a0*/  ISETP.GT.AND P1, PT, R2.reuse, 0x1, PT ;  /* 0x000000010200780c */ /* 0x040fe40003f24270 */
[----:B------:R-:W-:-:S09]  /*d6b0*/  ISETP.GT.AND P2, PT, R2, 0x2, PT ;  /* 0x000000020200780c */ /* 0x000fd20003f44270 */
[----:B--2---:R-:W2:Y:S04]  /*d6c0*/  @P0 LDG.E.U16 R14, [R4.64] ;  /* 0x00000006040e0981 */ /* 0x004ea8000c1e1500 */
[----:B--2---:R0:W-:Y:S04]  /*d6d0*/  STL [R1+0x578], R14 ;  /* 0x0005780e01007387 */ /* 0x0041e80000100800 */
[----:B0-----:R-:W2:Y:S04]  /*d6e0*/  LDL.LU R14, [R1+0x2860] ;  /* 0x00286000010e7983 */ /* 0x001ea80000300800 */
[----:B------:R-:W3:Y:S01]  /*d6f0*/  LDL.64 R4, [R1+0x390] ;  /* 0x0003900001047983 */ /* 0x000ee20000100a00 */
[----:B--2---:R-:W-:-:S03]  /*d700*/  PRMT R14, RZ, 0x7610, R14 ;  /* 0x00007610ff0e7816 */ /* 0x004fc6000000000e */
[----:B---3--:R-:W2:Y:S04]  /*d710*/  @P0 LDG.E.U16 R15, [R4.64] ;  /* 0x00000006040f0981 */ /* 0x008ea8000c1e1500 */
[----:B--2---:R0:W-:Y:S04]  /*d720*/  STL [R1+0x574], R15 ;  /* 0x0005740f01007387 */ /* 0x0041e80000100800 */
[----:B0-----:R-:W2:Y:S04]  /*d730*/  LDL.LU R15, [R1+0x285c] ;  /* 0x00285c00010f7983 */ /* 0x001ea80000300800 */
[----:B------:R-:W3:Y:S04]  /*d740*/  LDL R4, [R1+0xd28] ;  /* 0x000d280001047983 */ /* 0x000ee80000100800 */
[----:B------:R-:W3:Y:S01]  /*d750*/  LDL R5, [R1+0xd2c] ;  /* 0x000d2c0001057983 */ /* 0x000ee20000100800 */
[----:B------:R-:W-:-:S02]  /*d760*/  ISETP.GT.AND P0, PT, R2, 0x3, PT ;  /* 0x000000030200780c */ /* 0x000fc40003f04270 */
[----:B--2---:R-:W-:Y:S02]  /*d770*/  PRMT R15, RZ, 0x7610, R15 ;  /* 0x00007610ff0f7816 */ /* 0x004fe4000000000f */
[----:B---3--:R-:W-:-:S04]  /*d780*/  @P1 LOP3.LUT R5, R5, R4, RZ, 0x3c, !PT ;  /* 0x0000000405051212 */ /* 0x008fc800078e3cff */
[----:B------:R-:W-:-:S04]  /*d790*/  @P1 LOP3.LUT R4, R5, R4, RZ, 0x3c, !PT ;  /* 0x0000000405041212 */ /* 0x000fc800078e3cff */
[----:B------:R-:W-:-:S05]  /*d7a0*/  @P1 LOP3.LUT R5, R5, R4, RZ, 0x3c, !PT ;  /* 0x0000000405051212 */ /* 0x000fca00078e3cff */
[----:B------:R-:W2:Y:S04]  /*d7b0*/  @P1 LDG.E.U16 R14, [R4.64] ;  /* 0x00000006040e1981 */ /* 0x000ea8000c1e1500 */
[----:B--2---:R0:W-:Y:S04]  /*d7c0*/  STL [R1+0x570], R14 ;  /* 0x0005700e01007387 */ /* 0x0041e80000100800 */
[----:B0-----:R-:W2:Y:S04]  /*d7d0*/  LDL.LU R14, [R1+0x2858] ;  /* 0x00285800010e7983 */ /* 0x001ea80000300800 */
[----:B------:R-:W3:Y:S04]  /*d7e0*/  LDL R4, [R1+0xd20] ;  /* 0x000d200001047983 */ /* 0x000ee80000100800 */
[----:B------:R-:W3:Y:S01]  /*d7f0*/  LDL R5, [R1+0xd24] ;  /* 0x000d240001057983 */ /* 0x000ee20000100800 */
[----:B--2---:R-:W-:-:S02]  /*d800*/  PRMT R14, RZ, 0x7610, R14 ;  /* 0x00007610ff0e7816 */ /* 0x004fc4000000000e */
        /* <DEDUP_REMOVED lines=1468> */
[----:B0-----:R-:W2:Y:S01]  /*133d0*/  LDL.LU R15, [R1+0x25ec] ;  /* 0x0025ec00010f7983 */ /* 0x001ea20000300800 */
[----:B------:R-:W3:Y:S02]  /*133e0*/  LDL R4, [R1+0x848] ;  /* 0x0008480001047983 */ /* 0x000ee40000100800 */
[----:B------:R-:W3:Y:S01]  /*133f0*/  LDL R5, [R1+0x84c] ;  /* 0x00084c0001057983 */ /* 0x000ee20000100800 */
[----:B--2---:R-:W-:-:S02]  /*13400*/  PRMT R15, RZ, 0x7610, R15 ;  /* 0x00007610ff0f7816 */ /* 0x004fc4000000000f */
        /* <DEDUP_REMOVED lines=293> */
[----:B------:R-:W-:-:S02]  /*14660*/  PRMT R29, RZ, 0x7610, R29 ;  /* 0x00007610ff1d7816 */ /* 0x000fc4000000001d */
[----:B------:R-:W-:Y:S02]  /*14670*/  ISETP.GT.AND P0, PT, R2, 0x60, PT ;  /* 0x000000600200780c */ /* 0x000fe40003f04270 */
        /* <DEDUP_REMOVED lines=8> */
[----:B------:R-:W3:Y:S02]  /*14700*/  LDL R5, [R1+0x74c] ;  /* 0x00074c0001057983 */ /* 0x000ee40000100800 */
[----:B---3--:R-:W-:-:S04]  /*14710*/  @P2 LOP3.LUT R5, R5, R4, RZ, 0x3c, !PT ;  /* 0x0000000405052212 */ /* 0x008fc800078e3cff */
[----:B------:R-:W-:-:S04]  /*14720*/  @P2 LOP3.LUT R4, R5, R4, RZ, 0x3c, !PT ;  /* 0x0000000405042212 */ /* 0x000fc800078e3cff */
[----:B------:R-:W-:-:S05]  /*14730*/  @P2 LOP3.LUT R5, R5, R4, RZ, 0x3c, !PT ;  /* 0x0000000405052212 */ /* 0x000fca00078e3cff */
[----:B------:R-:W3:Y:S04]  /*14740*/  @P2 LDG.E.U16 R14, [R4.64] ;  /* 0x00000006040e2981 */ /* 0x000ee8000c1e1500 */
[----:B---3--:R0:W-:Y:S04]  /*14750*/  STL [R1+0x3e0], R14 ;  /* 0x0003e00e01007387 */ /* 0x0081e80000100800 */
[----:B0-----:R-:W3:Y:S01]  /*14760*/  LDL.LU R14, [R1+0x2568] ;  /* 0x00256800010e7983 */ /* 0x001ee20000300800 */
[----:B------:R-:W4:Y:S02]  /*14770*/  LDL R4, [R1+0x740] ;  /* 0x0007400001047983 */ /* 0x000f240000100800 */
[----:B------:R-:W4:Y:S01]  /*14780*/  LDL R5, [R1+0x744] ;  /* 0x0007440001057983 */ /* 0x000f220000100800 */
[----:B------:R-:W-:-:S02]  /*14790*/  PRMT R28, RZ, 0x7610, R28 ;  /* 0x00007610ff1c7816 */ /* 0x000fc4000000001c */
[----:B------:R-:W-:Y:S02]  /*147a0*/  PRMT R16, RZ, 0x7610, R16 ;  /* 0x00007610ff107816 */ /* 0x000fe40000000010 */
[----:B------:R-:W-:Y:S02]  /*147b0*/  ISETP.GT.AND P1, PT, R2, 0x61, PT ;  /* 0x000000610200780c */ /* 0x000fe40003f24270 */
[----:B----4-:R-:W-:-:S04]  /*147c0*/  @P2 LOP3.LUT R5, R5, R4, RZ, 0x3c, !PT ;  /* 0x0000000405052212 */ /* 0x010fc800078e3cff */
[----:B------:R-:W-:-:S04]  /*147d0*/  @P2 LOP3.LUT R4, R5, R4, RZ, 0x3c, !PT ;  /* 0x0000000405042212 */ /* 0x000fc800078e3cff */
[----:B------:R-:W-:-:S05]  /*147e0*/  @P2 LOP3.LUT R5, R5, R4, RZ, 0x3c, !PT ;  /* 0x0000000405052212 */ /* 0x000fca00078e3cff */
[----:B------:R-:W4:Y:S04]  /*147f0*/  @P2 LDG.E.U16 R29, [R4.64] ;  /* 0x00000006041d2981 */ /* 0x000f28000c1e1500 */
[----:B----4-:R0:W-:Y:S04]  /*14800*/  STL [R1+0x3dc], R29 ;  /* 0x0003dc1d01007387 */ /* 0x0101e80000100800 */
[----:B0-----:R-:W4:Y:S01]  /*14810*/  LDL.LU R29, [R1+0x2564] ;  /* 0x00256400011d7983 */ /* 0x001f220000300800 */
[----:B------:R-:W2:Y:S02]  /*14820*/  LDL R4, [R1+0x738] ;  /* 0x0007380001047983 */ /* 0x000ea40000100800 */
[----:B------:R-:W2:Y:S02]  /*14830*/  LDL R5, [R1+0x73c] ;  /* 0x00073c0001057983 */ /* 0x000ea40000100800 */
[----:B--2---:R-:W-:-:S04]  /*14840*/  @P0 LOP3.LUT R5, R5, R4, RZ, 0x3c, !PT ;  /* 0x0000000405050212 */ /* 0x004fc800078e3cff */
[----:B------:R-:W-:-:S04]  /*14850*/  @P0 LOP3.LUT R4, R5, R4, RZ, 0x3c, !PT ;  /* 0x0000000405040212 */ /* 0x000fc800078e3cff */
[----:B------:R-:W-:-:S05]  /*14860*/  @P0 LOP3.LUT R5, R5, R4, RZ, 0x3c, !PT ;  /* 0x0000000405050212 */ /* 0x000fca00078e3cff */
[----:B------:R-:W2:Y:S04]  /*14870*/  @P0 LDG.E.U16 R28, [R4.64] ;  /* 0x00000006041c0981 */ /* 0x000ea8000c1e1500 */
[----:B--2---:R0:W-:Y:S04]  /*14880*/  STL [R1+0x58], R28 ;  /* 0x0000581c01007387 */ /* 0x0041e80000100800 */
[----:B0-----:R-:W2:Y:S01]  /*14890*/  LDL.LU R28, [R1+0x2560] ;  /* 0x00256000011c7983 */ /* 0x001ea20000300800 */
        /* <DEDUP_REMOVED lines=9> */
[----:B------:R-:W2:Y:S01]  /*14930*/  LDL R5, [R1+0x72c] ;  /* 0x00072c0001057983 */ /* 0x000ea20000100800 */
[----:B------:R-:W-:-:S02]  /*14940*/  PRMT R13, RZ, 0x7610, R13 ;  /* 0x00007610ff0d7816 */ /* 0x000fc4000000000d */
        /* <DEDUP_REMOVED lines=9> */
[----:B------:R-:W-:Y:S02]  /*149e0*/  ISETP.GT.AND P0, PT, R2, 0x62, PT ;  /* 0x000000620200780c */ /* 0x000fe40003f04270 */
        /* <DEDUP_REMOVED lines=136> */
[----:B------:R0:W2:Y:S04]  /*15270*/  @P1 LDG.E.U16 R15, [R4.64] ;  /* 0x00000006040f1981 */ /* 0x0000a8000c1e1500 */
[----:B0-----:R-:W3:Y:S04]  /*15280*/  LDL R4, [R1+0x690] ;  /* 0x0006900001047983 */ /* 0x001ee80000100800 */
[----:B------:R-:W3:Y:S01]  /*15290*/  LDL R5, [R1+0x694] ;  /* 0x0006940001057983 */ /* 0x000ee20000100800 */
[----:B------:R-:W-:-:S03]  /*152a0*/  PRMT R19, RZ, 0x7610, R19 ;  /* 0x00007610ff137816 */ /* 0x000fc60000000013 */
[----:B--2---:R0:W-:Y:S04]  /*152b0*/  STL [R1+0x18], R15 ;  /* 0x0000180f01007387 */ /* 0x0041e80000100800 */
[----:B0-----:R-:W2:Y:S01]  /*152c0*/  LDL R15, [R1+0x670] ;  /* 0x00067000010f7983 */ /* 0x001ea20000100800 */
[-C--:B---3--:R-:W-:Y:S02]  /*152d0*/  @P1 LOP3.LUT R5, R5, R4.reuse, RZ, 0x3c, !PT ;  /* 0x0000000405051212 */ /* 0x088fe400078e3cff */
[----:B------:R-:W-:Y:S02]  /*152e0*/  ISETP.GT.AND P2, PT, R2, 0x6b, PT ;  /* 0x0000006b0200780c */ /* 0x000fe40003f44270 */
[----:B------:R-:W-:-:S04]  /*152f0*/  @P1 LOP3.LUT R4, R5, R4, RZ, 0x3c, !PT ;  /* 0x0000000405041212 */ /* 0x000fc800078e3cff */
[----:B------:R-:W-:-:S05]  /*15300*/  @P1 LOP3.LUT R5, R5, R4, RZ, 0x3c, !PT ;  /* 0x0000000405051212 */ /* 0x000fca00078e3cff */
[----:B------:R-:W3:Y:S04]  /*15310*/  @P1 LDG.E.U16 R19, [R4.64] ;  /* 0x0000000604131981 */ /* 0x000ee8000c1e1500 */
[----:B---3--:R0:W-:Y:S04]  /*15320*/  STL [R1+0x14], R19 ;  /* 0x0000141301007387 */ /* 0x0081e80000100800 */
[----:B0-----:R-:W3:Y:S01]  /*15330*/  LDL.LU R19, [R1+0x251c] ;  /* 0x00251c0001137983 */ /* 0x001ee20000300800 */
        /* <DEDUP_REMOVED lines=25> */
[----:B------:R-:W2:Y:S01]  /*154d0*/  @P1 LDG.E.U16 R17, [R4.64] ;  /* 0x0000000604111981 */ /* 0x000ea2000c1e1500 */
[----:B------:R-:W-:-:S03]  /*154e0*/  PRMT R14, RZ, 0x7610, R14 ;  /* 0x00007610ff0e7816 */ /* 0x000fc6000000000e */
[----:B--2---:R0:W-:Y:S04]  /*154f0*/  STL [R1+0x8], R17 ;  /* 0x0000081101007387 */ /* 0x0041e80000100800 */
[----:B0-----:R-:W2:Y:S01]  /*15500*/  LDL.LU R17, [R1+0x2510] ;  /* 0x0025100001117983 */ /* 0x001ea20000300800 */
[----:B------:R-:W2:Y:S02]  /*15510*/  LDL R5, [R1+0x66c] ;  /* 0x00066c0001057983 */ /* 0x000ea40000100800 */
[----:B------:R-:W-:Y:S01]  /*15520*/  @P1 IMAD.MOV.U32 R4, RZ, RZ, R15 ;  /* 0x000000ffff041224 */ /* 0x000fe200078e000f */
[----:B------:R-:W-:Y:S02]  /*15530*/  ISETP.GT.AND P2, PT, R2, 0x70, PT ;  /* 0x000000700200780c */ /* 0x000fe40003f44270 */
[----:B----4-:R-:W-:Y:S01]  /*15540*/  PRMT R29, RZ, 0x7610, R29 ;  /* 0x00007610ff1d7816 */ /* 0x010fe2000000001d */
[----:B------:R-:W4:Y:S04]  /*15550*/  LDL R15, [R1+0xd54] ;  /* 0x000d5400010f7983 */ /* 0x000f280000100800 */
[----:B--2---:R0:W2:Y:S04]  /*15560*/  @P1 LDG.E.U16 R14, [R4.64] ;  /* 0x00000006040e1981 */ /* 0x0040a8000c1e1500 */
[----:B0-----:R-:W2:Y:S04]  /*15570*/  LDL R4, [R1+0x634] ;  /* 0x0006340001047983 */ /* 0x001ea80000100800 */
[----:B------:R-:W2:Y:S02]  /*15580*/  LDL R5, [R1+0x638] ;  /* 0x0006380001057983 */ /* 0x000ea40000100800 */
[----:B--2---:R-:W-:-:S04]  /*15590*/  @P2 LOP3.LUT R5, R5, R4, RZ, 0x3c, !PT ;  /* 0x0000000405052212 */ /* 0x004fc800078e3cff */
[----:B------:R-:W-:-:S04]  /*155a0*/  @P2 LOP3.LUT R4, R5, R4, RZ, 0x3c, !PT ;  /* 0x0000000405042212 */ /* 0x000fc800078e3cff */
[----:B------:R-:W-:Y:S01]  /*155b0*/  @P2 LOP3.LUT R5, R5, R4, RZ, 0x3c, !PT ;  /* 0x0000000405052212 */ /* 0x000fe200078e3cff */
[----:B------:R0:W-:Y:S04]  /*155c0*/  STL [R1+0x4], R14 ;  /* 0x0000040e01007387 */ /* 0x0001e80000100800 */
[----:B------:R1:W2:Y:S01]  /*155d0*/  @P2 LDG.E.U16 R29, [R4.64] ;  /* 0x00000006041d2981 */ /* 0x0002a2000c1e1500 */
[----:B------:R-:W-:-:S03]  /*155e0*/  PRMT R28, RZ, 0x7610, R28 ;  /* 0x00007610ff1c7816 */ /* 0x000fc6000000001c */
[----:B0-----:R-:W2:Y:S04]  /*155f0*/  LDL R14, [R1+0xd60] ;  /* 0x000d6000010e7983 */ /* 0x001ea80000100800 */
[----:B-1----:R-:W2:Y:S04]  /*15600*/  LDL R4, [R1+0x62c] ;  /* 0x00062c0001047983 */ /* 0x002ea80000100800 */
[----:B------:R-:W2:Y:S02]  /*15610*/  LDL R5, [R1+0x630] ;  /* 0x0006300001057983 */ /* 0x000ea40000100800 */
[----:B--2---:R-:W-:-:S04]  /*15620*/  @P2 LOP3.LUT R5, R5, R4, RZ, 0x3c, !PT ;  /* 0x0000000405052212 */ /* 0x004fc800078e3cff */
[----:B------:R-:W-:-:S04]  /*15630*/  @P2 LOP3.LUT R4, R5, R4, RZ, 0x3c, !PT ;  /* 0x0000000405042212 */ /* 0x000fc800078e3cff */
[----:B------:R-:W-:Y:S01]  /*15640*/  @P2 LOP3.LUT R5, R5, R4, RZ, 0x3c, !PT ;  /* 0x0000000405052212 */ /* 0x000fe200078e3cff */
[----:B------:R0:W-:Y:S04]  /*15650*/  STL [R1+0x24fc], R29 ;  /* 0x0024fc1d01007387 */ /* 0x0001e80000100800 */
[----:B------:R1:W2:Y:S01]  /*15660*/  @P2 LDG.E.U16 R28, [R4.64] ;  /* 0x00000006041c2981 */ /* 0x0002a2000c1e1500 */
[----:B------:R-:W-:Y:S02]  /*15670*/  ISETP.GT.AND P3, PT, R2, 0x78, PT ;  /* 0x000000780200780c */ /* 0x000fe40003f64270 */
[----:B------:R-:W-:Y:S02]  /*15680*/  PRMT R16, RZ, 0x7610, R16 ;  /* 0x00007610ff107816 */ /* 0x000fe40000000010 */
[----:B------:R-:W-:Y:S01]  /*15690*/  PRMT R13, RZ, 0x7610, R13 ;  /* 0x00007610ff0d7816 */ /* 0x000fe2000000000d */
[----:B0-----:R-:W2:Y:S04]  /*156a0*/  LDL R29, [R1+0x628] ;  /* 0x00062800011d7983 */ /* 0x001ea80000100800 */
[----:B-1----:R-:W2:Y:S04]  /*156b0*/  LDL R4, [R1+0x5d8] ;  /* 0x0005d80001047983 */ /* 0x002ea80000100800 */
[----:B------:R-:W2:Y:S02]  /*156c0*/  LDL R5, [R1+0xd58] ;  /* 0x000d580001057983 */ /* 0x000ea40000100800 */
[----:B--2---:R-:W-:-:S04]  /*156d0*/  @P3 LOP3.LUT R5, R5, R4, RZ, 0x3c, !PT ;  /* 0x0000000405053212 */ /* 0x004fc800078e3cff */
[----:B------:R-:W-:-:S04]  /*156e0*/  @P3 LOP3.LUT R4, R5, R4, RZ, 0x3c, !PT ;  /* 0x0000000405043212 */ /* 0x000fc800078e3cff */
[----:B------:R-:W-:-:S05]  /*156f0*/  @P3 LOP3.LUT R5, R5, R4, RZ, 0x3c, !PT ;  /* 0x0000000405053212 */ /* 0x000fca00078e3cff */
[----:B------:R0:W2:Y:S02]  /*15700*/  @P3 LDG.E.U16 R16, [R4.64] ;  /* 0x0000000604103981 */ /* 0x0000a4000c1e1500 */
[----:B0-----:R-:W-:Y:S02]  /*15710*/  @P3 IMAD.MOV.U32 R4, RZ, RZ, R14 ;  /* 0x000000ffff043224 */ /* 0x001fe400078e000e */
[----:B----4-:R-:W-:-:S05]  /*15720*/  @P3 IMAD.MOV.U32 R5, RZ, RZ, R15 ;  /* 0x000000ffff053224 */ /* 0x010fca00078e000f */
[----:B------:R0:W4:Y:S04]  /*15730*/  @P3 LDG.E.U16 R13, [R4.64] ;  /* 0x00000006040d3981 */ /* 0x000128000c1e1500 */
[----:B------:R1:W-:Y:S04]  /*15740*/  STL [R1+0x2500], R28 ;  /* 0x0025001c01007387 */ /* 0x0003e80000100800 */
[----:B--2---:R-:W-:Y:S01]  /*15750*/  STL [R1+0x2504], R16 ;  /* 0x0025041001007387 */ /* 0x004fe20000100800 */
[----:B0-----:R-:W2:Y:S02]  /*15760*/  LDL R4, [R1+0x664] ;  /* 0x0006640001047983 */ /* 0x001ea40000100800 */
[----:B------:R-:W2:Y:S02]  /*15770*/  LDL R5, [R1+0x668] ;  /* 0x0006680001057983 */ /* 0x000ea40000100800 */
[----:B------:R-:W3:Y:S01]  /*15780*/  LDL R15, [R1+0x61c] ;  /* 0x00061c00010f7983 */ /* 0x000ee20000100800 */
[----:B------:R-:W3:Y:S04]  /*15790*/  LDL R14, [R1+0x620] ;  /* 0x00062000010e7983 */ /* 0x000ee80000100800 */
[----:B-1----:R-:W3:Y:S04]  /*157a0*/  LDL R28, [R1+0xd68] ;  /* 0x000d6800011c7983 */ /* 0x002ee80000100800 */
[----:B----4-:R0:W-:Y:S04]  /*157b0*/  STL [R1+0x2508], R13 ;  /* 0x0025080d01007387 */ /* 0x0101e80000100800 */
[----:B0-----:R-:W4:Y:S01]  /*157c0*/  LDL R13, [R1+0x624] ;  /* 0x00062400010d7983 */ /* 0x001f220000100800 */
[----:B------:R-:W-:-:S02]  /*157d0*/  ISETP.GT.AND P1, PT, R2, 0x6d, PT ;  /* 0x0000006d0200780c */ /* 0x000fc40003f24270 */
[----:B------:R-:W-:Y:S02]  /*157e0*/  ISETP.GT.AND P2, PT, R2, 0x71, PT ;  /* 0x000000710200780c */ /* 0x000fe40003f44270 */
[----:B------:R-:W-:Y:S02]  /*157f0*/  PRMT R3, RZ, 0x7610, R3 ;  /* 0x00007610ff037816 */ /* 0x000fe40000000003 */
[----:B------:R-:W-:-:S07]  /*15800*/  PRMT R27, RZ, 0x7610, R27 ;  /* 0x00007610ff1b7816 */ /* 0x000fce000000001b */
[----:B--2---:R-:W-:-:S04]  /*15810*/  @P1 LOP3.LUT R5, R5, R4, RZ, 0x3c, !PT ;  /* 0x0000000405051212 */ /* 0x004fc800078e3cff */
[----:B------:R-:W-:-:S04]  /*15820*/  @P1 LOP3.LUT R4, R5, R4, RZ, 0x3c, !PT ;  /* 0x0000000405041212 */ /* 0x000fc800078e3cff */
[----:B------:R-:W-:-:S05]  /*15830*/  @P1 LOP3.LUT R5, R5, R4, RZ, 0x3c, !PT ;  /* 0x0000000405051212 */ /* 0x000fca00078e3cff */
[----:B------:R0:W2:Y:S02]  /*15840*/  @P1 LDG.E.U16 R3, [R4.64] ;  /* 0x0000000604031981 */ /* 0x0000a4000c1e1500 */
[----:B0-----:R-:W-:Y:S02]  /*15850*/  @P2 IMAD.MOV.U32 R4, RZ, RZ, R29 ;  /* 0x000000ffff042224 */ /* 0x001fe400078e001d */
[----:B----4-:R-:W-:-:S05]  /*15860*/  @P2 IMAD.MOV.U32 R5, RZ, RZ, R13 ;  /* 0x000000ffff052224 */ /* 0x010fca00078e000d */
[----:B------:R3:W4:Y:S01]  /*15870*/  @P2 LDG.E.U16 R27, [R4.64] ;  /* 0x00000006041b2981 */ /* 0x000722000c1e1500 */
[----:B------:R-:W-:Y:S01]  /*15880*/  PRMT R26, RZ, 0x7610, R26 ;  /* 0x00007610ff1a7816 */ /* 0x000fe2000000001a */
[----:B---3--:R-:W-:Y:S02]  /*15890*/  @P2 IMAD.MOV.U32 R4, RZ, RZ, R14 ;  /* 0x000000ffff042224 */ /* 0x008fe400078e000e */
[----:B------:R-:W-:-:S05]  /*158a0*/  @P2 IMAD.MOV.U32 R5, RZ, RZ, R15 ;  /* 0x000000ffff052224 */ /* 0x000fca00078e000f */
[----:B------:R-:W3:Y:S04]  /*158b0*/  @P2 LDG.E.U16 R26, [R4.64] ;  /* 0x00000006041a2981 */ /* 0x000ee8000c1e1500 */
[----:B--2---:R0:W-:Y:S04]  /*158c0*/  STL [R1], R3 ;  /* 0x0000000301007387 */ /* 0x0041e80000100800 */
[----:B0-----:R-:W2:Y:S01]  /*158d0*/  LDL.LU R3, [R1+0x250c] ;  /* 0x00250c0001037983 */ /* 0x001ea20000300800 */
[----:B------:R-:W2:Y:S02]  /*158e0*/  LDL R29, [R1+0xd64] ;  /* 0x000d6400011d7983 */ /* 0x000ea40000100800 */
[----:B------:R-:W2:Y:S01]  /*158f0*/  LDL R13, [R1+0xd6c] ;  /* 0x000d6c00010d7983 */ /* 0x000ea20000100800 */
[----:B----4-:R0:W-:Y:S01]  /*15900*/  STL [R1+0x24e8], R27 ;  /* 0x0024e81b01007387 */ /* 0x0101e20000100800 */
[----:B------:R-:W4:Y:S02]  /*15910*/  LDL R15, [R1+0x614] ;  /* 0x00061400010f7983 */ /* 0x000f240000100800 */
[----:B------:R-:W2:Y:S01]  /*15920*/  LDL R14, [R1+0x618] ;  /* 0x00061800010e7983 */ /* 0x000ea20000100800 */
[----:B0-----:R-:W2:Y:S01]  /*15930*/  LDL R27, [R1+0xd5c] ;  /* 0x000d5c00011b7983 */ /* 0x001ea20000100800 */
[----:B------:R-:W-:-:S02]  /*15940*/  ISETP.GT.AND P3, PT, R2, 0x79, PT ;  /* 0x000000790200780c */ /* 0x000fc40003f64270 */
[----:B------:R-:W-:Y:S02]  /*15950*/  PRMT R12, RZ, 0x7610, R12 ;  /* 0x00007610ff0c7816 */ /* 0x000fe4000000000c */
[----:B------:R-:W-:Y:S02]  /*15960*/  ISETP.GT.AND P2, PT, R2, 0x72, PT ;  /* 0x000000720200780c */ /* 0x000fe40003f44270 */
[----:B------:R-:W-:Y:S01]  /*15970*/  PRMT R11, RZ, 0x7610, R11 ;  /* 0x00007610ff0b7816 */ /* 0x000fe2000000000b */
[----:B---3--:R0:W-:Y:S06]  /*15980*/  STL [R1+0x24ec], R26 ;  /* 0x0024ec1a01007387 */ /* 0x0081ec0000100800 */
[----:B------:R-:W-:-:S02]  /*15990*/  @P3 IMAD.MOV.U32 R4, RZ, RZ, R28 ;  /* 0x000000ffff043224 */ /* 0x000fc400078e001c */
[----:B------:R-:W3:Y:S01]  /*159a0*/  LDL R28, [R1+0x60c] ;  /* 0x00060c00011c7983 */ /* 0x000ee20000100800 */
[----:B------:R-:W-:Y:S01]  /*159b0*/  PRMT R25, RZ, 0x7610, R25 ;  /* 0x00007610ff197816 */ /* 0x000fe20000000019 */
[----:B--2---:R-:W-:Y:S02]  /*159c0*/  @P3 IMAD.MOV.U32 R5, RZ, RZ, R27 ;  /* 0x000000ffff053224 */ /* 0x004fe400078e001b */
[----:B------:R-:W2:Y:S04]  /*159d0*/  LDL R27, [R1+0x610] ;  /* 0x00061000011b7983 */ /* 0x000ea80000100800 */
[----:B------:R1:W2:Y:S02]  /*159e0*/  @P3 LDG.E.U16 R12, [R4.64] ;  /* 0x00000006040c3981 */ /* 0x0002a4000c1e1500 */
[----:B-1----:R-:W-:-:S02]  /*159f0*/  @P3 IMAD.MOV.U32 R4, RZ, RZ, R13 ;  /* 0x000000ffff043224 */ /* 0x002fc400078e000d */
[----:B------:R-:W-:-:S05]  /*15a00*/  @P3 IMAD.MOV.U32 R5, RZ, RZ, R29 ;  /* 0x000000ffff053224 */ /* 0x000fca00078e001d */
[----:B------:R1:W2:Y:S02]  /*15a10*/  @P3 LDG.E.U16 R11, [R4.64] ;  /* 0x00000006040b3981 */ /* 0x0002a4000c1e1500 */
[----:B-1----:R-:W-:Y:S02]  /*15a20*/  @P2 IMAD.MOV.U32 R4, RZ, RZ, R14 ;  /* 0x000000ffff042224 */ /* 0x002fe400078e000e */
[----:B----4-:R-:W-:-:S05]  /*15a30*/  @P2 IMAD.MOV.U32 R5, RZ, RZ, R15 ;  /* 0x000000ffff052224 */ /* 0x010fca00078e000f */
[----:B------:R3:W4:Y:S01]  /*15a40*/  @P2 LDG.E.U16 R25, [R4.64] ;  /* 0x0000000604192981 */ /* 0x000722000c1e1500 */
[----:B------:R-:W-:Y:S01]  /*15a50*/  PRMT R23, RZ, 0x7610, R23 ;  /* 0x00007610ff177816 */ /* 0x000fe20000000017 */
[----:B---3--:R-:W-:Y:S02]  /*15a60*/  @P2 IMAD.MOV.U32 R5, RZ, RZ, R28 ;  /* 0x000000ffff052224 */ /* 0x008fe400078e001c */
[----:B--2---:R-:W-:Y:S01]  /*15a70*/  STL [R1+0x24f0], R12 ;  /* 0x0024f00c01007387 */ /* 0x004fe20000100800 */
[----:B0-----:R-:W2:Y:S02]  /*15a80*/  LDL R26, [R1+0xd50] ;  /* 0x000d5000011a7983 */ /* 0x001ea40000100800 */
[----:B------:R-:W3:Y:S02]  /*15a90*/  LDL R13, [R1+0xd78] ;  /* 0x000d7800010d7983 */ /* 0x000ee40000100800 */
[----:B------:R-:W-:-:S05]  /*15aa0*/  @P2 IMAD.MOV.U32 R4, RZ, RZ, R27 ;  /* 0x000000ffff042224 */ /* 0x000fca00078e001b */
[----:B------:R2:W3:Y:S04]  /*15ab0*/  @P2 LDG.E.U16 R23, [R4.64] ;  /* 0x0000000604172981 */ /* 0x0004e8000c1e1500 */
[----:B------:R-:W-:Y:S01]  /*15ac0*/  STL [R1+0x24f4], R11 ;  /* 0x0024f40b01007387 */ /* 0x000fe20000100800 */
[----:B------:R-:W3:Y:S02]  /*15ad0*/  LDL R15, [R1+0xd74] ;  /* 0x000d7400010f7983 */ /* 0x000ee40000100800 */
[----:B------:R-:W3:Y:S01]  /*15ae0*/  LDL R14, [R1+0xd80] ;  /* 0x000d8000010e7983 */ /* 0x000ee20000100800 */
[----:B----4-:R-:W-:Y:S01]  /*15af0*/  STL [R1+0x24d0], R25 ;  /* 0x0024d01901007387 */ /* 0x010fe20000100800 */
[----:B------:R-:W4:Y:S02]  /*15b00*/  LDL R28, [R1+0x604] ;  /* 0x00060400011c7983 */ /* 0x000f240000100800 */
[----:B------:R-:W4:Y:S01]  /*15b10*/  LDL R27, [R1+0x608] ;  /* 0x00060800011b7983 */ /* 0x000f220000100800 */
[----:B------:R-:W-:-:S02]  /*15b20*/  ISETP.GT.AND P3, PT, R2, 0x7a, PT ;  /* 0x0000007a0200780c */ /* 0x000fc40003f64270 */
[----:B------:R-:W-:Y:S02]  /*15b30*/  PRMT R10, RZ, 0x7610, R10 ;  /* 0x00007610ff0a7816 */ /* 0x000fe4000000000a */
[----:B------:R-:W-:Y:S02]  /*15b40*/  ISETP.GT.AND P2, PT, R2, 0x73, PT ;  /* 0x000000730200780c */ /* 0x000fe40003f44270 */
[----:B------:R-:W-:Y:S02]  /*15b50*/  PRMT R9, RZ, 0x7610, R9 ;  /* 0x00007610ff097816 */ /* 0x000fe40000000009 */
[----:B------:R-:W-:-:S05]  /*15b60*/  PRMT R22, RZ, 0x7610, R22 ;  /* 0x00007610ff167816 */ /* 0x000fca0000000016 */
[----:B--2---:R-:W-:Y:S02]  /*15b70*/  @P3 IMAD.MOV.U32 R5, RZ, RZ, R26 ;  /* 0x000000ffff053224 */ /* 0x004fe400078e001a */
[----:B---3--:R-:W-:-:S05]  /*15b80*/  @P3 IMAD.MOV.U32 R4, RZ, RZ, R13 ;  /* 0x000000ffff043224 */ /* 0x008fca00078e000d */
[----:B------:R0:W2:Y:S04]  /*15b90*/  @P3 LDG.E.U16 R10, [R4.64] ;  /* 0x00000006040a3981 */ /* 0x0000a8000c1e1500 */
[----:B------:R1:W-:Y:S01]  /*15ba0*/  STL [R1+0x24d4], R23 ;  /* 0x0024d41701007387 */ /* 0x0003e20000100800 */
[----:B------:R-:W3:Y:S02]  /*15bb0*/  LDL R26, [R1+0x5fc] ;  /* 0x0005fc00011a7983 */ /* 0x000ee40000100800 */
[----:B------:R-:W3:Y:S02]  /*15bc0*/  LDL R13, [R1+0x600] ;  /* 0x00060000010d7983 */ /* 0x000ee40000100800 */
[----:B0-----:R-:W-:Y:S02]  /*15bd0*/  @P3 IMAD.MOV.U32 R5, RZ, RZ, R15 ;  /* 0x000000ffff053224 */ /* 0x001fe400078e000f */
[----:B------:R-:W-:-:S05]  /*15be0*/  @P3 IMAD.MOV.U32 R4, RZ, RZ, R14 ;  /* 0x000000ffff043224 */ /* 0x000fca00078e000e */
[----:B------:R4:W3:Y:S02]  /*15bf0*/  @P3 LDG.E.U16 R9, [R4.64] ;  /* 0x0000000604093981 */ /* 0x0008e4000c1e1500 */
[----:B----4-:R-:W-:Y:S02]  /*15c00*/  @P2 IMAD.MOV.U32 R5, RZ, RZ, R28 ;  /* 0x000000ffff052224 */ /* 0x010fe400078e001c */
[----:B------:R-:W-:-:S05]  /*15c10*/  @P2 IMAD.MOV.U32 R4, RZ, RZ, R27 ;  /* 0x000000ffff042224 */ /* 0x000fca00078e001b */
[----:B------:R3:W4:Y:S01]  /*15c20*/  @P2 LDG.E.U16 R22, [R4.64] ;  /* 0x0000000604162981 */ /* 0x000722000c1e1500 */
[----:B------:R-:W-:-:S03]  /*15c30*/  PRMT R21, RZ, 0x7610, R21 ;  /* 0x00007610ff157816 */ /* 0x000fc60000000015 */
[----:B--2---:R-:W-:Y:S01]  /*15c40*/  STL [R1+0x24d8], R10 ;  /* 0x0024d80a01007387 */ /* 0x004fe20000100800 */
[----:B------:R-:W2:Y:S02]  /*15c50*/  LDL R15, [R1+0xd7c] ;  /* 0x000d7c00010f7983 */ /* 0x000ea40000100800 */
[----:B------:R-:W2:Y:S02]  /*15c60*/  LDL R14, [R1+0xd88] ;  /* 0x000d8800010e7983 */ /* 0x000ea40000100800 */
[----:B---3--:R-:W-:Y:S02]  /*15c70*/  @P2 IMAD.MOV.U32 R4, RZ, RZ, R13 ;  /* 0x000000ffff042224 */ /* 0x008fe400078e000d */
[----:B------:R-:W-:-:S05]  /*15c80*/  @P2 IMAD.MOV.U32 R5, RZ, RZ, R26 ;  /* 0x000000ffff052224 */ /* 0x000fca00078e001a */
[----:B------:R2:W3:Y:S04]  /*15c90*/  @P2 LDG.E.U16 R21, [R4.64] ;  /* 0x0000000604152981 */ /* 0x0004e8000c1e1500 */
[----:B------:R-:W-:Y:S01]  /*15ca0*/  STL [R1+0x24dc], R9 ;  /* 0x0024dc0901007387 */ /* 0x000fe20000100800 */
[----:B------:R-:W3:Y:S02]  /*15cb0*/  LDL R27, [R1+0xd84] ;  /* 0x000d8400011b7983 */ /* 0x000ee40000100800 */
[----:B-1----:R-:W3:Y:S01]  /*15cc0*/  LDL R23, [R1+0xd8c] ;  /* 0x000d8c0001177983 */ /* 0x002ee20000100800 */
[----:B----4-:R-:W-:Y:S01]  /*15cd0*/  STL [R1+0x24b8], R22 ;  /* 0x0024b81601007387 */ /* 0x010fe20000100800 */
[----:B------:R-:W4:Y:S02]  /*15ce0*/  LDL R26, [R1+0x65c] ;  /* 0x00065c00011a7983 */ /* 0x000f240000100800 */
[----:B------:R-:W4:Y:S01]  /*15cf0*/  LDL R13, [R1+0x660] ;  /* 0x00066000010d7983 */ /* 0x000f220000100800 */
[----:B------:R-:W-:-:S02]  /*15d00*/  ISETP.GT.AND P3, PT, R2, 0x7b, PT ;  /* 0x0000007b0200780c */ /* 0x000fc40003f64270 */
[----:B------:R-:W-:Y:S02]  /*15d10*/  PRMT R8, RZ, 0x7610, R8 ;  /* 0x00007610ff087816 */ /* 0x000fe40000000008 */
[----:B------:R-:W-:Y:S02]  /*15d20*/  PRMT R7, RZ, 0x7610, R7 ;  /* 0x00007610ff077816 */ /* 0x000fe40000000007 */
[----:B------:R-:W-:-:S07]  /*15d30*/  PRMT R24, RZ, 0x7610, R24 ;  /* 0x00007610ff187816 */ /* 0x000fce0000000018 */
[----:B--2---:R-:W-:Y:S02]  /*15d40*/  @P3 IMAD.MOV.U32 R5, RZ, RZ, R15 ;  /* 0x000000ffff053224 */ /* 0x004fe400078e000f */
[----:B------:R-:W-:-:S05]  /*15d50*/  @P3 IMAD.MOV.U32 R4, RZ, RZ, R14 ;  /* 0x000000ffff043224 */ /* 0x000fca00078e000e */
[----:B------:R0:W2:Y:S04]  /*15d60*/  @P3 LDG.E.U16 R8, [R4.64] ;  /* 0x0000000604083981 */ /* 0x0000a8000c1e1500 */
[----:B---3--:R1:W-:Y:S01]  /*15d70*/  STL [R1+0x24bc], R21 ;  /* 0x0024bc1501007387 */ /* 0x0083e20000100800 */
        /* <DEDUP_REMOVED lines=8> */
[----:B------:R-:W-:Y:S02]  /*15e00*/  ISETP.GT.AND P2, PT, R2, 0x74, PT ;  /* 0x000000740200780c */ /* 0x000fe40003f44270 */
[----:B------:R-:W-:Y:S01]  /*15e10*/  PRMT R20, RZ, 0x7610, R20 ;  /* 0x00007610ff147816 */ /* 0x000fe20000000014 */
[----:B--2---:R-:W-:Y:S01]  /*15e20*/  STL [R1+0x24c0], R8 ;  /* 0x0024c00801007387 */ /* 0x004fe20000100800 */
[----:B------:R-:W2:Y:S02]  /*15e30*/  LDL R23, [R1+0x5ec] ;  /* 0x0005ec0001177983 */ /* 0x000ea40000100800 */
[----:B-1----:R-:W2:Y:S07]  /*15e40*/  LDL R21, [R1+0x5f0] ;  /* 0x0005f00001157983 */ /* 0x002eae0000100800 */
[----:B---3--:R-:W-:-:S02]  /*15e50*/  @P2 IMAD.MOV.U32 R4, RZ, RZ, R14 ;  /* 0x000000ffff042224 */ /* 0x008fc400078e000e */
[----:B------:R-:W-:-:S05]  /*15e60*/  @P2 IMAD.MOV.U32 R5, RZ, RZ, R15 ;  /* 0x000000ffff052224 */ /* 0x000fca00078e000f */
[----:B------:R2:W3:Y:S04]  /*15e70*/  @P2 LDG.E.U16 R20, [R4.64] ;  /* 0x0000000604142981 */ /* 0x0004e8000c1e1500 */
[----:B------:R0:W-:Y:S01]  /*15e80*/  STL [R1+0x24c4], R7 ;  /* 0x0024c40701007387 */ /* 0x0001e20000100800 */
[----:B------:R-:W3:Y:S03]  /*15e90*/  LDL R13, [R1+0xd70] ;  /* 0x000d7000010d7983 */ /* 0x000ee60000100800 */
[----:B0-----:R-:W3:Y:S04]  /*15ea0*/  LDL R7, [R1+0xd98] ;  /* 0x000d980001077983 */ /* 0x001ee80000100800 */
[----:B----4-:R0:W-:Y:S01]  /*15eb0*/  STL [R1+0x246c], R24 ;  /* 0x00246c1801007387 */ /* 0x0101e20000100800 */
[----:B------:R-:W4:Y:S02]  /*15ec0*/  LDL R15, [R1+0xd94] ;  /* 0x000d9400010f7983 */ /* 0x000f240000100800 */
[----:B------:R-:W4:Y:S01]  /*15ed0*/  LDL R14, [R1+0xda0] ;  /* 0x000da000010e7983 */ /* 0x000f220000100800 */
[----:B------:R-:W-:-:S02]  /*15ee0*/  ISETP.GT.AND P3, PT, R2, 0x7c, PT ;  /* 0x0000007c0200780c */ /* 0x000fc40003f64270 */
[----:B------:R-:W-:Y:S02]  /*15ef0*/  PRMT R19, RZ, 0x7610, R19 ;  /* 0x00007610ff137816 */ /* 0x000fe40000000013 */
[----:B------:R-:W-:Y:S01]  /*15f00*/  PRMT R6, RZ, 0x7610, R6 ;  /* 0x00007610ff067816 */ /* 0x000fe20000000006 */
[----:B--2---:R-:W-:Y:S02]  /*15f10*/  @P2 IMAD.MOV.U32 R5, RZ, RZ, R23 ;  /* 0x000000ffff052224 */ /* 0x004fe400078e0017 */
[----:B------:R-:W-:-:S05]  /*15f20*/  @P2 IMAD.MOV.U32 R4, RZ, RZ, R21 ;  /* 0x000000ffff042224 */ /* 0x000fca00078e0015 */
[----:B------:R1:W2:Y:S04]  /*15f30*/  @P2 LDG.E.U16 R19, [R4.64] ;  /* 0x0000000604132981 */ /* 0x0002a8000c1e1500 */
[----:B---3--:R-:W-:Y:S01]  /*15f40*/  STL [R1+0x24a4], R20 ;  /* 0x0024a41401007387 */ /* 0x008fe20000100800 */
[----:B------:R-:W3:Y:S02]  /*15f50*/  LDL R23, [R1+0x5e4] ;  /* 0x0005e40001177983 */ /* 0x000ee40000100800 */
[----:B------:R-:W3:Y:S02]  /*15f60*/  LDL R21, [R1+0x5e8] ;  /* 0x0005e80001157983 */ /* 0x000ee40000100800 */
[----:B-1----:R-:W-:Y:S02]  /*15f70*/  @P3 IMAD.MOV.U32 R5, RZ, RZ, R13 ;  /* 0x000000ffff053224 */ /* 0x002fe400078e000d */
[----:B------:R-:W-:-:S05]  /*15f80*/  @P3 IMAD.MOV.U32 R4, RZ, RZ, R7 ;  /* 0x000000ffff043224 */ /* 0x000fca00078e0007 */
[----:B------:R1:W3:Y:S02]  /*15f90*/  @P3 LDG.E.U16 R6, [R4.64] ;  /* 0x0000000604063981 */ /* 0x0002e4000c1e1500 */
[----:B-1----:R-:W-:-:S06]  /*15fa0*/  PRMT R5, RZ, 0x7610, R5 ;  /* 0x00007610ff057816 */ /* 0x002fcc0000000005 */
[----:B----4-:R3:W4:Y:S01]  /*15fb0*/  @P3 LDG.E.U16 R5, [R14.64] ;  /* 0x000000060e053981 */ /* 0x010722000c1e1500 */
[----:B------:R-:W-:Y:S02]  /*15fc0*/  ISETP.GT.AND P1, PT, R2, 0x75, PT ;  /* 0x000000750200780c */ /* 0x000fe40003f24270 */
[----:B------:R-:W-:Y:S01]  /*15fd0*/  PRMT R18, RZ, 0x7610, R18 ;  /* 0x00007610ff127816 */ /* 0x000fe20000000012 */
[----:B--2---:R-:W-:Y:S01]  /*15fe0*/  STL [R1+0x24a8], R19 ;  /* 0x0024a81301007387 */ /* 0x004fe20000100800 */
[----:B------:R-:W2:Y:S02]  /*15ff0*/  LDL R13, [R1+0x5e0] ;  /* 0x0005e000010d7983 */ /* 0x000ea40000100800 */
[----:B------:R-:W2:Y:S07]  /*16000*/  LDL R7, [R1+0xd30] ;  /* 0x000d300001077983 */ /* 0x000eae0000100800 */
[----:B---3--:R-:W-:-:S02]  /*16010*/  @P1 IMAD.MOV.U32 R14, RZ, RZ, R21 ;  /* 0x000000ffff0e1224 */ /* 0x008fc400078e0015 */
[----:B------:R-:W-:-:S05]  /*16020*/  @P1 IMAD.MOV.U32 R15, RZ, RZ, R23 ;  /* 0x000000ffff0f1224 */ /* 0x000fca00078e0017 */
[----:B------:R2:W3:Y:S04]  /*16030*/  @P1 LDG.E.U16 R18, [R14.64] ;  /* 0x000000060e121981 */ /* 0x0004e8000c1e1500 */
[----:B------:R1:W-:Y:S01]  /*16040*/  STL [R1+0x24ac], R6 ;  /* 0x0024ac0601007387 */ /* 0x0003e20000100800 */
[----:B------:R-:W3:Y:S02]  /*16050*/  LDL R26, [R1+0xd9c] ;  /* 0x000d9c00011a7983 */ /* 0x000ee40000100800 */
[----:B0-----:R-:W3:Y:S01]  /*16060*/  LDL R24, [R1+0xda8] ;  /* 0x000da80001187983 */ /* 0x001ee20000100800 */
[----:B----4-:R-:W-:Y:S01]  /*16070*/  STL [R1+0x24b0], R5 ;  /* 0x0024b00501007387 */ /* 0x010fe20000100800 */
[----:B------:R-:W4:Y:S02]  /*16080*/  LDL R23, [R1+0xda4] ;  /* 0x000da40001177983 */ /* 0x000f240000100800 */
[----:B------:R-:W4:Y:S01]  /*16090*/  LDL R21, [R1+0xdac] ;  /* 0x000dac0001157983 */ /* 0x000f220000100800 */
[----:B------:R-:W-:-:S02]  /*160a0*/  ISETP.GT.AND P2, PT, R2, 0x7d, PT ;  /* 0x0000007d0200780c */ /* 0x000fc40003f44270 */
[----:B------:R-:W-:Y:S02]  /*160b0*/  PRMT R17, RZ, 0x7610, R17 ;  /* 0x00007610ff117816 */ /* 0x000fe40000000011 */
[----:B------:R-:W-:Y:S02]  /*160c0*/  PRMT R4, RZ, 0x7610, R4 ;  /* 0x00007610ff047816 */ /* 0x000fe40000000004 */
[----:B------:R-:W-:Y:S01]  /*160d0*/  PRMT R3, RZ, 0x7610, R3 ;  /* 0x00007610ff037816 */ /* 0x000fe20000000003 */
[----:B--2---:R-:W-:Y:S02]  /*160e0*/  @P1 IMAD.MOV.U32 R15, RZ, RZ, R13 ;  /* 0x000000ffff0f1224 */ /* 0x004fe400078e000d */
[----:B------:R-:W-:-:S05]  /*160f0*/  @P1 IMAD.MOV.U32 R14, RZ, RZ, R7 ;  /* 0x000000ffff0e1224 */ /* 0x000fca00078e0007 */
[----:B------:R0:W2:Y:S04]  /*16100*/  @P1 LDG.E.U16 R17, [R14.64] ;  /* 0x000000060e111981 */ /* 0x0000a8000c1e1500 */
[----:B---3--:R3:W-:Y:S01]  /*16110*/  STL [R1+0x2470], R18 ;  /* 0x0024701201007387 */ /* 0x0087e20000100800 */
[----:B------:R-:W2:Y:S02]  /*16120*/  LDL R13, [R1+0x6d4] ;  /* 0x0006d400010d7983 */ /* 0x000ea40000100800 */
[----:B------:R-:W2:Y:S02]  /*16130*/  LDL R7, [R1+0x6c8] ;  /* 0x0006c80001077983 */ /* 0x000ea40000100800 */
[----:B-1----:R-:W2:Y:S01]  /*16140*/  LDL R6, [R1+0x6cc] ;  /* 0x0006cc0001067983 */ /* 0x002ea20000100800 */
[----:B---3--:R-:W3:Y:S01]  /*16150*/  LDL R18, [R1+0x6d0] ;  /* 0x0006d00001127983 */ /* 0x008ee20000100800 */
[----:B0-----:R-:W-:-:S02]  /*16160*/  @P2 IMAD.MOV.U32 R15, RZ, RZ, R26 ;  /* 0x000000ffff0f2224 */ /* 0x001fc400078e001a */
[----:B------:R-:W-:-:S05]  /*16170*/  @P2 IMAD.MOV.U32 R14, RZ, RZ, R24 ;  /* 0x000000ffff0e2224 */ /* 0x000fca00078e0018 */
[----:B------:R4:W3:Y:S02]  /*16180*/  @P2 LDG.E.U16 R4, [R14.64] ;  /* 0x000000060e042981 */ /* 0x0008e4000c1e1500 */
[----:B----4-:R-:W-:Y:S02]  /*16190*/  @P2 IMAD.MOV.U32 R15, RZ, RZ, R23 ;  /* 0x000000ffff0f2224 */ /* 0x010fe400078e0017 */
[----:B------:R-:W-:-:S05]  /*161a0*/  @P2 IMAD.MOV.U32 R14, RZ, RZ, R21 ;  /* 0x000000ffff0e2224 */ /* 0x000fca00078e0015 */
[----:B------:R2:W4:Y:S01]  /*161b0*/  @P2 LDG.E.U16 R3, [R14.64] ;  /* 0x000000060e032981 */ /* 0x000522000c1e1500 */
[----:B------:R-:W-:Y:S02]  /*161c0*/  ISETP.GT.AND P1, PT, R2, 0x67, PT ;  /* 0x000000670200780c */ /* 0x000fe40003f24270 */
[----:B------:R-:W-:Y:S01]  /*161d0*/  PRMT R12, RZ, 0x7610, R12 ;  /* 0x00007610ff0c7816 */ /* 0x000fe2000000000c */
[----:B--2---:R-:W-:Y:S01]  /*161e0*/  @P0 IMAD.MOV.U32 R14, RZ, RZ, R13 ;  /* 0x000000ffff0e0224 */ /* 0x004fe200078e000d */
[----:B------:R-:W-:Y:S01]  /*161f0*/  STL [R1+0x2474], R17 ;  /* 0x0024741101007387 */ /* 0x000fe20000100800 */
[----:B---3--:R-:W-:-:S05]  /*16200*/  @P0 IMAD.MOV.U32 R15, RZ, RZ, R18 ;  /* 0x000000ffff0f0224 */ /* 0x008fca00078e0012 */
[----:B------:R0:W2:Y:S04]  /*16210*/  @P0 LDG.E.U16 R12, [R14.64] ;  /* 0x000000060e0c0981 */ /* 0x0000a8000c1e1500 */
[----:B------:R1:W-:Y:S01]  /*16220*/  STL [R1+0x2478], R4 ;  /* 0x0024780401007387 */ /* 0x0003e20000100800 */
[----:B------:R-:W3:Y:S02]  /*16230*/  LDL R26, [R1+0x6c0] ;  /* 0x0006c000011a7983 */ /* 0x000ee40000100800 */
[----:B0-----:R-:W-:Y:S02]  /*16240*/  @P1 IMAD.MOV.U32 R14, RZ, RZ, R6 ;  /* 0x000000ffff0e1224 */ /* 0x001fe400078e0006 */
[----:B------:R-:W-:Y:S01]  /*16250*/  @P1 IMAD.MOV.U32 R15, RZ, RZ, R7 ;  /* 0x000000ffff0f1224 */ /* 0x000fe200078e0007 */
[----:B-1----:R-:W3:Y:S04]  /*16260*/  LDL R4, [R1+0x6c4] ;  /* 0x0006c40001047983 */ /* 0x002ee80000100800 */
[----:B----4-:R0:W-:Y:S01]  /*16270*/  STL [R1+0x247c], R3 ;  /* 0x00247c0301007387 */ /* 0x0101e20000100800 */
[----:B------:R-:W4:Y:S02]  /*16280*/  LDL R24, [R1+0x654] ;  /* 0x0006540001187983 */ /* 0x000f240000100800 */
[----:B------:R-:W4:Y:S02]  /*16290*/  LDL R23, [R1+0x658] ;  /* 0x0006580001177983 */ /* 0x000f240000100800 */
[----:B------:R-:W4:Y:S01]  /*162a0*/  LDL R21, [R1+0x64c] ;  /* 0x00064c0001157983 */ /* 0x000f220000100800 */
[----:B------:R-:W4:Y:S04]  /*162b0*/  LDL R18, [R1+0x650] ;  /* 0x0006500001127983 */ /* 0x000f280000100800 */
[----:B------:R-:W4:Y:S01]  /*162c0*/  LDL R13, [R1+0x644] ;  /* 0x00064400010d7983 */ /* 0x000f220000100800 */
[----:B0-----:R-:W-:-:S06]  /*162d0*/  PRMT R3, RZ, 0x7610, R3 ;  /* 0x00007610ff037816 */ /* 0x001fcc0000000003 */
[----:B------:R3:W4:Y:S01]  /*162e0*/  @P1 LDG.E.U16 R3, [R14.64] ;  /* 0x000000060e031981 */ /* 0x000722000c1e1500 */
[----:B------:R-:W-:Y:S02]  /*162f0*/  ISETP.GT.AND P0, PT, R2, 0x6e, PT ;  /* 0x0000006e0200780c */ /* 0x000fe40003f04270 */
[----:B------:R-:W-:Y:S02]  /*16300*/  PRMT R25, RZ, 0x7610, R25 ;  /* 0x00007610ff197816 */ /* 0x000fe40000000019 */
[----:B------:R-:W-:Y:S02]  /*16310*/  PRMT R22, RZ, 0x7610, R22 ;  /* 0x00007610ff167816 */ /* 0x000fe40000000016 */
[----:B------:R-:W-:Y:S01]  /*16320*/  PRMT R17, RZ, 0x7610, R17 ;  /* 0x00007610ff117816 */ /* 0x000fe20000000011 */
[----:B--2---:R0:W-:Y:S01]  /*16330*/  STL [R1+0x118], R12 ;  /* 0x0001180c01007387 */ /* 0x0041e20000100800 */
[----:B------:R-:W2:Y:S02]  /*16340*/  LDL R7, [R1+0x63c] ;  /* 0x00063c0001077983 */ /* 0x000ea40000100800 */
[----:B------:R-:W2:Y:S01]  /*16350*/  LDL R6, [R1+0x640] ;  /* 0x0006400001067983 */ /* 0x000ea20000100800 */
[----:B0-----:R-:W2:Y:S01]  /*16360*/  LDL R12, [R1+0x648] ;  /* 0x00064800010c7983 */ /* 0x001ea20000100800 */
[----:B---3--:R-:W-:-:S03]  /*16370*/  @P1 IMAD.MOV.U32 R14, RZ, RZ, R4 ;  /* 0x000000ffff0e1224 */ /* 0x008fc600078e0004 */
[----:B------:R-:W3:Y:S04]  /*16380*/  LDL R4, [R1+0x5dc] ;  /* 0x0005dc0001047983 */ /* 0x000ee80000100800 */
[----:B----4-:R0:W-:Y:S04]  /*16390*/  STL [R1+0x110], R3 ;  /* 0x0001100301007387 */ /* 0x0101e80000100800 */
[----:B0-----:R-:W4:Y:S01]  /*163a0*/  LDL R3, [R1+0xd38] ;  /* 0x000d380001037983 */ /* 0x001f220000100800 */
[----:B------:R-:W-:-:S05]  /*163b0*/  @P1 IMAD.MOV.U32 R15, RZ, RZ, R26 ;  /* 0x000000ffff0f1224 */ /* 0x000fca00078e001a */
[----:B------:R0:W4:Y:S02]  /*163c0*/  @P1 LDG.E.U16 R25, [R14.64] ;  /* 0x000000060e191981 */ /* 0x000124000c1e1500 */
[----:B0-----:R-:W-:Y:S02]  /*163d0*/  @P0 IMAD.MOV.U32 R14, RZ, RZ, R23 ;  /* 0x000000ffff0e0224 */ /* 0x001fe400078e0017 */
[----:B------:R-:W-:-:S05]  /*163e0*/  @P0 IMAD.MOV.U32 R15, RZ, RZ, R24 ;  /* 0x000000ffff0f0224 */ /* 0x000fca00078e0018 */
[----:B------:R0:W4:Y:S02]  /*163f0*/  @P0 LDG.E.U16 R22, [R14.64] ;  /* 0x000000060e160981 */ /* 0x000124000c1e1500 */
[----:B0-----:R-:W-:Y:S02]  /*16400*/  @P0 IMAD.MOV.U32 R14, RZ, RZ, R18 ;  /* 0x000000ffff0e0224 */ /* 0x001fe400078e0012 */
[----:B------:R-:W-:Y:S01]  /*16410*/  @P0 IMAD.MOV.U32 R15, RZ, RZ, R21 ;  /* 0x000000ffff0f0224 */ /* 0x000fe200078e0015 */
[C---:B------:R-:W-:Y:S02]  /*16420*/  ISETP.GT.AND P1, PT, R2.reuse, 0x6f, PT ;  /* 0x0000006f0200780c */ /* 0x040fe40003f24270 */
[----:B------:R-:W-:Y:S02]  /*16430*/  PRMT R10, RZ, 0x7610, R10 ;  /* 0x00007610ff0a7816 */ /* 0x000fe4000000000a */
[----:B------:R-:W-:Y:S02]  /*16440*/  PRMT R9, RZ, 0x7610, R9 ;  /* 0x00007610ff097816 */ /* 0x000fe40000000009 */
[----:B------:R-:W-:Y:S01]  /*16450*/  PRMT R0, RZ, 0x7610, R0 ;  /* 0x00007610ff007816 */ /* 0x000fe20000000000 */
[----:B------:R0:W4:Y:S01]  /*16460*/  @P0 LDG.E.U16 R17, [R14.64] ;  /* 0x000000060e110981 */ /* 0x000122000c1e1500 */
[----:B------:R-:W-:-:S03]  /*16470*/  ISETP.GT.AND P0, PT, R2, 0x76, PT ;  /* 0x000000760200780c */ /* 0x000fc60003f04270 */
[----:B------:R-:W4:Y:S02]  /*16480*/  LDL R18, [R1+0xd44] ;  /* 0x000d440001127983 */ /* 0x000f240000100800 */
[----:B0-----:R-:W-:Y:S02]  /*16490*/  @P1 IMAD.MOV.U32 R15, RZ, RZ, R13 ;  /* 0x000000ffff0f1224 */ /* 0x001fe400078e000d */
[----:B--2---:R-:W-:-:S05]  /*164a0*/  @P1 IMAD.MOV.U32 R14, RZ, RZ, R12 ;  /* 0x000000ffff0e1224 */ /* 0x004fca00078e000c */
[----:B------:R0:W2:Y:S02]  /*164b0*/  @P1 LDG.E.U16 R10, [R14.64] ;  /* 0x000000060e0a1981 */ /* 0x0000a4000c1e1500 */
[----:B0-----:R-:W-:Y:S02]  /*164c0*/  @P1 IMAD.MOV.U32 R14, RZ, RZ, R6 ;  /* 0x000000ffff0e1224 */ /* 0x001fe400078e0006 */
[----:B------:R-:W-:Y:S01]  /*164d0*/  @P1 IMAD.MOV.U32 R15, RZ, RZ, R7 ;  /* 0x000000ffff0f1224 */ /* 0x000fe200078e0007 */
[----:B------:R-:W2:Y:S04]  /*164e0*/  LDL R6, [R1+0xd40] ;  /* 0x000d400001067983 */ /* 0x000ea80000100800 */
[----:B------:R-:W2:Y:S04]  /*164f0*/  LDL R7, [R1+0xd34] ;  /* 0x000d340001077983 */ /* 0x000ea80000100800 */
[----:B------:R3:W2:Y:S02]  /*16500*/  @P1 LDG.E.U16 R9, [R14.64] ;  /* 0x000000060e091981 */ /* 0x0006a4000c1e1500 */
[----:B---3--:R-:W-:-:S02]  /*16510*/  @P0 IMAD.MOV.U32 R15, RZ, RZ, R4 ;  /* 0x000000ffff0f0224 */ /* 0x008fc400078e0004 */
[----:B------:R-:W3:Y:S01]  /*16520*/  LDL R4, [R1+0xd3c] ;  /* 0x000d3c0001047983 */ /* 0x000ee20000100800 */
[----:B----4-:R-:W-:-:S03]  /*16530*/  @P0 IMAD.MOV.U32 R14, RZ, RZ, R3 ;  /* 0x000000ffff0e0224 */ /* 0x010fc600078e0003 */
[----:B------:R-:W4:Y:S04]  /*16540*/  LDL R3, [R1+0xd48] ;  /* 0x000d480001037983 */ /* 0x000f280000100800 */
[----:B------:R-:W2:Y:S04]  /*16550*/  @P0 LDG.E.U16 R0, [R14.64] ;  /* 0x000000060e000981 */ /* 0x000ea8000c1e1500 */
[----:B------:R0:W-:Y:S01]  /*16560*/  STL [R1+0xf8], R17 ;  /* 0x0000f81101007387 */ /* 0x0001e20000100800 */
[----:B------:R-:W3:Y:S02]  /*16570*/  LDL R13, [R1+0xd90] ;  /* 0x000d9000010d7983 */ /* 0x000ee40000100800 */
[----:B------:R-:W3:Y:S01]  /*16580*/  LDL R12, [R1+0xdb8] ;  /* 0x000db800010c7983 */ /* 0x000ee20000100800 */
[----:B0-----:R-:W3:Y:S01]  /*16590*/  LDL R17, [R1+0xd4c] ;  /* 0x000d4c0001117983 */ /* 0x001ee20000100800 */
[----:B------:R-:W-:-:S02]  /*165a0*/  ISETP.GT.AND P1, PT, R2, 0x77, PT ;  /* 0x000000770200780c */ /* 0x000fc40003f24270 */
[----:B------:R-:W-:Y:S02]  /*165b0*/  PRMT R20, RZ, 0x7610, R20 ;  /* 0x00007610ff147816 */ /* 0x000fe40000000014 */
[----:B------:R-:W-:Y:S02]  /*165c0*/  PRMT R19, RZ, 0x7610, R19 ;  /* 0x00007610ff137816 */ /* 0x000fe40000000013 */
[----:B------:R-:W-:Y:S01]  /*165d0*/  PRMT R16, RZ, 0x7610, R16 ;  /* 0x00007610ff107816 */ /* 0x000fe20000000010 */
[----:B--2---:R-:W-:Y:S01]  /*165e0*/  STL [R1+0x23d0], R0 ;  /* 0x0023d00001007387 */ /* 0x004fe20000100800 */
[----:B------:R-:W-:Y:S02]  /*165f0*/  STL [R1+0x23d8], R0 ;  /* 0x0023d80001007387 */ /* 0x000fe40000100800 */
[----:B------:R-:W-:Y:S02]  /*16600*/  STL [R1+0x23dc], R0 ;  /* 0x0023dc0001007387 */ /* 0x000fe40000100800 */
[----:B------:R-:W-:Y:S01]  /*16610*/  STL [R1+0x23e4], R0 ;  /* 0x0023e40001007387 */ /* 0x000fe20000100800 */
[----:B------:R-:W-:Y:S01]  /*16620*/  STL [R1+0x23e8], R0 ;  /* 0x0023e80001007387 */ /* 0x000fe20000100800 */
        /* <DEDUP_REMOVED lines=13> */
[----:B------:R0:W-:Y:S02]  /*16700*/  STL [R1+0xf0], R10 ;  /* 0x0000f00a01007387 */ /* 0x0001e40000100800 */
[----:B------:R-:W-:Y:S01]  /*16710*/  STL [R1+0x2440], R0 ;  /* 0x0024400001007387 */ /* 0x000fe20000100800 */
[----:B------:R-:W-:Y:S01]  /*16720*/  STL [R1+0x2444], R0 ;  /* 0x0024440001007387 */ /* 0x000fe20000100800 */
[----:B------:R-:W-:-:S03]  /*16730*/  @P0 IMAD.MOV.U32 R14, RZ, RZ, R6 ;  /* 0x000000ffff0e0224 */ /* 0x000fc600078e0006 */
[----:B0-----:R-:W2:Y:S01]  /*16740*/  LDL R10, [R1+0xdb4] ;  /* 0x000db400010a7983 */ /* 0x001ea20000100800 */
[----:B------:R0:W-:Y:S02]  /*16750*/  STL [R1+0xe8], R9 ;  /* 0x0000e80901007387 */ /* 0x0001e40000100800 */
[----:B------:R-:W-:Y:S02]  /*16760*/  @P0 IMAD.MOV.U32 R15, RZ, RZ, R7 ;  /* 0x000000ffff0f0224 */ /* 0x000fe400078e0007 */
[----:B------:R-:W2:Y:S01]  /*16770*/  LDL R6, [R1+0xdb0] ;  /* 0x000db00001067983 */ /* 0x000ea20000100800 */
[----:B------:R-:W2:Y:S04]  /*16780*/  LDL R7, [R1+0x5d4] ;  /* 0x0005d40001077983 */ /* 0x000ea80000100800 */
[----:B------:R4:W2:Y:S04]  /*16790*/  @P0 LDG.E.U16 R20, [R14.64] ;  /* 0x000000060e140981 */ /* 0x0008a8000c1e1500 */
[----:B0-----:R-:W2:Y:S01]  /*167a0*/  LDL R9, [R1+0xdbc] ;  /* 0x000dbc0001097983 */ /* 0x001ea20000100800 */
[----:B----4-:R-:W-:-:S02]  /*167b0*/  @P1 IMAD.MOV.U32 R14, RZ, RZ, R3 ;  /* 0x000000ffff0e1224 */ /* 0x010fc400078e0003 */
[----:B---3--:R-:W-:Y:S01]  /*167c0*/  @P1 IMAD.MOV.U32 R15, RZ, RZ, R4 ;  /* 0x000000ffff0f1224 */ /* 0x008fe200078e0004 */
[----:B------:R-:W3:Y:S04]  /*167d0*/  LDL R3, [R1+0x5d0] ;  /* 0x0005d00001037983 */ /* 0x000ee80000100800 */
[----:B------:R-:W4:Y:S04]  /*167e0*/  LDL R4, [R1+0x5cc] ;  /* 0x0005cc0001047983 */ /* 0x000f280000100800 */
[----:B------:R0:W3:Y:S02]  /*167f0*/  @P1 LDG.E.U16 R19, [R14.64] ;  /* 0x000000060e131981 */ /* 0x0000e4000c1e1500 */
[----:B0-----:R-:W-:-:S02]  /*16800*/  @P1 IMAD.MOV.U32 R14, RZ, RZ, R17 ;  /* 0x000000ffff0e1224 */ /* 0x001fc400078e0011 */
[----:B------:R-:W-:-:S05]  /*16810*/  @P1 IMAD.MOV.U32 R15, RZ, RZ, R18 ;  /* 0x000000ffff0f1224 */ /* 0x000fca00078e0012 */
[----:B------:R0:W3:Y:S01]  /*16820*/  @P1 LDG.E.U16 R16, [R14.64] ;  /* 0x000000060e101981 */ /* 0x0000e2000c1e1500 */
[C---:B------:R-:W-:Y:S02]  /*16830*/  ISETP.GT.AND P0, PT, R2.reuse, 0x7e, PT ;  /* 0x0000007e0200780c */ /* 0x040fe40003f04270 */
[----:B------:R-:W-:Y:S02]  /*16840*/  PRMT R11, RZ, 0x7610, R11 ;  /* 0x00007610ff0b7816 */ /* 0x000fe4000000000b */
[----:B------:R-:W-:Y:S02]  /*16850*/  ISETP.GT.AND P1, PT, R2, 0x7f, PT ;  /* 0x0000007f0200780c */ /* 0x000fe40003f24270 */
[----:B------:R-:W-:-:S07]  /*16860*/  PRMT R8, RZ, 0x7610, R8 ;  /* 0x00007610ff087816 */ /* 0x000fce0000000008 */
[----:B0-----:R-:W-:Y:S02]  /*16870*/  @P0 IMAD.MOV.U32 R14, RZ, RZ, R12 ;  /* 0x000000ffff0e0224 */ /* 0x001fe400078e000c */
[----:B------:R-:W-:Y:S01]  /*16880*/  @P0 IMAD.MOV.U32 R15, RZ, RZ, R13 ;  /* 0x000000ffff0f0224 */ /* 0x000fe200078e000d */
[----:B------:R-:W-:Y:S02]  /*16890*/  PRMT R5, RZ, 0x7610, R5 ;  /* 0x00007610ff057816 */ /* 0x000fe40000000005 */
[----:B------:R-:W-:Y:S01]  /*168a0*/  PRMT R0, RZ, 0x7610, R0 ;  /* 0x00007610ff007816 */ /* 0x000fe20000000000 */
[----:B------:R-:W4:Y:S04]  /*168b0*/  LDL.LU R13, [R1+0x578] ;  /* 0x00057800010d7983 */ /* 0x000f280000300800 */
[----:B------:R2:W4:Y:S02]  /*168c0*/  @P0 LDG.E.U16 R11, [R14.64] ;  /* 0x000000060e0b0981 */ /* 0x000524000c1e1500 */
[----:B--2---:R-:W-:-:S02]  /*168d0*/  @P0 IMAD.MOV.U32 R15, RZ, RZ, R10 ;  /* 0x000000ffff0f0224 */ /* 0x004fc400078e000a */
[----:B------:R-:W-:-:S05]  /*168e0*/  @P0 IMAD.MOV.U32 R14, RZ, RZ, R9 ;  /* 0x000000ffff0e0224 */ /* 0x000fca00078e0009 */
[----:B------:R0:W2:Y:S02]  /*168f0*/  @P0 LDG.E.U16 R8, [R14.64] ;  /* 0x000000060e080981 */ /* 0x0000a4000c1e1500 */
[----:B0-----:R-:W-:Y:S02]  /*16900*/  @P1 IMAD.MOV.U32 R14, RZ, RZ, R6 ;  /* 0x000000ffff0e1224 */ /* 0x001fe400078e0006 */
[----:B------:R-:W-:-:S05]  /*16910*/  @P1 IMAD.MOV.U32 R15, RZ, RZ, R7 ;  /* 0x000000ffff0f1224 */ /* 0x000fca00078e0007 */
[----:B------:R3:W2:Y:S02]  /*16920*/  @P1 LDG.E.U16 R5, [R14.64] ;  /* 0x000000060e051981 */ /* 0x0006a4000c1e1500 */
[----:B---3--:R-:W-:Y:S02]  /*16930*/  @P1 IMAD.MOV.U32 R14, RZ, RZ, R3 ;  /* 0x000000ffff0e1224 */ /* 0x008fe400078e0003 */
[----:B----4-:R-:W-:-:S05]  /*16940*/  @P1 IMAD.MOV.U32 R15, RZ, RZ, R4 ;  /* 0x000000ffff0f1224 */ /* 0x010fca00078e0004 */
[----:B------:R-:W3:Y:S04]  /*16950*/  @P1 LDG.E.U16 R0, [R14.64] ;  /* 0x000000060e001981 */ /* 0x000ee8000c1e1500 */
[----:B------:R0:W-:Y:S04]  /*16960*/  STL [R1+0xcc], R16 ;  /* 0x0000cc1001007387 */ /* 0x0001e80000100800 */
[----:B------:R-:W1:Y:S01]  /*16970*/  S2R R25, SR_TID.X ;  /* 0x0000000000197919 */ /* 0x000e620000002100 */
[----:B------:R-:W-:Y:S06]  /*16980*/  BAR.SYNC.DEFER_BLOCKING 0x0 ;  /* 0x0000000000007b1d */ /* 0x000fec0000010000 */
[----:B0-----:R-:W4:Y:S01]  /*16990*/  LDL.LU R16, [R1+0x574] ;  /* 0x0005740001107983 */ /* 0x001f220000300800 */
[----:B------:R-:W2:Y:S02]  /*169a0*/  LDL.LU R28, [R1+0x530] ;  /* 0x00053000011c7983 */ /* 0x000ea40000300800 */
[----:B------:R-:W2:Y:S01]  /*169b0*/  LDL.LU R29, [R1+0x52c] ;  /* 0x00052c00011d7983 */ /* 0x000ea20000300800 */
[----:B---3--:R0:W-:Y:S04]  /*169c0*/  STL [R1+0xb8], R0 ;  /* 0x0000b80001007387 */ /* 0x0081e80000100800 */
[----:B0-----:R-:W3:Y:S01]  /*169d0*/  LDL.LU R0, [R1+0x458] ;  /* 0x0004580001007983 */ /* 0x001ee20000300800 */
[----:B------:R-:W3:Y:S02]  /*169e0*/  LDL.LU R3, [R1+0x454] ;  /* 0x0004540001037983 */ /* 0x000ee40000300800 */
[----:B------:R-:W3:Y:S02]  /*169f0*/  LDL.LU R4, [R1+0x418] ;  /* 0x0004180001047983 */ /* 0x000ee40000300800 */
[----:B------:R-:W-:Y:S01]  /*16a00*/  STL [R1+0xd8], R20 ;  /* 0x0000d81401007387 */ /* 0x000fe20000100800 */
[----:B------:R-:W3:Y:S01]  /*16a10*/  LDL.LU R17, [R1+0x414] ;  /* 0x0004140001117983 */ /* 0x000ee20000300800 */
[----:B------:R-:W3:Y:S02]  /*16a20*/  LDL.LU R18, [R1+0x3d8] ;  /* 0x0003d80001127983 */ /* 0x000ee40000300800 */
[----:B--2---:R0:W-:Y:S02]  /*16a30*/  STL [R1+0xc0], R5 ;  /* 0x0000c00501007387 */ /* 0x0041e40000100800 */
[----:B0-----:R-:W2:Y:S01]  /*16a40*/  LDL.LU R5, [R1+0x3d4] ;  /* 0x0003d40001057983 */ /* 0x001ea20000300800 */
[----:B------:R-:W2:Y:S02]  /*16a50*/  LDL.LU R6, [R1+0x3a4] ;  /* 0x0003a40001067983 */ /* 0x000ea40000300800 */
[----:B------:R0:W-:Y:S02]  /*16a60*/  STL [R1+0xd0], R19 ;  /* 0x0000d01301007387 */ /* 0x0001e40000100800 */
[----:B0-----:R-:W2:Y:S01]  /*16a70*/  LDL.LU R19, [R1+0x3a0] ;  /* 0x0003a00001137983 */ /* 0x001ea20000300800 */
[----:B------:R-:W2:Y:S02]  /*16a80*/  LDL.LU R24, [R1+0x354] ;  /* 0x0003540001187983 */ /* 0x000ea40000300800 */
[----:B------:R-:W2:Y:S02]  /*16a90*/  LDL.LU R7, [R1+0x350] ;  /* 0x0003500001077983 */ /* 0x000ea40000300800 */
[----:B------:R0:W-:Y:S02]  /*16aa0*/  STL [R1+0xc4], R8 ;  /* 0x0000c40801007387 */ /* 0x0001e40000100800 */
[----:B0-----:R-:W2:Y:S01]  /*16ab0*/  LDL.LU R8, [R1+0x124] ;  /* 0x0001240001087983 */ /* 0x001ea20000300800 */
[----:B------:R-:W2:Y:S02]  /*16ac0*/  LDL.LU R21, [R1+0x120] ;  /* 0x0001200001157983 */ /* 0x000ea40000300800 */
[----:B------:R-:W2:Y:S02]  /*16ad0*/  LDL.LU R22, [R1+0xbc] ;  /* 0x0000bc0001167983 */ /* 0x000ea40000300800 */
[----:B------:R-:W2:Y:S01]  /*16ae0*/  LDL.LU R9, [R1+0xb4] ;  /* 0x0000b40001097983 */ /* 0x000ea20000300800 */
[----:B------:R0:W-:Y:S01]  /*16af0*/  STL [R1+0xc8], R11 ;  /* 0x0000c80b01007387 */ /* 0x0001e20000100800 */
[----:B------:R-:W2:Y:S02]  /*16b00*/  LDL.LU R10, [R1+0x88] ;  /* 0x00008800010a7983 */ /* 0x000ea40000300800 */
[----:B------:R-:W2:Y:S02]  /*16b10*/  LDL.LU R23, [R1+0x84] ;  /* 0x0000840001177983 */ /* 0x000ea40000300800 */
[----:B------:R-:W2:Y:S01]  /*16b20*/  LDL.LU R27, [R1+0x58] ;  /* 0x00005800011b7983 */ /* 0x000ea20000300800 */
[----:B0-----:R-:W2:Y:S01]  /*16b30*/  LDL.LU R11, [R1+0x54] ;  /* 0x00005400010b7983 */ /* 0x001ea20000300800 */
[----:B------:R-:W2:Y:S02]  /*16b40*/  LDL.LU R12, [R1+0x28] ;  /* 0x00002800010c7983 */ /* 0x000ea40000300800 */
[----:B------:R-:W2:Y:S02]  /*16b50*/  LDL.LU R26, [R1+0x24] ;  /* 0x00002400011a7983 */ /* 0x000ea40000300800 */
        /* <DEDUP_REMOVED lines=10> */
[----:B------:R-:W-:Y:S01]  /*16c00*/  STL [R1+0x23d4], R14 ;  /* 0x0023d40e01007387 */ /* 0x000fe20000100800 */
[----:B-1----:R-:W-:Y:S01]  /*16c10*/  LOP3.LUT R20, R25, 0x7f, RZ, 0xc0, !PT ;  /* 0x0000007f19147812 */ /* 0x002fe200078ec0ff */
[----:B------:R0:W-:Y:S03]  /*16c20*/  STL [R1+0x24f8], R25 ;  /* 0x0024f81901007387 */ /* 0x0001e60000100800 */
[C---:B------:R-:W-:Y:S01]  /*16c30*/  ISETP.GE.AND P0, PT, R20.reuse, R2, PT ;  /* 0x000000021400720c */ /* 0x040fe20003f06270 */
[----:B0-----:R-:W2:Y:S01]  /*16c40*/  LDL.LU R25, [R1+0x49c] ;  /* 0x00049c0001197983 */ /* 0x001ea20000300800 */
[----:B------:R-:W-:Y:S02]  /*16c50*/  STL [R1+0x23e0], R14 ;  /* 0x0023e00e01007387 */ /* 0x000fe40000100800 */
[----:B------:R-:W-:Y:S02]  /*16c60*/  STL [R1+0x23ec], R14 ;  /* 0x0023ec0e01007387 */ /* 0x000fe40000100800 */
[----:B------:R0:W-:Y:S02]  /*16c70*/  STL [R1+0x244c], R14 ;  /* 0x00244c0e01007387 */ /* 0x0001e40000100800 */
[----:B------:R-:W-:Y:S01]  /*16c80*/  IMAD.SHL.U32 R15, R20, 0x2, RZ ;  /* 0x00000002140f7824 */ /* 0x000fe200078e00ff */
[----:B0-----:R-:W2:Y:S01]  /*16c90*/  LDL.LU R14, [R1+0x4a0] ;  /* 0x0004a000010e7983 */ /* 0x001ea20000300800 */
[----:B------:R0:W-:Y:S03]  /*16ca0*/  STL [R1+0x24e0], R20 ;  /* 0x0024e01401007387 */ /* 0x0001e60000100800 */
[----:B0-----:R-:W2:Y:S01]  /*16cb0*/  LDL.LU R20, [R1+0x4e4] ;  /* 0x0004e40001147983 */ /* 0x001ea20000300800 */
[----:B------:R0:W-:Y:S03]  /*16cc0*/  STL [R1+0x2450], R2 ;  /* 0x0024500201007387 */ /* 0x0001e60000100800 */
[----:B0-----:R-:W2:Y:S04]  /*16cd0*/  LDL.LU R2, [R1+0x4e8] ;  /* 0x0004e80001027983 */ /* 0x001ea80000300800 */
[----:B------:R0:W-:Y:S01]  /*16ce0*/  STS.U16 [R15], R13 ;  /* 0x0000000d0f007388 */ /* 0x0001e20000000400 */
[----:B----4-:R1:W-:Y:S02]  /*16cf0*/  STS.U16 [R15+0x100], R16 ;  /* 0x000100100f007388 */ /* 0x0103e40000000400 */
[----:B------:R4:W-:Y:S02]  /*16d00*/  STS.U16 [R15+0x1000], R28 ;  /* 0x0010001c0f007388 */ /* 0x0009e40000000400 */
[----:B------:R4:W-:Y:S01]  /*16d10*/  STS.U16 [R15+0x1100], R29 ;  /* 0x0011001d0f007388 */ /* 0x0009e20000000400 */
[----:B0-----:R-:W3:Y:S01]  /*16d20*/  LDL.LU R13, [R1+0x2508] ;  /* 0x00250800010d7983 */ /* 0x001ee20000300800 */
[----:B-1----:R-:W3:Y:S02]  /*16d30*/  LDL.LU R16, [R1+0x2504] ;  /* 0x0025040001107983 */ /* 0x002ee40000300800 */
[----:B----4-:R-:W4:Y:S02]  /*16d40*/  LDL.LU R28, [R1+0x2500] ;  /* 0x00250000011c7983 */ /* 0x010f240000300800 */
[----:B------:R-:W4:Y:S01]  /*16d50*/  LDL.LU R29, [R1+0x24fc] ;  /* 0x0024fc00011d7983 */ /* 0x000f220000300800 */
[----:B--2---:R-:W-:Y:S01]  /*16d60*/  STS.U16 [R15+0x2000], R2 ;  /* 0x002000020f007388 */ /* 0x004fe20000000400 */
[----:B------:R-:W-:Y:S02]  /*16d70*/  STS.U16 [R15+0x2100], R20 ;  /* 0x002100140f007388 */ /* 0x000fe40000000400 */
[----:B------:R-:W-:Y:S02]  /*16d80*/  STS.U16 [R15+0x3000], R14 ;  /* 0x0030000e0f007388 */ /* 0x000fe40000000400 */
[----:B------:R-:W-:Y:S01]  /*16d90*/  STS.U16 [R15+0x3100], R25 ;  /* 0x003100190f007388 */ /* 0x000fe20000000400 */
[----:B---3--:R-:W-:Y:S01]  /*16da0*/  STS.U16 [R15+0x4000], R0 ;  /* 0x004000000f007388 */ /* 0x008fe20000000400 */
[----:B------:R-:W-:Y:S02]  /*16db0*/  STS.U16 [R15+0x4100], R3 ;  /* 0x004100030f007388 */ /* 0x000fe40000000400 */
[----:B------:R-:W-:Y:S02]  /*16dc0*/  STS.U16 [R15+0x5000], R4 ;  /* 0x005000040f007388 */ /* 0x000fe40000000400 */
[----:B------:R-:W-:Y:S01]  /*16dd0*/  STS.U16 [R15+0x5100], R17 ;  /* 0x005100110f007388 */ /* 0x000fe20000000400 */
[----:B------:R-:W-:Y:S01]  /*16de0*/  STS.U16 [R15+0x6000], R18 ;  /* 0x006000120f007388 */ /* 0x000fe20000000400 */
        /* <DEDUP_REMOVED lines=11> */
[----:B------:R0:W-:Y:S04]  /*16ea0*/  STS.U16 [R15+0xc000], R27 ;  /* 0x00c0001b0f007388 */ /* 0x0001e80000000400 */
[----:B0-----:R-:W0:Y:S04]  /*16eb0*/  S2R R27, SR_TID.X ;  /* 0x00000000001b7919 */ /* 0x001e280000002100 */
[----:B----4-:R-:W-:Y:S01]  /*16ec0*/  STL [R1+0x2454], R29 ;  /* 0x0024541d01007387 */ /* 0x010fe20000100800 */
[----:B------:R-:W-:Y:S02]  /*16ed0*/  STL [R1+0x2458], R28 ;  /* 0x0024581c01007387 */ /* 0x000fe40000100800 */
[----:B------:R-:W-:Y:S02]  /*16ee0*/  STL [R1+0x245c], R16 ;  /* 0x00245c1001007387 */ /* 0x000fe40000100800 */
[----:B------:R-:W2:Y:S01]  /*16ef0*/  LDL.LU R25, [R1+0x570] ;  /* 0x0005700001197983 */ /* 0x000ea20000300800 */
[----:B------:R1:W-:Y:S01]  /*16f00*/  STS.U16 [R15+0xc100], R11 ;  /* 0x00c1000b0f007388 */ /* 0x0003e20000000400 */
[----:B------:R3:W-:Y:S02]  /*16f10*/  STS.U16 [R15+0xd000], R12 ;  /* 0x00d0000c0f007388 */ /* 0x0007e40000000400 */
[----:B------:R4:W-:Y:S01]  /*16f20*/  STS.U16 [R15+0xd100], R26 ;  /* 0x00d1001a0f007388 */ /* 0x0009e20000000400 */
[----:B-1----:R-:W2:Y:S01]  /*16f30*/  LDL.LU R11, [R1+0x56c] ;  /* 0x00056c00010b7983 */ /* 0x002ea20000300800 */
[----:B---3--:R-:W3:Y:S02]  /*16f40*/  LDL.LU R12, [R1+0x528] ;  /* 0x00052800010c7983 */ /* 0x008ee40000300800 */
[----:B----4-:R-:W4:Y:S01]  /*16f50*/  LDL.LU R26, [R1+0x524] ;  /* 0x00052400011a7983 */ /* 0x010f220000300800 */
[----:B0-----:R-:W-:-:S05]  /*16f60*/  LOP3.LUT R27, R27, 0x7f, RZ, 0xc0, !PT ;  /* 0x0000007f1b1b7812 */ /* 0x001fca00078ec0ff */
[----:B------:R-:W-:-:S05]  /*16f70*/  IMAD.SHL.U32 R27, R27, 0x2, RZ ;  /* 0x000000021b1b7824 */ /* 0x000fca00078e00ff */
[----:B------:R-:W-:Y:S02]  /*16f80*/  LOP3.LUT R0, R27, 0x10, RZ, 0x3c, !PT ;  /* 0x000000101b007812 */ /* 0x000fe400078e3cff */
[----:B------:R-:W4:Y:S04]  /*16f90*/  LDL.LU R27, [R1+0x4e0] ;  /* 0x0004e000011b7983 */ /* 0x000f280000300800 */
[----:B------:R-:W-:Y:S01]  /*16fa0*/  STS.U16 [R15+0xe000], R29 ;  /* 0x00e0001d0f007388 */ /* 0x000fe20000000400 */
[----:B------:R-:W-:Y:S02]  /*16fb0*/  STS.U16 [R15+0xe100], R28 ;  /* 0x00e1001c0f007388 */ /* 0x000fe40000000400 */
[----:B------:R0:W-:Y:S02]  /*16fc0*/  STS.U16 [R15+0xf000], R16 ;  /* 0x00f000100f007388 */ /* 0x0001e40000000400 */
[----:B0-----:R-:W4:Y:S01]  /*16fd0*/  LDL.LU R16, [R1+0x494] ;  /* 0x0004940001107983 */ /* 0x001f220000300800 */
[----:B------:R-:W4:Y:S02]  /*16fe0*/  LDL.LU R28, [R1+0x450] ;  /* 0x00045000011c7983 */ /* 0x000f240000300800 */
[----:B------:R-:W4:Y:S02]  /*16ff0*/  LDL.LU R29, [R1+0x44c] ;  /* 0x00044c00011d7983 */ /* 0x000f240000300800 */
[----:B------:R-:W4:Y:S01]  /*17000*/  LDL.LU R2, [R1+0x410] ;  /* 0x0004100001027983 */ /* 0x000f220000300800 */
[----:B------:R-:W4:Y:S01]  /*17010*/  LDL.LU R20, [R1+0x40c] ;  /* 0x00040c0001147983 */ /* 0x000f220000300800 */
        /* <DEDUP_REMOVED lines=15> */
[----:B------:R-:W4:Y:S04]  /*17110*/  LDL.LU R23, [R1+0x1c] ;  /* 0x00001c0001177983 */ /* 0x000f280000300800 */
[----:B------:R-:W-:Y:S01]  /*17120*/  STS.U16 [R15+0xf100], R13 ;  /* 0x00f1000d0f007388 */ /* 0x000fe20000000400 */
[----:B------:R0:W-:Y:S03]  /*17130*/  STL [R1+0x24b4], R15 ;  /* 0x0024b40f01007387 */ /* 0x0001e60000100800 */
[----:B0-----:R-:W4:Y:S01]  /*17140*/  LDL.LU R15, [R1+0x498] ;  /* 0x00049800010f7983 */ /* 0x001f220000300800 */
[----:B------:R0:W-:Y:S03]  /*17150*/  STL [R1+0x2460], R13 ;  /* 0x0024600d01007387 */ /* 0x0001e60000100800 */
[----:B0-----:R-:W4:Y:S04]  /*17160*/  LDL.LU R13, [R1+0x4dc] ;  /* 0x0004dc00010d7983 */ /* 0x001f280000300800 */
[----:B--2---:R0:W-:Y:S04]  /*17170*/  STS.U16 [R0+0x200], R25 ;  /* 0x0002001900007388 */ /* 0x0041e80000000400 */
[----:B0-----:R-:W2:Y:S04]  /*17180*/  LDL.LU R25, [R1+0x24f8] ;  /* 0x0024f80001197983 */ /* 0x001ea80000300800 */
[----:B------:R0:W-:Y:S01]  /*17190*/  STS.U16 [R0+0x300], R11 ;  /* 0x0003000b00007388 */ /* 0x0001e20000000400 */
[----:B---3--:R1:W-:Y:S02]  /*171a0*/  STS.U16 [R0+0x1200], R12 ;  /* 0x0012000c00007388 */ /* 0x0083e40000000400 */
[----:B----4-:R3:W-:Y:S01]  /*171b0*/  STS.U16 [R0+0x1300], R26 ;  /* 0x0013001a00007388 */ /* 0x0107e20000000400 */
[----:B0-----:R-:W4:Y:S01]  /*171c0*/  LDL.LU R11, [R1+0x24f4] ;  /* 0x0024f400010b7983 */ /* 0x001f220000300800 */
[----:B-1----:R-:W4:Y:S03]  /*171d0*/  LDL.LU R12, [R1+0x24f0] ;  /* 0x0024f000010c7983 */ /* 0x002f260000300800 */
[----:B---3--:R-:W3:Y:S04]  /*171e0*/  LDL.LU R26, [R1+0x24ec] ;  /* 0x0024ec00011a7983 */ /* 0x008ee80000300800 */
[----:B------:R0:W-:Y:S04]  /*171f0*/  STS.U16 [R0+0x2200], R27 ;  /* 0x0022001b00007388 */ /* 0x0001e80000000400 */
[----:B0-----:R-:W3:Y:S04]  /*17200*/  LDL.LU R27, [R1+0x24e8] ;  /* 0x0024e800011b7983 */ /* 0x001ee80000300800 */
        /* <DEDUP_REMOVED lines=19> */
[----:B------:R0:W-:Y:S01]  /*17340*/  STS.U16 [R0+0xc200], R22 ;  /* 0x00c2001600007388 */ /* 0x0001e20000000400 */
[----:B------:R-:W-:Y:S01]  /*17350*/  STS.U16 [R0+0xc300], R9 ;  /* 0x00c3000900007388 */ /* 0x000fe20000000400 */
[----:B------:R-:W-:Y:S02]  /*17360*/  STS.U16 [R0+0xd200], R10 ;  /* 0x00d2000a00007388 */ /* 0x000fe40000000400 */
[----:B------:R-:W-:Y:S01]  /*17370*/  STS.U16 [R0+0xd300], R23 ;  /* 0x00d3001700007388 */ /* 0x000fe20000000400 */
[----:B--2---:R-:W-:-:S05]  /*17380*/  LOP3.LUT R25, R25, 0x7f, RZ, 0xc0, !PT ;  /* 0x0000007f19197812 */ /* 0x004fca00078ec0ff */
[----:B0-----:R-:W-:Y:S01]  /*17390*/  IMAD.SHL.U32 R22, R25, 0x2, RZ ;  /* 0x0000000219167824 */ /* 0x001fe200078e00ff */
[----:B---3--:R-:W-:Y:S01]  /*173a0*/  STS.U16 [R0+0xe200], R27 ;  /* 0x00e2001b00007388 */ /* 0x008fe20000000400 */
[----:B------:R-:W-:Y:S02]  /*173b0*/  STS.U16 [R0+0xe300], R26 ;  /* 0x00e3001a00007388 */ /* 0x000fe40000000400 */
[----:B----4-:R0:W-:Y:S01]  /*173c0*/  STS.U16 [R0+0xf200], R12 ;  /* 0x00f2000c00007388 */ /* 0x0101e20000000400 */
[----:B------:R-:W-:Y:S01]  /*173d0*/  STL [R1+0x2464], R27 ;  /* 0x0024641b01007387 */ /* 0x000fe20000100800 */
[----:B------:R1:W-:Y:S01]  /*173e0*/  STL [R1+0x2468], R26 ;  /* 0x0024681a01007387 */ /* 0x0003e20000100800 */
[----:B0-----:R-:W-:-:S05]  /*173f0*/  LOP3.LUT R0, R22, 0x20, RZ, 0x3c, !PT ;  /* 0x0000002016007812 */ /* 0x001fca00078e3cff */
[----:B------:R0:W-:Y:S01]  /*17400*/  STL [R1+0x24e4], R0 ;  /* 0x0024e40001007387 */ /* 0x0001e20000100800 */
[----:B------:R-:W2:Y:S02]  /*17410*/  LDL.LU R20, [R1+0x568] ;  /* 0x0005680001147983 */ /* 0x000ea40000300800 */
[----:B------:R-:W3:Y:S02]  /*17420*/  LDL.LU R9, [R1+0x564] ;  /* 0x0005640001097983 */ /* 0x000ee40000300800 */
[----:B------:R-:W4:Y:S01]  /*17430*/  LDL.LU R10, [R1+0x520] ;  /* 0x00052000010a7983 */ /* 0x000f220000300800 */
[----:B------:R-:W2:Y:S01]  /*17440*/  LDL.LU R23, [R1+0x51c] ;  /* 0x00051c0001177983 */ /* 0x000ea20000300800 */
[----:B------:R-:W2:Y:S02]  /*17450*/  LDL.LU R25, [R1+0x4d8] ;  /* 0x0004d80001197983 */ /* 0x000ea40000300800 */
[----:B-1----:R-:W2:Y:S02]  /*17460*/  LDL.LU R26, [R1+0x48c] ;  /* 0x00048c00011a7983 */ /* 0x002ea40000300800 */
[----:B------:R-:W2:Y:S01]  /*17470*/  LDL.LU R27, [R1+0x448] ;  /* 0x00044800011b7983 */ /* 0x000ea20000300800 */
[----:B------:R-:W2:Y:S01]  /*17480*/  LDL.LU R13, [R1+0x444] ;  /* 0x00044400010d7983 */ /* 0x000ea20000300800 */
[----:B------:R-:W2:Y:S02]  /*17490*/  LDL.LU R15, [R1+0x408] ;  /* 0x00040800010f7983 */ /* 0x000ea40000300800 */
[----:B------:R-:W2:Y:S02]  /*174a0*/  LDL.LU R16, [R1+0x404] ;  /* 0x0004040001107983 */ /* 0x000ea40000300800 */
        /* <DEDUP_REMOVED lines=13> */
[----:B0-----:R-:W-:Y:S01]  /*17580*/  LOP3.LUT R0, R22, 0x10, RZ, 0x3c, !PT ;  /* 0x0000001016007812 */ /* 0x001fe200078e3cff */
[----:B------:R-:W2:Y:S01]  /*17590*/  LDL.LU R8, [R1+0x44] ;  /* 0x0000440001087983 */ /* 0x000ea20000300800 */
[----:B------:R-:W2:Y:S02]  /*175a0*/  LDL.LU R21, [R1+0x18] ;  /* 0x0000180001157983 */ /* 0x000ea40000300800 */
[----:B------:R-:W2:Y:S02]  /*175b0*/  LDL.LU R22, [R1+0x14] ;  /* 0x0000140001167983 */ /* 0x000ea40000300800 */
[----:B------:R0:W-:Y:S01]  /*175c0*/  STL [R1+0x2480], R12 ;  /* 0x0024800c01007387 */ /* 0x0001e20000100800 */
[----:B------:R1:W-:Y:S04]  /*175d0*/  STS.U16 [R0+0xf300], R11 ;  /* 0x00f3000b00007388 */ /* 0x0003e80000000400 */
[----:B0-----:R-:W2:Y:S01]  /*175e0*/  LDL.LU R12, [R1+0x490] ;  /* 0x00049000010c7983 */ /* 0x001ea20000300800 */
[----:B-1----:R-:W2:Y:S02]  /*175f0*/  LDL.LU R0, [R1+0x24e4] ;  /* 0x0024e40001007983 */ /* 0x002ea40000300800 */
[----:B------:R0:W-:Y:S02]  /*17600*/  STL [R1+0x2484], R11 ;  /* 0x0024840b01007387 */ /* 0x0001e40000100800 */
[----:B0-----:R-:W4:Y:S04]  /*17610*/  LDL.LU R11, [R1+0x4d4] ;  /* 0x0004d400010b7983 */ /* 0x001f280000300800 */
[----:B--2---:R0:W-:Y:S01]  /*17620*/  STS.U16 [R0+0x400], R20 ;  /* 0x0004001400007388 */ /* 0x0041e20000000400 */
[----:B---3--:R1:W-:Y:S02]  /*17630*/  STS.U16 [R0+0x500], R9 ;  /* 0x0005000900007388 */ /* 0x0083e40000000400 */
[----:B----4-:R2:W-:Y:S01]  /*17640*/  STS.U16 [R0+0x1400], R10 ;  /* 0x0014000a00007388 */ /* 0x0105e20000000400 */
[----:B------:R3:W-:Y:S04]  /*17650*/  STS.U16 [R0+0x1500], R23 ;  /* 0x0015001700007388 */ /* 0x0007e80000000400 */
[----:B------:R3:W-:Y:S04]  /*17660*/  STS.U16 [R0+0x2400], R25 ;  /* 0x0024001900007388 */ /* 0x0007e80000000400 */
[----:B0-----:R-:W4:Y:S01]  /*17670*/  LDL.LU R20, [R1+0x24e0] ;  /* 0x0024e00001147983 */ /* 0x001f220000300800 */
[----:B-1----:R-:W4:Y:S03]  /*17680*/  LDL.LU R9, [R1+0x24dc] ;  /* 0x0024dc0001097983 */ /* 0x002f260000300800 */
[----:B--2---:R-:W2:Y:S01]  /*17690*/  LDL.LU R10, [R1+0x24d8] ;  /* 0x0024d800010a7983 */ /* 0x004ea20000300800 */
[----:B---3--:R-:W3:Y:S03]  /*176a0*/  LDL.LU R23, [R1+0x24d4] ;  /* 0x0024d40001177983 */ /* 0x008ee60000300800 */
[----:B------:R-:W2:Y:S04]  /*176b0*/  LDL.LU R25, [R1+0x24d0] ;  /* 0x0024d00001197983 */ /* 0x000ea80000300800 */
        /* <DEDUP_REMOVED lines=20> */
[----:B--2---:R-:W-:Y:S01]  /*17800*/  STL [R1+0x2488], R25 ;  /* 0x0024881901007387 */ /* 0x004fe20000100800 */
[----:B0-----:R-:W2:Y:S03]  /*17810*/  LDL.LU R7, [R1+0x55c] ;  /* 0x00055c0001077983 */ /* 0x001ea60000300800 */
[----:B--2---:R0:W-:Y:S04]  /*17820*/  STL [R1+0x24c8], R7 ;  /* 0x0024c80701007387 */ /* 0x0041e80000100800 */
[----:B0-----:R-:W2:Y:S04]  /*17830*/  LDL.LU R7, [R1+0x560] ;  /* 0x0005600001077983 */ /* 0x001ea80000300800 */
[----:B------:R0:W-:Y:S01]  /*17840*/  STS.U16 [R0+0xc500], R8 ;  /* 0x00c5000800007388 */ /* 0x0001e20000000400 */
[----:B------:R1:W-:Y:S02]  /*17850*/  STS.U16 [R0+0xd400], R21 ;  /* 0x00d4001500007388 */ /* 0x0003e40000000400 */
[----:B------:R0:W-:Y:S02]  /*17860*/  STS.U16 [R0+0xd500], R22 ;  /* 0x00d5001600007388 */ /* 0x0001e40000000400 */
[----:B------:R0:W-:Y:S02]  /*17870*/  STS.U16 [R0+0xe400], R25 ;  /* 0x00e4001900007388 */ /* 0x0001e40000000400 */
[----:B----4-:R-:W-:-:S02]  /*17880*/  IMAD.SHL.U32 R24, R20, 0x2, RZ ;  /* 0x0000000214187824 */ /* 0x010fc400078e00ff */
[----:B------:R-:W-:Y:S01]  /*17890*/  IMAD.SHL.U32 R20, R20, 0x2, RZ ;  /* 0x0000000214147824 */ /* 0x000fe200078e00ff */
[----:B--2---:R2:W-:Y:S01]  /*178a0*/  STL [R1+0x24cc], R7 ;  /* 0x0024cc0701007387 */ /* 0x0045e20000100800 */
[----:B0-----:R-:W4:Y:S02]  /*178b0*/  LDL.LU R8, [R1+0x518] ;  /* 0x0005180001087983 */ /* 0x001f240000300800 */
[----:B-1----:R-:W4:Y:S02]  /*178c0*/  LDL.LU R21, [R1+0x514] ;  /* 0x0005140001157983 */ /* 0x002f240000300800 */
        /* <DEDUP_REMOVED lines=17> */
[----:B--2---:R-:W-:Y:S01]  /*179e0*/  LOP3.LUT R7, R20, 0x20, RZ, 0x3c, !PT ;  /* 0x0000002014077812 */ /* 0x004fe200078e3cff */
[----:B------:R-:W2:Y:S01]  /*179f0*/  LDL.LU R5, [R1+0x40] ;  /* 0x0000400001057983 */ /* 0x000ea20000300800 */
[----:B------:R-:W2:Y:S02]  /*17a00*/  LDL.LU R6, [R1+0x3c] ;  /* 0x00003c0001067983 */ /* 0x000ea40000300800 */
[----:B------:R-:W2:Y:S02]  /*17a10*/  LDL.LU R19, [R1+0x10] ;  /* 0x0000100001137983 */ /* 0x000ea40000300800 */
[----:B------:R-:W2:Y:S01]  /*17a20*/  LDL.LU R20, [R1+0xc] ;  /* 0x00000c0001147983 */ /* 0x000ea20000300800 */
[----:B---3--:R-:W-:Y:S04]  /*17a30*/  STS.U16 [R7+0xe500], R23 ;  /* 0x00e5001707007388 */ /* 0x008fe80000000400 */
[----:B------:R0:W-:Y:S01]  /*17a40*/  STL [R1+0x248c], R23 ;  /* 0x00248c1701007387 */ /* 0x0001e20000100800 */
[----:B------:R-:W-:Y:S02]  /*17a50*/  STS.U16 [R7+0xf400], R10 ;  /* 0x00f4000a07007388 */ /* 0x000fe40000000400 */
[----:B------:R-:W-:Y:S01]  /*17a60*/  STS.U16 [R7+0xf500], R9 ;  /* 0x00f5000907007388 */ /* 0x000fe20000000400 */
[----:B0-----:R-:W2:Y:S01]  /*17a70*/  LDL.LU R23, [R1+0x484] ;  /* 0x0004840001177983 */ /* 0x001ea20000300800 */
[----:B------:R0:W-:Y:S03]  /*17a80*/  STL [R1+0x2490], R10 ;  /* 0x0024900a01007387 */ /* 0x0001e60000100800 */
[----:B0-----:R-:W2:Y:S01]  /*17a90*/  LDL.LU R10, [R1+0x488] ;  /* 0x00048800010a7983 */ /* 0x001ea20000300800 */
[----:B------:R-:W2:Y:S01]  /*17aa0*/  LDL.LU R7, [R1+0x24cc] ;  /* 0x0024cc0001077983 */ /* 0x000ea20000300800 */
[C---:B------:R-:W-:Y:S01]  /*17ab0*/  LOP3.LUT R2, R24.reuse, 0x30, RZ, 0x3c, !PT ;  /* 0x0000003018027812 */ /* 0x040fe200078e3cff */
[----:B------:R0:W-:Y:S02]  /*17ac0*/  STL [R1+0x2494], R9 ;  /* 0x0024940901007387 */ /* 0x0001e40000100800 */
[----:B0-----:R-:W2:Y:S04]  /*17ad0*/  LDL.LU R9, [R1+0x4cc] ;  /* 0x0004cc0001097983 */ /* 0x001ea80000300800 */
[----:B--2---:R0:W-:Y:S04]  /*17ae0*/  STS.U16 [R2+0x600], R7 ;  /* 0x0006000702007388 */ /* 0x0041e80000000400 */
[----:B0-----:R-:W2:Y:S04]  /*17af0*/  LDL.LU R7, [R1+0x24c8] ;  /* 0x0024c80001077983 */ /* 0x001ea80000300800 */
[----:B--2---:R0:W-:Y:S01]  /*17b00*/  STS.U16 [R2+0x700], R7 ;  /* 0x0007000702007388 */ /* 0x0041e20000000400 */
[----:B----4-:R1:W-:Y:S02]  /*17b10*/  STS.U16 [R2+0x1600], R8 ;  /* 0x0016000802007388 */ /* 0x0103e40000000400 */
[----:B------:R2:W-:Y:S02]  /*17b20*/  STS.U16 [R2+0x1700], R21 ;  /* 0x0017001502007388 */ /* 0x0005e40000000400 */
[----:B------:R4:W-:Y:S01]  /*17b30*/  STS.U16 [R2+0x2600], R22 ;  /* 0x0026001602007388 */ /* 0x0009e20000000400 */
[----:B0-----:R-:W3:Y:S01]  /*17b40*/  LDL.LU R7, [R1+0x24c4] ;  /* 0x0024c40001077983 */ /* 0x001ee20000300800 */
[----:B-1----:R-:W3:Y:S02]  /*17b50*/  LDL.LU R8, [R1+0x24c0] ;  /* 0x0024c00001087983 */ /* 0x002ee40000300800 */
[----:B--2---:R-:W2:Y:S02]  /*17b60*/  LDL.LU R21, [R1+0x24bc] ;  /* 0x0024bc0001157983 */ /* 0x004ea40000300800 */
[----:B----4-:R-:W4:Y:S01]  /*17b70*/  LDL.LU R22, [R1+0x24b8] ;  /* 0x0024b80001167983 */ /* 0x010f220000300800 */
        /* <DEDUP_REMOVED lines=13> */
[----:B------:R0:W-:Y:S02]  /*17c50*/  STS.U16 [R2+0x9600], R0 ;  /* 0x0096000002007388 */ /* 0x0001e40000000400 */
[----:B------:R-:W-:Y:S02]  /*17c60*/  STS.U16 [R2+0x9700], R14 ;  /* 0x0097000e02007388 */ /* 0x000fe40000000400 */
[----:B------:R1:W-:Y:S01]  /*17c70*/  STS.U16 [R2+0xa600], R3 ;  /* 0x00a6000302007388 */ /* 0x0003e20000000400 */
[----:B------:R-:W-:Y:S01]  /*17c80*/  STS.U16 [R2+0xa700], R4 ;  /* 0x00a7000402007388 */ /* 0x000fe20000000400 */
[----:B------:R-:W-:Y:S02]  /*17c90*/  STS.U16 [R2+0xb600], R17 ;  /* 0x00b6001102007388 */ /* 0x000fe40000000400 */
[----:B------:R-:W-:Y:S02]  /*17ca0*/  STS.U16 [R2+0xb700], R18 ;  /* 0x00b7001202007388 */ /* 0x000fe40000000400 */
[----:B------:R2:W-:Y:S01]  /*17cb0*/  STS.U16 [R2+0xc600], R5 ;  /* 0x00c6000502007388 */ /* 0x0005e20000000400 */
[----:B------:R2:W-:Y:S04]  /*17cc0*/  STS.U16 [R2+0xc700], R6 ;  /* 0x00c7000602007388 */ /* 0x0005e80000000400 */
[----:B0-----:R-:W3:Y:S01]  /*17cd0*/  LDL.LU R0, [R1+0x558] ;  /* 0x0005580001007983 */ /* 0x001ee20000300800 */
[----:B------:R0:W-:Y:S02]  /*17ce0*/  STS.U16 [R2+0xd600], R19 ;  /* 0x00d6001302007388 */ /* 0x0001e40000000400 */
[----:B------:R0:W-:Y:S01]  /*17cf0*/  STS.U16 [R2+0xd700], R20 ;  /* 0x00d7001402007388 */ /* 0x0001e20000000400 */
[----:B-1----:R-:W-:Y:S01]  /*17d00*/  LOP3.LUT R3, R24, 0x40, RZ, 0x3c, !PT ;  /* 0x0000004018037812 */ /* 0x002fe200078e3cff */
[----:B----4-:R-:W-:Y:S01]  /*17d10*/  STL [R1+0x2498], R22 ;  /* 0x0024981601007387 */ /* 0x010fe20000100800 */
[----:B--2---:R-:W-:Y:S02]  /*17d20*/  STL [R1+0x249c], R21 ;  /* 0x00249c1501007387 */ /* 0x004fe40000100800 */
[----:B------:R-:W2:Y:S02]  /*17d30*/  LDL.LU R15, [R1+0x554] ;  /* 0x00055400010f7983 */ /* 0x000ea40000300800 */
[----:B------:R-:W4:Y:S01]  /*17d40*/  LDL.LU R5, [R1+0x510] ;  /* 0x0005100001057983 */ /* 0x000f220000300800 */
[----:B------:R-:W4:Y:S04]  /*17d50*/  LDL.LU R6, [R1+0x50c] ;  /* 0x00050c0001067983 */ /* 0x000f280000300800 */
[----:B------:R-:W-:Y:S01]  /*17d60*/  STS.U16 [R2+0xe600], R22 ;  /* 0x00e6001602007388 */ /* 0x000fe20000000400 */
[----:B0-----:R-:W4:Y:S02]  /*17d70*/  LDL.LU R19, [R1+0x4c8] ;  /* 0x0004c80001137983 */ /* 0x001f240000300800 */
[----:B------:R0:W-:Y:S02]  /*17d80*/  STS.U16 [R2+0xe700], R21 ;  /* 0x00e7001502007388 */ /* 0x0001e40000000400 */
[----:B------:R-:W4:Y:S01]  /*17d90*/  LDL.LU R20, [R1+0x4c4] ;  /* 0x0004c40001147983 */ /* 0x000f220000300800 */
[----:B---3--:R-:W-:Y:S04]  /*17da0*/  STS.U16 [R2+0xf600], R8 ;  /* 0x00f6000802007388 */ /* 0x008fe80000000400 */
[----:B0-----:R-:W4:Y:S01]  /*17db0*/  LDL.LU R21, [R1+0x47c] ;  /* 0x00047c0001157983 */ /* 0x001f220000300800 */
[----:B------:R-:W4:Y:S02]  /*17dc0*/  LDL.LU R22, [R1+0x438] ;  /* 0x0004380001167983 */ /* 0x000f240000300800 */
[----:B------:R-:W4:Y:S02]  /*17dd0*/  LDL.LU R9, [R1+0x434] ;  /* 0x0004340001097983 */ /* 0x000f240000300800 */
[----:B------:R-:W4:Y:S01]  /*17de0*/  LDL.LU R4, [R1+0x3f8] ;  /* 0x0003f80001047983 */ /* 0x000f220000300800 */
[----:B------:R-:W4:Y:S01]  /*17df0*/  LDL.LU R17, [R1+0x3f4] ;  /* 0x0003f40001117983 */ /* 0x000f220000300800 */
[----:B------:R-:W4:Y:S02]  /*17e00*/  LDL.LU R18, [R1+0x3b8] ;  /* 0x0003b80001127983 */ /* 0x000f240000300800 */
[----:B------:R-:W4:Y:S02]  /*17e10*/  LDL.LU R24, [R1+0x3b4] ;  /* 0x0003b40001187983 */ /* 0x000f240000300800 */
[----:B------:R0:W-:Y:S02]  /*17e20*/  STL [R1+0x24a0], R8 ;  /* 0x0024a00801007387 */ /* 0x0001e40000100800 */
        /* <DEDUP_REMOVED lines=10> */
[----:B------:R-:W4:Y:S01]  /*17ed0*/  LDL.LU R28, [R1+0x64] ;  /* 0x00006400011c7983 */ /* 0x000f220000300800 */
[----:B------:R0:W-:Y:S01]  /*17ee0*/  STS.U16 [R2+0xf700], R7 ;  /* 0x00f7000702007388 */ /* 0x0001e20000000400 */
[----:B------:R-:W4:Y:S02]  /*17ef0*/  LDL.LU R29, [R1+0x38] ;  /* 0x00003800011d7983 */ /* 0x000f240000300800 */
[----:B------:R1:W-:Y:S01]  /*17f00*/  STS.U16 [R3+0x800], R0 ;  /* 0x0008000003007388 */ /* 0x0003e20000000400 */
[----:B0-----:R-:W4:Y:S01]  /*17f10*/  LDL.LU R2, [R1+0x34] ;  /* 0x0000340001027983 */ /* 0x001f220000300800 */
[----:B------:R-:W4:Y:S02]  /*17f20*/  LDL.LU R14, [R1+0x8] ;  /* 0x00000800010e7983 */ /* 0x000f240000300800 */
[----:B-1----:R-:W4:Y:S01]  /*17f30*/  LDL.LU R0, [R1+0x4] ;  /* 0x0000040001007983 */ /* 0x002f220000300800 */
[----:B--2---:R0:W-:Y:S01]  /*17f40*/  STS.U16 [R3+0x900], R15 ;  /* 0x0009000f03007388 */ /* 0x0041e20000000400 */
[----:B----4-:R1:W-:Y:S03]  /*17f50*/  STS.U16 [R3+0x1800], R5 ;  /* 0x0018000503007388 */ /* 0x0103e60000000400 */
[----:B------:R2:W-:Y:S04]  /*17f60*/  STS.U16 [R3+0x1900], R6 ;  /* 0x0019000603007388 */ /* 0x0005e80000000400 */
[----:B------:R4:W-:Y:S01]  /*17f70*/  STS.U16 [R3+0x2800], R19 ;  /* 0x0028001303007388 */ /* 0x0009e20000000400 */
[----:B------:R4:W-:Y:S03]  /*17f80*/  STS.U16 [R3+0x2900], R20 ;  /* 0x0029001403007388 */ /* 0x0009e60000000400 */
[----:B0-----:R-:W3:Y:S04]  /*17f90*/  LDL.LU R15, [R1+0x24b4] ;  /* 0x0024b400010f7983 */ /* 0x001ee80000300800 */
[----:B-1----:R-:W3:Y:S01]  /*17fa0*/  LDL.LU R5, [R1+0x24b0] ;  /* 0x0024b00001057983 */ /* 0x002ee20000300800 */
[----:B--2---:R-:W2:Y:S03]  /*17fb0*/  LDL.LU R6, [R1+0x24ac] ;  /* 0x0024ac0001067983 */ /* 0x004ea60000300800 */
[----:B----4-:R-:W4:Y:S01]  /*17fc0*/  LDL.LU R19, [R1+0x24a8] ;  /* 0x0024a80001137983 */ /* 0x010f220000300800 */
[----:B------:R-:W2:Y:S03]  /*17fd0*/  LDL.LU R20, [R1+0x24a4] ;  /* 0x0024a40001147983 */ /* 0x000ea60000300800 */
[----:B------:R-:W-:Y:S01]  /*17fe0*/  STS.U16 [R3+0x3800], R8 ;  /* 0x0038000803007388 */ /* 0x000fe20000000400 */
[----:B------:R-:W-:Y:S02]  /*17ff0*/  STS.U16 [R3+0x3900], R21 ;  /* 0x0039001503007388 */ /* 0x000fe40000000400 */
[----:B------:R-:W-:Y:S02]  /*18000*/  STS.U16 [R3+0x4800], R22 ;  /* 0x0048001603007388 */ /* 0x000fe40000000400 */
[----:B------:R-:W-:Y:S01]  /*18010*/  STS.U16 [R3+0x4900], R9 ;  /* 0x0049000903007388 */ /* 0x000fe20000000400 */
[----:B------:R0:W-:Y:S01]  /*18020*/  STS.U16 [R3+0x5800], R4 ;  /* 0x0058000403007388 */ /* 0x0001e20000000400 */
[----:B------:R1:W-:Y:S02]  /*18030*/  STS.U16 [R3+0x5900], R17 ;  /* 0x0059001103007388 */ /* 0x0003e40000000400 */
[----:B------:R1:W-:Y:S02]  /*18040*/  STS.U16 [R3+0x6800], R18 ;  /* 0x0068001203007388 */ /* 0x0003e40000000400 */
[----:B------:R1:W-:Y:S01]  /*18050*/  STS.U16 [R3+0x6900], R24 ;  /* 0x0069001803007388 */ /* 0x0003e20000000400 */
[----:B0-----:R-:W4:Y:S01]  /*18060*/  LDL.LU R4, [R1+0x550] ;  /* 0x0005500001047983 */ /* 0x001f220000300800 */
[----:B-1----:R-:W4:Y:S02]  /*18070*/  LDL.LU R17, [R1+0x54c] ;  /* 0x00054c0001117983 */ /* 0x002f240000300800 */
[----:B------:R-:W4:Y:S02]  /*18080*/  LDL.LU R18, [R1+0x508] ;  /* 0x0005080001127983 */ /* 0x000f240000300800 */
[----:B------:R-:W4:Y:S01]  /*18090*/  LDL.LU R24, [R1+0x504] ;  /* 0x0005040001187983 */ /* 0x000f220000300800 */
[----:B------:R-:W-:Y:S01]  /*180a0*/  STS.U16 [R3+0x7800], R10 ;  /* 0x0078000a03007388 */ /* 0x000fe20000000400 */
[----:B------:R-:W-:Y:S02]  /*180b0*/  STS.U16 [R3+0x7900], R23 ;  /* 0x0079001703007388 */ /* 0x000fe40000000400 */
[----:B------:R-:W-:Y:S02]  /*180c0*/  STS.U16 [R3+0x8800], R25 ;  /* 0x0088001903007388 */ /* 0x000fe40000000400 */
[----:B------:R-:W-:Y:S01]  /*180d0*/  STS.U16 [R3+0x8900], R11 ;  /* 0x0089000b03007388 */ /* 0x000fe20000000400 */
[----:B------:R-:W-:Y:S01]  /*180e0*/  STS.U16 [R3+0x9800], R12 ;  /* 0x0098000c03007388 */ /* 0x000fe20000000400 */
[----:B------:R-:W-:Y:S02]  /*180f0*/  STS.U16 [R3+0x9900], R26 ;  /* 0x0099001a03007388 */ /* 0x000fe40000000400 */
[----:B------:R0:W-:Y:S02]  /*18100*/  STS.U16 [R3+0xa800], R27 ;  /* 0x00a8001b03007388 */ /* 0x0001e40000000400 */
[----:B------:R1:W-:Y:S01]  /*18110*/  STS.U16 [R3+0xa900], R13 ;  /* 0x00a9000d03007388 */ /* 0x0003e20000000400 */
[----:B------:R1:W-:Y:S01]  /*18120*/  STS.U16 [R3+0xb800], R16 ;  /* 0x00b8001003007388 */ /* 0x0003e20000000400 */
[----:B------:R1:W-:Y:S02]  /*18130*/  STS.U16 [R3+0xb900], R28 ;  /* 0x00b9001c03007388 */ /* 0x0003e40000000400 */
[----:B------:R1:W-:Y:S02]  /*18140*/  STS.U16 [R3+0xc800], R29 ;  /* 0x00c8001d03007388 */ /* 0x0003e40000000400 */
[----:B------:R1:W-:Y:S01]  /*18150*/  STS.U16 [R3+0xc900], R2 ;  /* 0x00c9000203007388 */ /* 0x0003e20000000400 */
[----:B0-----:R-:W4:Y:S01]  /*18160*/  LDL.LU R27, [R1+0x4c0] ;  /* 0x0004c000011b7983 */ /* 0x001f220000300800 */
[----:B-1----:R-:W4:Y:S02]  /*18170*/  LDL.LU R13, [R1+0x4bc] ;  /* 0x0004bc00010d7983 */ /* 0x002f240000300800 */
[----:B------:R-:W4:Y:S01]  /*18180*/  LDL.LU R16, [R1+0x478] ;  /* 0x0004780001107983 */ /* 0x000f220000300800 */
[----:B------:R-:W4:Y:S04]  /*18190*/  LDL.LU R28, [R1+0x474] ;  /* 0x00047400011c7983 */ /* 0x000f280000300800 */
[----:B------:R-:W4:Y:S04]  /*181a0*/  LDL.LU R29, [R1+0x430] ;  /* 0x00043000011d7983 */ /* 0x000f280000300800 */
[----:B------:R0:W-:Y:S01]  /*181b0*/  STS.U16 [R3+0xd800], R14 ;  /* 0x00d8000e03007388 */ /* 0x0001e20000000400 */
[----:B------:R-:W4:Y:S02]  /*181c0*/  LDL.LU R2, [R1+0x42c] ;  /* 0x00042c0001027983 */ /* 0x000f240000300800 */
[----:B------:R1:W-:Y:S01]  /*181d0*/  STS.U16 [R3+0xd900], R0 ;  /* 0x00d9000003007388 */ /* 0x0003e20000000400 */
[----:B0-----:R-:W4:Y:S01]  /*181e0*/  LDL.LU R14, [R1+0x3f0] ;  /* 0x0003f000010e7983 */ /* 0x001f220000300800 */
[----:B-1----:R-:W4:Y:S02]  /*181f0*/  LDL.LU R0, [R1+0x3ec] ;  /* 0x0003ec0001007983 */ /* 0x002f240000300800 */
        /* <DEDUP_REMOVED lines=9> */
[C---:B---3--:R-:W-:Y:S01]  /*18290*/  LOP3.LUT R26, R15.reuse, 0x50, RZ, 0x3c, !PT ;  /* 0x000000500f1a7812 */ /* 0x048fe200078e3cff */
[----:B--2---:R-:W-:Y:S01]  /*182a0*/  STS.U16 [R3+0xe800], R20 ;  /* 0x00e8001403007388 */ /* 0x004fe20000000400 */
[----:B----4-:R-:W-:Y:S03]  /*182b0*/  STS.U16 [R3+0xe900], R19 ;  /* 0x00e9001303007388 */ /* 0x010fe60000000400 */
[----:B------:R-:W-:Y:S01]  /*182c0*/  STS.U16 [R3+0xf800], R6 ;  /* 0x00f8000603007388 */ /* 0x000fe20000000400 */
[----:B------:R0:W-:Y:S03]  /*182d0*/  STS.U16 [R3+0xf900], R5 ;  /* 0x00f9000503007388 */ /* 0x0001e60000000400 */
[----:B0-----:R-:W2:Y:S04]  /*182e0*/  LDL.LU R3, [R1+0x8c] ;  /* 0x00008c0001037983 */ /* 0x001ea80000300800 */
[----:B------:R0:W-:Y:S01]  /*182f0*/  STS.U16 [R26+0xa00], R4 ;  /* 0x000a00041a007388 */ /* 0x0001e20000000400 */
[----:B------:R1:W-:Y:S02]  /*18300*/  STS.U16 [R26+0xb00], R17 ;  /* 0x000b00111a007388 */ /* 0x0003e40000000400 */
[----:B------:R3:W-:Y:S02]  /*18310*/  STS.U16 [R26+0x1a00], R18 ;  /* 0x001a00121a007388 */ /* 0x0007e40000000400 */
[----:B------:R4:W-:Y:S01]  /*18320*/  STS.U16 [R26+0x1b00], R24 ;  /* 0x001b00181a007388 */ /* 0x0009e20000000400 */
[----:B0-----:R-:W2:Y:S01]  /*18330*/  LDL.LU R4, [R1+0x60] ;  /* 0x0000600001047983 */ /* 0x001ea20000300800 */
[----:B-1----:R-:W2:Y:S02]  /*18340*/  LDL.LU R17, [R1+0x5c] ;  /* 0x00005c0001117983 */ /* 0x002ea40000300800 */
[----:B---3--:R-:W3:Y:S02]  /*18350*/  LDL.LU R18, [R1+0x30] ;  /* 0x0000300001127983 */ /* 0x008ee40000300800 */
[----:B----4-:R-:W4:Y:S01]  /*18360*/  LDL.LU R24, [R1+0x2c] ;  /* 0x00002c0001187983 */ /* 0x010f220000300800 */
[----:B------:R-:W4:Y:S04]  /*18370*/  LDL.LU R5, [R1] ;  /* 0x0000000001057983 */ /* 0x000f280000300800 */
[----:B------:R0:W-:Y:S01]  /*18380*/  STS.U16 [R26+0x2a00], R27 ;  /* 0x002a001b1a007388 */ /* 0x0001e20000000400 */
[----:B------:R1:W-:Y:S02]  /*18390*/  STS.U16 [R26+0x2b00], R13 ;  /* 0x002b000d1a007388 */ /* 0x0003e40000000400 */
[----:B------:R1:W-:Y:S02]  /*183a0*/  STS.U16 [R26+0x3a00], R16 ;  /* 0x003a00101a007388 */ /* 0x0003e40000000400 */
[----:B------:R1:W-:Y:S01]  /*183b0*/  STS.U16 [R26+0x3b00], R28 ;  /* 0x003b001c1a007388 */ /* 0x0003e20000000400 */
[----:B------:R1:W-:Y:S01]  /*183c0*/  STS.U16 [R26+0x4a00], R29 ;  /* 0x004a001d1a007388 */ /* 0x0003e20000000400 */
[----:B------:R1:W-:Y:S03]  /*183d0*/  STS.U16 [R26+0x4b00], R2 ;  /* 0x004b00021a007388 */ /* 0x0003e60000000400 */
[----:B0-----:R-:W4:Y:S01]  /*183e0*/  LDL.LU R27, [R1+0x548] ;  /* 0x00054800011b7983 */ /* 0x001f220000300800 */
[----:B-1----:R-:W4:Y:S03]  /*183f0*/  LDL.LU R13, [R1+0x540] ;  /* 0x00054000010d7983 */ /* 0x002f260000300800 */
[----:B------:R-:W4:Y:S01]  /*18400*/  LDL.LU R16, [R1+0x500] ;  /* 0x0005000001107983 */ /* 0x000f220000300800 */
[----:B------:R-:W4:Y:S03]  /*18410*/  LDL.LU R28, [R1+0x4f8] ;  /* 0x0004f800011c7983 */ /* 0x000f260000300800 */
[----:B------:R-:W4:Y:S04]  /*18420*/  LDL.LU R29, [R1+0x4b8] ;  /* 0x0004b800011d7983 */ /* 0x000f280000300800 */
[----:B------:R0:W-:Y:S01]  /*18430*/  STS.U16 [R26+0x5a00], R14 ;  /* 0x005a000e1a007388 */ /* 0x0001e20000000400 */
[----:B------:R-:W4:Y:S02]  /*18440*/  LDL.LU R2, [R1+0x4b0] ;  /* 0x0004b00001027983 */ /* 0x000f240000300800 */
[----:B------:R1:W-:Y:S02]  /*18450*/  STS.U16 [R26+0x5b00], R0 ;  /* 0x005b00001a007388 */ /* 0x0003e40000000400 */
[----:B------:R1:W-:Y:S01]  /*18460*/  STS.U16 [R26+0x6a00], R8 ;  /* 0x006a00081a007388 */ /* 0x0003e20000000400 */
[----:B------:R1:W-:Y:S01]  /*18470*/  STS.U16 [R26+0x6b00], R21 ;  /* 0x006b00151a007388 */ /* 0x0003e20000000400 */
[----:B------:R1:W-:Y:S02]  /*18480*/  STS.U16 [R26+0x7a00], R22 ;  /* 0x007a00161a007388 */ /* 0x0003e40000000400 */
[----:B------:R1:W-:Y:S01]  /*18490*/  STS.U16 [R26+0x7b00], R9 ;  /* 0x007b00091a007388 */ /* 0x0003e20000000400 */
[----:B0-----:R-:W4:Y:S01]  /*184a0*/  LDL.LU R14, [R1+0x470] ;  /* 0x00047000010e7983 */ /* 0x001f220000300800 */
[----:B-1----:R-:W4:Y:S03]  /*184b0*/  LDL.LU R0, [R1+0x468] ;  /* 0x0004680001007983 */ /* 0x002f260000300800 */
[----:B------:R-:W4:Y:S04]  /*184c0*/  LDL.LU R8, [R1+0x24a0] ;  /* 0x0024a00001087983 */ /* 0x000f280000300800 */
[----:B------:R-:W4:Y:S01]  /*184d0*/  LDL.LU R21, [R1+0x249c] ;  /* 0x00249c0001157983 */ /* 0x000f220000300800 */
[----:B------:R-:W4:Y:S02]  /*184e0*/  LDL.LU R22, [R1+0x2498] ;  /* 0x0024980001167983 */ /* 0x000f240000300800 */
[----:B------:R-:W4:Y:S02]  /*184f0*/  LDL.LU R9, [R1+0x2494] ;  /* 0x0024940001097983 */ /* 0x000f240000300800 */
[----:B------:R0:W-:Y:S01]  /*18500*/  STS.U16 [R26+0x8a00], R10 ;  /* 0x008a000a1a007388 */ /* 0x0001e20000000400 */
        /* <DEDUP_REMOVED lines=8> */
[----:B------:R-:W4:Y:S04]  /*18590*/  LDL.LU R12, [R1+0x2480] ;  /* 0x00248000010c7983 */ /* 0x000f280000300800 */
[----:B--2---:R0:W-:Y:S04]  /*185a0*/  STS.U16 [R26+0xab00], R3 ;  /* 0x00ab00031a007388 */ /* 0x0041e80000000400 */
[----:B0-----:R-:W2:Y:S04]  /*185b0*/  LDL.LU R3, [R1+0x247c] ;  /* 0x00247c0001037983 */ /* 0x001ea80000300800 */
[----:B------:R0:W-:Y:S01]  /*185c0*/  STS.U16 [R26+0xba00], R4 ;  /* 0x00ba00041a007388 */ /* 0x0001e20000000400 */
[----:B------:R1:W-:Y:S02]  /*185d0*/  STS.U16 [R26+0xbb00], R17 ;  /* 0x00bb00111a007388 */ /* 0x0003e40000000400 */
[----:B---3--:R3:W-:Y:S02]  /*185e0*/  STS.U16 [R26+0xca00], R18 ;  /* 0x00ca00121a007388 */ /* 0x0087e40000000400 */
[----:B----4-:R4:W-:Y:S01]  /*185f0*/  STS.U16 [R26+0xcb00], R24 ;  /* 0x00cb00181a007388 */ /* 0x0109e20000000400 */
[----:B0-----:R-:W2:Y:S01]  /*18600*/  LDL.LU R4, [R1+0x2478] ;  /* 0x0024780001047983 */ /* 0x001ea20000300800 */
[----:B-1----:R-:W2:Y:S02]  /*18610*/  LDL.LU R17, [R1+0x2474] ;  /* 0x0024740001117983 */ /* 0x002ea40000300800 */
[----:B---3--:R-:W3:Y:S01]  /*18620*/  LDL.LU R18, [R1+0x2470] ;  /* 0x0024700001127983 */ /* 0x008ee20000300800 */
[----:B----4-:R-:W4:Y:S04]  /*18630*/  LDL.LU R24, [R1+0x246c] ;  /* 0x00246c0001187983 */ /* 0x010f280000300800 */
[----:B------:R0:W-:Y:S01]  /*18640*/  STS.U16 [R26+0xda00], R5 ;  /* 0x00da00051a007388 */ /* 0x0001e20000000400 */
[----:B------:R-:W-:-:S03]  /*18650*/  LOP3.LUT R15, R15, 0x60, RZ, 0x3c, !PT ;  /* 0x000000600f0f7812 */ /* 0x000fc600078e3cff */
[----:B0-----:R-:W2:Y:S04]  /*18660*/  LDL R5, [R1+0xfa0] ;  /* 0x000fa00001057983 */ /* 0x001ea80000100800 */
[----:B----4-:R-:W-:Y:S01]  /*18670*/  STS.U16 [R26+0xdb00], R24 ;  /* 0x00db00181a007388 */ /* 0x010fe20000000400 */
[----:B---3--:R-:W-:Y:S02]  /*18680*/  STS.U16 [R26+0xea00], R18 ;  /* 0x00ea00121a007388 */ /* 0x008fe40000000400 */
[----:B--2---:R-:W-:Y:S01]  /*18690*/  STS.U16 [R26+0xeb00], R17 ;  /* 0x00eb00111a007388 */ /* 0x004fe20000000400 */
[----:B------:R0:W-:Y:S04]  /*186a0*/  STS.U16 [R26+0xfa00], R4 ;  /* 0x00fa00041a007388 */ /* 0x0001e80000000400 */
[----:B------:R1:W-:Y:S01]  /*186b0*/  STS.U16 [R26+0xfb00], R3 ;  /* 0x00fb00031a007388 */ /* 0x0003e20000000400 */
[----:B------:R2:W-:Y:S02]  /*186c0*/  STS.U16 [R15+0xc00], R27 ;  /* 0x000c001b0f007388 */ /* 0x0005e40000000400 */
[----:B------:R3:W-:Y:S02]  /*186d0*/  STS.U16 [R15+0xd00], R13 ;  /* 0x000d000d0f007388 */ /* 0x0007e40000000400 */
[----:B------:R3:W-:Y:S01]  /*186e0*/  STS.U16 [R15+0x1c00], R16 ;  /* 0x001c00100f007388 */ /* 0x0007e20000000400 */
[----:B------:R3:W-:Y:S04]  /*186f0*/  STS.U16 [R15+0x1d00], R28 ;  /* 0x001d001c0f007388 */ /* 0x0007e80000000400 */
[----:B0-----:R-:W4:Y:S01]  /*18700*/  LDL R4, [R1+0xf98] ;  /* 0x000f980001047983 */ /* 0x001f220000100800 */
[----:B-1----:R-:W4:Y:S02]  /*18710*/  LDL.LU R26, [R1+0x2468] ;  /* 0x00246800011a7983 */ /* 0x002f240000300800 */
[----:B--2---:R-:W2:Y:S02]  /*18720*/  LDL.LU R27, [R1+0x2464] ;  /* 0x00246400011b7983 */ /* 0x004ea40000300800 */
[----:B---3--:R-:W3:Y:S01]  /*18730*/  LDL.LU R13, [R1+0x2460] ;  /* 0x00246000010d7983 */ /* 0x008ee20000300800 */
[----:B------:R-:W2:Y:S01]  /*18740*/  LDL.LU R16, [R1+0x245c] ;  /* 0x00245c0001107983 */ /* 0x000ea20000300800 */
[----:B------:R-:W2:Y:S03]  /*18750*/  LDL.LU R28, [R1+0x2458] ;  /* 0x00245800011c7983 */ /* 0x000ea60000300800 */
[----:B------:R0:W-:Y:S01]  /*18760*/  STS.U16 [R15+0x2c00], R29 ;  /* 0x002c001d0f007388 */ /* 0x0001e20000000400 */
[----:B------:R1:W-:Y:S03]  /*18770*/  STS.U16 [R15+0x2d00], R2 ;  /* 0x002d00020f007388 */ /* 0x0003e60000000400 */
[----:B0-----:R-:W2:Y:S01]  /*18780*/  LDL.LU R29, [R1+0x2454] ;  /* 0x00245400011d7983 */ /* 0x001ea20000300800 */
[----:B-1----:R-:W2:Y:S02]  /*18790*/  LDL.LU R2, [R1+0x2450] ;  /* 0x0024500001027983 */ /* 0x002ea40000300800 */
[----:B------:R0:W-:Y:S02]  /*187a0*/  STS.U16 [R15+0x3c00], R14 ;  /* 0x003c000e0f007388 */ /* 0x0001e40000000400 */
[----:B------:R1:W-:Y:S01]  /*187b0*/  STS.U16 [R15+0x3d00], R0 ;  /* 0x003d00000f007388 */ /* 0x0003e20000000400 */
[----:B0-----:R-:W3:Y:S01]  /*187c0*/  LDL.LU R14, [R1+0x244c] ;  /* 0x00244c00010e7983 */ /* 0x001ee20000300800 */
[----:B-1----:R-:W3:Y:S02]  /*187d0*/  LDL.LU R15, [R1+0x2448] ;  /* 0x00244800010f7983 */ /* 0x002ee40000300800 */
[----:B------:R-:W3:Y:S01]  /*187e0*/  LDL.LU R0, [R1+0x2444] ;  /* 0x0024440001007983 */ /* 0x000ee20000300800 */
[----:B----4-:R-:W-:-:S04]  /*187f0*/  @!P0 LOP3.LUT R5, R5, R4, RZ, 0x3c, !PT ;  /* 0x0000000405058212 */ /* 0x010fc800078e3cff */
[----:B------:R-:W-:-:S04]  /*18800*/  @!P0 LOP3.LUT R4, R5, R4, RZ, 0x3c, !PT ;  /* 0x0000000405048212 */ /* 0x000fc800078e3cff */
[----:B------:R-:W-:Y:S02]  /*18810*/  @!P0 LOP3.LUT R5, R5, R4, RZ, 0x3c, !PT ;  /* 0x0000000405058212 */ /* 0x000fe400078e3cff */
[----:B--2---:R-:W-:-:S06]  /*18820*/  PRMT R2, RZ, 0x7610, R2 ;  /* 0x00007610ff027816 */ /* 0x004fcc0000000002 */
[----:B------:R0:W2:Y:S04]  /*18830*/  @!P0 LDG.E.U16 R2, [R4.64] ;  /* 0x0000000604028981 */ /* 0x0000a8000c1e1500 */
[----:B0-----:R-:W4:Y:S04]  /*18840*/  LDL R4, [R1+0x5c8] ;  /* 0x0005c80001047983 */ /* 0x001f280000100800 */
[----:B------:R-:W4:Y:S01]  /*18850*/  LDL R5, [R1+0xdd4] ;  /* 0x000dd40001057983 */ /* 0x000f220000100800 */
[----:B---3--:R-:W-:Y:S02]  /*18860*/  PRMT R0, RZ, 0x7610, R0 ;  /* 0x00007610ff007816 */ /* 0x008fe40000000000 */
[----:B----4-:R-:W-:-:S04]  /*18870*/  @!P0 LOP3.LUT R5, R5, R4, RZ, 0x3c, !PT ;  /* 0x0000000405058212 */ /* 0x010fc800078e3cff */
[----:B------:R-:W-:-:S04]  /*18880*/  @!P0 LOP3.LUT R4, R5, R4, RZ, 0x3c, !PT ;  /* 0x0000000405048212 */ /* 0x000fc800078e3cff */
[----:B------:R-:W-:-:S05]  /*18890*/  @!P0 LOP3.LUT R5, R5, R4, RZ, 0x3c, !PT ;  /* 0x0000000405058212 */ /* 0x000fca00078e3cff */
[----:B------:R-:W3:Y:S04]  /*188a0*/  @!P0 LDG.E.U16 R0, [R4.64] ;  /* 0x0000000604008981 */ /* 0x000ee8000c1e1500 */
[----:B--2---:R-:W-:Y:S04]  /*188b0*/  STL [R1+0x2368], R2 ;  /* 0x0023680201007387 */ /* 0x004fe80000100800 */
[----:B---3--:R0:W-:Y:S04]  /*188c0*/  STL [R1+0x94], R0 ;  /* 0x0000940001007387 */ /* 0x0081e80000100800 */
[----:B0-----:R-:W2:Y:S01]  /*188d0*/  LDL.LU R0, [R1+0x2440] ;  /* 0x0024400001007983 */ /* 0x001ea20000300800 */
[----:B------:R-:W3:Y:S02]  /*188e0*/  LDL R4, [R1+0xf34] ;  /* 0x000f340001047983 */ /* 0x000ee40000100800 */
[----:B------:R-:W3:Y:S01]  /*188f0*/  LDL R5, [R1+0xf38] ;  /* 0x000f380001057983 */ /* 0x000ee20000100800 */
[----:B------:R-:W-:-:S02]  /*18900*/  PRMT R15, RZ, 0x7610, R15 ;  /* 0x00007610ff0f7816 */ /* 0x000fc4000000000f */
[----:B---3--:R-:W-:-:S04]  /*18910*/  @!P0 LOP3.LUT R5, R5, R4, RZ, 0x3c, !PT ;  /* 0x0000000405058212 */ /* 0x008fc800078e3cff */
[----:B------:R-:W-:-:S04]  /*18920*/  @!P0 LOP3.LUT R4, R5, R4, RZ, 0x3c, !PT ;  /* 0x0000000405048212 */ /* 0x000fc800078e3cff */
[----:B------:R-:W-:-:S05]  /*18930*/  @!P0 LOP3.LUT R5, R5, R4, RZ, 0x3c, !PT ;  /* 0x0000000405058212 */ /* 0x000fca00078e3cff */
[----:B------:R-:W3:Y:S04]  /*18940*/  @!P0 LDG.E.U16 R15, [R4.64] ;  /* 0x00000006040f8981 */ /* 0x000ee8000c1e1500 */
[----:B---3--:R0:W-:Y:S04]  /*18950*/  STL [R1+0x8c], R15 ;  /* 0x00008c0f01007387 */ /* 0x0081e80000100800 */
[----:B0-----:R-:W3:Y:S01]  /*18960*/  LDL.LU R15, [R1+0x243c] ;  /* 0x00243c00010f7983 */ /* 0x001ee20000300800 */
[----:B------:R-:W4:Y:S02]  /*18970*/  LDL R4, [R1+0xef4] ;  /* 0x000ef40001047983 */ /* 0x000f240000100800 */
[----:B------:R-:W4:Y:S01]  /*18980*/  LDL R5, [R1+0xef8] ;  /* 0x000ef80001057983 */ /* 0x000f220000100800 */
[----:B--2---:R-:W-:-:S02]  /*18990*/  PRMT R0, RZ, 0x7610, R0 ;  /* 0x00007610ff007816 */ /* 0x004fc40000000000 */
[----:B----4-:R-:W-:-:S04]  /*189a0*/  @!P0 LOP3.LUT R5, R5, R4, RZ, 0x3c, !PT ;  /* 0x0000000405058212 */ /* 0x010fc800078e3cff */
[----:B------:R-:W-:-:S04]  /*189b0*/  @!P0 LOP3.LUT R4, R5, R4, RZ, 0x3c, !PT ;  /* 0x0000000405048212 */ /* 0x000fc800078e3cff */
[----:B------:R-:W-:-:S05]  /*189c0*/  @!P0 LOP3.LUT R5, R5, R4, RZ, 0x3c, !PT ;  /* 0x0000000405058212 */ /* 0x000fca00078e3cff */
[----:B------:R-:W2:Y:S04]  /*189d0*/  @!P0 LDG.E.U16 R0, [R4.64] ;  /* 0x0000000604008981 */ /* 0x000ea8000c1e1500 */
[----:B--2---:R0:W-:Y:S04]  /*189e0*/  STL [R1+0x84], R0 ;  /* 0x0000840001007387 */ /* 0x0041e80000100800 */
[----:B0-----:R-:W2:Y:S01]  /*189f0*/  LDL.LU R0, [R1+0x2438] ;  /* 0x0024380001007983 */ /* 0x001ea20000300800 */
[----:B------:R-:W4:Y:S02]  /*18a00*/  LDL R4, [R1+0xeb4] ;  /* 0x000eb40001047983 */ /* 0x000f240000100800 */
[----:B------:R-:W4:Y:S01]  /*18a10*/  LDL R5, [R1+0xeb8] ;  /* 0x000eb80001057983 */ /* 0x000f220000100800 */
[----:B---3--:R-:W-:-:S02]  /*18a20*/  PRMT R15, RZ, 0x7610, R15 ;  /* 0x00007610ff0f7816 */ /* 0x008fc4000000000f */
[----:B----4-:R-:W-:-:S04]  /*18a30*/  @!P0 LOP3.LUT R5, R5, R4, RZ, 0x3c, !PT ;  /* 0x0000000405058212 */ /* 0x010fc800078e3cff */
        /* <DEDUP_REMOVED lines=34> */
[----:B------:R-:W-:-:S02]  /*18c60*/  PRMT R13, RZ, 0x7610, R13 ;  /* 0x00007610ff0d7816 */ /* 0x000fc4000000000d */
[----:B----4-:R-:W-:-:S04]  /*18c70*/  @!P0 LOP3.LUT R5, R5, R4, RZ, 0x3c, !PT ;  /* 0x0000000405058212 */ /* 0x010fc800078e3cff */
[----:B------:R-:W-:-:S04]  /*18c80*/  @!P0 LOP3.LUT R4, R5, R4, RZ, 0x3c, !PT ;  /* 0x0000000405048212 */ /* 0x000fc800078e3cff */
[----:B------:R-:W-:-:S05]  /*18c90*/  @!P0 LOP3.LUT R5, R5, R4, RZ, 0x3c, !PT ;  /* 0x0000000405058212 */ /* 0x000fca00078e3cff */
[----:B------:R0:W4:Y:S04]  /*18ca0*/  @!P0 LDG.E.U16 R13, [R4.64] ;  /* 0x00000006040d8981 */ /* 0x000128000c1e1500 */
[----:B0-----:R-:W2:Y:S04]  /*18cb0*/  LDL R4, [R1+0xdd0] ;  /* 0x000dd00001047983 */ /* 0x001ea80000100800 */
[----:B------:R-:W2:Y:S01]  /*18cc0*/  LDL R5, [R1+0xf5c] ;  /* 0x000f5c0001057983 */ /* 0x000ea20000100800 */
[----:B---3--:R-:W-:Y:S02]  /*18cd0*/  PRMT R15, RZ, 0x7610, R15 ;  /* 0x00007610ff0f7816 */ /* 0x008fe4000000000f */
[----:B--2---:R-:W-:-:S04]  /*18ce0*/  @!P0 LOP3.LUT R5, R5, R4, RZ, 0x3c, !PT ;  /* 0x0000000405058212 */ /* 0x004fc800078e3cff */
[----:B------:R-:W-:-:S04]  /*18cf0*/  @!P0 LOP3.LUT R4, R5, R4, RZ, 0x3c, !PT ;  /* 0x0000000405048212 */ /* 0x000fc800078e3cff */
[----:B------:R-:W-:-:S05]  /*18d00*/  @!P0 LOP3.LUT R5, R5, R4, RZ, 0x3c, !PT ;  /* 0x0000000405058212 */ /* 0x000fca00078e3cff */
[----:B------:R-:W2:Y:S04]  /*18d10*/  @!P0 LDG.E.U16 R15, [R4.64] ;  /* 0x00000006040f8981 */ /* 0x000ea8000c1e1500 */
[----:B----4-:R-:W-:Y:S04]  /*18d20*/  STL [R1+0x23b8], R13 ;  /* 0x0023b80d01007387 */ /* 0x010fe80000100800 */
[----:B--2---:R0:W-:Y:S04]  /*18d30*/  STL [R1+0x90], R15 ;  /* 0x0000900f01007387 */ /* 0x0041e80000100800 */
        /* <DEDUP_REMOVED lines=55> */
[----:B------:R-:W-:Y:S02]  /*190b0*/  PRMT R12, RZ, 0x7610, R12 ;  /* 0x00007610ff0c7816 */ /* 0x000fe4000000000c */
[----:B--2---:R-:W-:-:S04]  /*190c0*/  @!P0 LOP3.LUT R5, R5, R4, RZ, 0x3c, !PT ;  /* 0x0000000405058212 */ /* 0x004fc800078e3cff */
[----:B------:R-:W-:-:S04]  /*190d0*/  @!P0 LOP3.LUT R4, R5, R4, RZ, 0x3c, !PT ;  /* 0x0000000405048212 */ /* 0x000fc800078e3cff */
[----:B------:R-:W-:Y:S01]  /*190e0*/  @!P0 LOP3.LUT R5, R5, R4, RZ, 0x3c, !PT ;  /* 0x0000000405058212 */ /* 0x000fe200078e3cff */
[----:B----4-:R-:W-:Y:S04]  /*190f0*/  STL [R1+0x23bc], R20 ;  /* 0x0023bc1401007387 */ /* 0x010fe80000100800 */
[----:B------:R0:W2:Y:S04]  /*19100*/  @!P0 LDG.E.U16 R12, [R4.64] ;  /* 0x00000006040c8981 */ /* 0x0000a8000c1e1500 */
[----:B0-----:R-:W4:Y:S04]  /*19110*/  LDL R4, [R1+0xdcc] ;  /* 0x000dcc0001047983 */ /* 0x001f280000100800 */
[----:B------:R-:W4:Y:S01]  /*19120*/  LDL R5, [R1+0xf58] ;  /* 0x000f580001057983 */ /* 0x000f220000100800 */
[----:B------:R-:W-:-:S02]  /*19130*/  PRMT R15, RZ, 0x7610, R15 ;  /* 0x00007610ff0f7816 */ /* 0x000fc4000000000f */
[----:B----4-:R-:W-:-:S04]  /*19140*/  @!P0 LOP3.LUT R5, R5, R4, RZ, 0x3c, !PT ;  /* 0x0000000405058212 */ /* 0x010fc800078e3cff */
[----:B------:R-:W-:-:S04]  /*19150*/  @!P0 LOP3.LUT R4, R5, R4, RZ, 0x3c, !PT ;  /* 0x0000000405048212 */ /* 0x000fc800078e3cff */
[----:B------:R-:W-:-:S05]  /*19160*/  @!P0 LOP3.LUT R5, R5, R4, RZ, 0x3c, !PT ;  /* 0x0000000405058212 */ /* 0x000fca00078e3cff */
[----:B------:R-:W4:Y:S04]  /*19170*/  @!P0 LDG.E.U16 R15, [R4.64] ;  /* 0x00000006040f8981 */ /* 0x000f28000c1e1500 */
[----:B--2---:R-:W-:Y:S04]  /*19180*/  STL [R1+0x23b4], R12 ;  /* 0x0023b40c01007387 */ /* 0x004fe80000100800 */
[----:B----4-:R0:W-:Y:S04]  /*19190*/  STL [R1+0x78], R15 ;  /* 0x0000780f01007387 */ /* 0x0101e80000100800 */
        /* <DEDUP_REMOVED lines=59> */
[----:B----4-:R0:W-:Y:S04]  /*19550*/  STL [R1+0x23a0], R18 ;  /* 0x0023a01201007387 */ /* 0x0101e80000100800 */
[----:B------:R1:W2:Y:S04]  /*19560*/  @!P0 LDG.E.U16 R11, [R4.64] ;  /* 0x00000006040b8981 */ /* 0x0002a8000c1e1500 */
[----:B-1----:R-:W4:Y:S04]  /*19570*/  LDL R4, [R1+0xdc8] ;  /* 0x000dc80001047983 */ /* 0x002f280000100800 */
[----:B------:R-:W4:Y:S01]  /*19580*/  LDL R5, [R1+0xf54] ;  /* 0x000f540001057983 */ /* 0x000f220000100800 */
[----:B0-----:R-:W-:-:S02]  /*19590*/  PRMT R18, RZ, 0x7610, R18 ;  /* 0x00007610ff127816 */ /* 0x001fc40000000012 */
[----:B----4-:R-:W-:-:S04]  /*195a0*/  @!P0 LOP3.LUT R5, R5, R4, RZ, 0x3c, !PT ;  /* 0x0000000405058212 */ /* 0x010fc800078e3cff */
[----:B------:R-:W-:-:S04]  /*195b0*/  @!P0 LOP3.LUT R4, R5, R4, RZ, 0x3c, !PT ;  /* 0x0000000405048212 */ /* 0x000fc800078e3cff */
[----:B------:R-:W-:Y:S01]  /*195c0*/  @!P0 LOP3.LUT R5, R5, R4, RZ, 0x3c, !PT ;  /* 0x0000000405058212 */ /* 0x000fe200078e3cff */
[----:B--2---:R-:W-:Y:S04]  /*195d0*/  STL [R1+0x23a4], R11 ;  /* 0x0023a40b01007387 */ /* 0x004fe80000100800 */
[----:B------:R0:W2:Y:S04]  /*195e0*/  @!P0 LDG.E.U16 R18, [R4.64] ;  /* 0x0000000604128981 */ /* 0x0000a8000c1e1500 */
[----:B0-----:R-:W4:Y:S04]  /*195f0*/  LDL R4, [R1+0xf1c] ;  /* 0x000f1c0001047983 */ /* 0x001f280000100800 */
[----:B------:R-:W4:Y:S01]  /*19600*/  LDL R5, [R1+0xf20] ;  /* 0x000f200001057983 */ /* 0x000f220000100800 */
[----:B---3--:R-:W-:-:S02]  /*19610*/  PRMT R0, RZ, 0x7610, R0 ;  /* 0x00007610ff007816 */ /* 0x008fc40000000000 */
[----:B----4-:R-:W-:-:S04]  /*19620*/  @!P0 LOP3.LUT R5, R5, R4, RZ, 0x3c, !PT ;  /* 0x0000000405058212 */ /* 0x010fc800078e3cff */
[----:B------:R-:W-:-:S04]  /*19630*/  @!P0 LOP3.LUT R4, R5, R4, RZ, 0x3c, !PT ;  /* 0x0000000405048212 */ /* 0x000fc800078e3cff */
[----:B------:R-:W-:-:S05]  /*19640*/  @!P0 LOP3.LUT R5, R5, R4, RZ, 0x3c, !PT ;  /* 0x0000000405058212 */ /* 0x000fca00078e3cff */
[----:B------:R-:W3:Y:S04]  /*19650*/  @!P0 LDG.E.U16 R0, [R4.64] ;  /* 0x0000000604008981 */ /* 0x000ee8000c1e1500 */
[----:B--2---:R0:W-:Y:S04]  /*19660*/  STL [R1+0x58], R18 ;  /* 0x0000581201007387 */ /* 0x0041e80000100800 */
[----:B0-----:R-:W2:Y:S04]  /*19670*/  LDL R18, [R1+0xf74] ;  /* 0x000f740001127983 */ /* 0x001ea80000100800 */
        /* <DEDUP_REMOVED lines=16> */
[----:B----4-:R0:W-:Y:S04]  /*19780*/  STL [R1+0x50], R15 ;  /* 0x0000500f01007387 */ /* 0x0101e80000100800 */
[----:B0-----:R-:W3:Y:S04]  /*19790*/  LDL R15, [R1+0xfb0] ;  /* 0x000fb000010f7983 */ /* 0x001ee80000100800 */
        /* <DEDUP_REMOVED lines=8> */
[----:B------:R-:W4:Y:S04]  /*19820*/  @!P0 LDG.E.U16 R14, [R4.64] ;  /* 0x00000006040e8981 */ /* 0x000f28000c1e1500 */
[----:B----4-:R0:W-:Y:S04]  /*19830*/  STL [R1+0x48], R14 ;  /* 0x0000480e01007387 */ /* 0x0101e80000100800 */
[----:B0-----:R-:W4:Y:S01]  /*19840*/  LDL.LU R14, [R1+0x23ec] ;  /* 0x0023ec00010e7983 */ /* 0x001f220000300800 */
[----:B------:R-:W3:Y:S02]  /*19850*/  LDL R4, [R1+0xe1c] ;  /* 0x000e1c0001047983 */ /* 0x000ee40000100800 */
[----:B------:R-:W3:Y:S01]  /*19860*/  LDL R5, [R1+0xe20] ;  /* 0x000e200001057983 */ /* 0x000ee20000100800 */
[----:B--2---:R-:W-:-:S02]  /*19870*/  PRMT R0, RZ, 0x7610, R0 ;  /* 0x00007610ff007816 */ /* 0x004fc40000000000 */
[----:B---3--:R-:W-:-:S04]  /*19880*/  @!P0 LOP3.LUT R5, R5, R4, RZ, 0x3c, !PT ;  /* 0x0000000405058212 */ /* 0x008fc800078e3cff */
[----:B------:R-:W-:-:S04]  /*19890*/  @!P0 LOP3.LUT R4, R5, R4, RZ, 0x3c, !PT ;  /* 0x0000000405048212 */ /* 0x000fc800078e3cff */
[----:B------:R-:W-:-:S05]  /*198a0*/  @!P0 LOP3.LUT R5, R5, R4, RZ, 0x3c, !PT ;  /* 0x0000000405058212 */ /* 0x000fca00078e3cff */
[----:B------:R-:W2:Y:S01]  /*198b0*/  @!P0 LDG.E.U16 R0, [R4.64] ;  /* 0x0000000604008981 */ /* 0x000ea2000c1e1500 */
[----:B------:R-:W-:-:S03]  /*198c0*/  PRMT R10, RZ, 0x7610, R10 ;  /* 0x00007610ff0a7816 */ /* 0x000fc6000000000a */
[----:B--2---:R0:W-:Y:S04]  /*198d0*/  STL [R1+0x24], R0 ;  /* 0x0000240001007387 */ /* 0x0041e80000100800 */
[----:B0-----:R-:W2:Y:S01]  /*198e0*/  LDL.LU R0, [R1+0x23e8] ;  /* 0x0023e80001007983 */ /* 0x001ea20000300800 */
[----:B------:R-:W3:Y:S02]  /*198f0*/  LDL R5, [R1+0xde8] ;  /* 0x000de80001057983 */ /* 0x000ee40000100800 */
[----:B------:R-:W-:Y:S01]  /*19900*/  @!P0 IMAD.MOV.U32 R4, RZ, RZ, R18 ;  /* 0x000000ffff048224 */ /* 0x000fe200078e0012 */
[----:B------:R-:W-:Y:S01]  /*19910*/  PRMT R9, RZ, 0x7610, R9 ;  /* 0x00007610ff097816 */ /* 0x000fe20000000009 */
[----:B------:R-:W2:Y:S04]  /*19920*/  LDL R18, [R1+0xe98] ;  /* 0x000e980001127983 */ /* 0x000ea80000100800 */
[----:B---3--:R0:W3:Y:S04]  /*19930*/  @!P0 LDG.E.U16 R10, [R4.64] ;  /* 0x00000006040a8981 */ /* 0x0080e8000c1e1500 */
[----:B0-----:R-:W4:Y:S01]  /*19940*/  LDL R5, [R1+0xf78] ;  /* 0x000f780001057983 */ /* 0x001f220000100800 */
[----:B------:R-:W-:-:S03]  /*19950*/  @!P0 IMAD.MOV.U32 R4, RZ, RZ, R15 ;  /* 0x000000ffff048224 */ /* 0x000fc600078e000f */
[----:B---3--:R0:W-:Y:S01]  /*19960*/  STL [R1+0x2388], R10 ;  /* 0x0023880a01007387 */ /* 0x0081e20000100800 */
[----:B--2---:R-:W-:Y:S01]  /*19970*/  PRMT R0, RZ, 0x7610, R0 ;  /* 0x00007610ff007816 */ /* 0x004fe20000000000 */
[----:B------:R-:W2:Y:S02]  /*19980*/  LDL R15, [R1+0xe58] ;  /* 0x000e5800010f7983 */ /* 0x000ea40000100800 */
[----:B----4-:R1:W3:Y:S04]  /*19990*/  @!P0 LDG.E.U16 R9, [R4.64] ;  /* 0x0000000604098981 */ /* 0x0102e8000c1e1500 */
[----:B0-----:R-:W4:Y:S04]  /*199a0*/  LDL R10, [R1+0xe94] ;  /* 0x000e9400010a7983 */ /* 0x001f280000100800 */
[----:B-1----:R-:W2:Y:S04]  /*199b0*/  LDL R4, [R1+0xdc4] ;  /* 0x000dc40001047983 */ /* 0x002ea80000100800 */
[----:B------:R-:W2:Y:S02]  /*199c0*/  LDL R5, [R1+0xf50] ;  /* 0x000f500001057983 */ /* 0x000ea40000100800 */
[----:B--2---:R-:W-:-:S04]  /*199d0*/  @!P0 LOP3.LUT R5, R5, R4, RZ, 0x3c, !PT ;  /* 0x0000000405058212 */ /* 0x004fc800078e3cff */
[----:B------:R-:W-:-:S04]  /*199e0*/  @!P0 LOP3.LUT R4, R5, R4, RZ, 0x3c, !PT ;  /* 0x0000000405048212 */ /* 0x000fc800078e3cff */
[----:B------:R-:W-:-:S05]  /*199f0*/  @!P0 LOP3.LUT R5, R5, R4, RZ, 0x3c, !PT ;  /* 0x0000000405058212 */ /* 0x000fca00078e3cff */
[----:B------:R-:W2:Y:S04]  /*19a00*/  @!P0 LDG.E.U16 R0, [R4.64] ;  /* 0x0000000604008981 */ /* 0x000ea8000c1e1500 */
[----:B---3--:R0:W-:Y:S04]  /*19a10*/  STL [R1+0x238c], R9 ;  /* 0x00238c0901007387 */ /* 0x0081e80000100800 */
[----:B0-----:R-:W3:Y:S04]  /*19a20*/  LDL R9, [R1+0xf18] ;  /* 0x000f180001097983 */ /* 0x001ee80000100800 */
[----:B--2---:R0:W-:Y:S04]  /*19a30*/  STL [R1+0x3c], R0 ;  /* 0x00003c0001007387 */ /* 0x0041e80000100800 */
[----:B0-----:R-:W2:Y:S01]  /*19a40*/  LDL.LU R0, [R1+0x23e4] ;  /* 0x0023e40001007983 */ /* 0x001ea20000300800 */
[----:B------:R-:W2:Y:S01]  /*19a50*/  LDL R5, [R1+0xf14] ;  /* 0x000f140001057983 */ /* 0x000ea20000100800 */
[----:B------:R-:W-:Y:S01]  /*19a60*/  PRMT R20, RZ, 0x7610, R20 ;  /* 0x00007610ff147816 */ /* 0x000fe20000000014 */
[----:B---3--:R-:W-:-:S05]  /*19a70*/  @!P0 IMAD.MOV.U32 R4, RZ, RZ, R9 ;  /* 0x000000ffff048224 */ /* 0x008fca00078e0009 */
[----:B--2---:R0:W2:Y:S04]  /*19a80*/  @!P0 LDG.E.U16 R20, [R4.64] ;  /* 0x0000000604148981 */ /* 0x0040a8000c1e1500 */
[----:B0-----:R-:W3:Y:S04]  /*19a90*/  LDL R4, [R1+0xed4] ;  /* 0x000ed40001047983 */ /* 0x001ee80000100800 */
[----:B------:R-:W3:Y:S01]  /*19aa0*/  LDL R5, [R1+0xed8] ;  /* 0x000ed80001057983 */ /* 0x000ee20000100800 */
[----:B------:R-:W-:Y:S02]  /*19ab0*/  PRMT R14, RZ, 0x7610, R14 ;  /* 0x00007610ff0e7816 */ /* 0x000fe4000000000e */
[----:B------:R-:W-:-:S02]  /*19ac0*/  PRMT R0, RZ, 0x7610, R0 ;  /* 0x00007610ff007816 */ /* 0x000fc40000000000 */
[----:B---3--:R-:W-:-:S04]  /*19ad0*/  @!P0 LOP3.LUT R5, R5, R4, RZ, 0x3c, !PT ;  /* 0x0000000405058212 */ /* 0x008fc800078e3cff */
[----:B------:R-:W-:-:S04]  /*19ae0*/  @!P0 LOP3.LUT R4, R5, R4, RZ, 0x3c, !PT ;  /* 0x0000000405048212 */ /* 0x000fc800078e3cff */
[----:B------:R-:W-:-:S05]  /*19af0*/  @!P0 LOP3.LUT R5, R5, R4, RZ, 0x3c, !PT ;  /* 0x0000000405058212 */ /* 0x000fca00078e3cff */
[----:B------:R0:W3:Y:S02]  /*19b00*/  @!P0 LDG.E.U16 R14, [R4.64] ;  /* 0x00000006040e8981 */ /* 0x0000e4000c1e1500 */
[----:B0-----:R-:W-:Y:S02]  /*19b10*/  @!P0 IMAD.MOV.U32 R4, RZ, RZ, R18 ;  /* 0x000000ffff048224 */ /* 0x001fe400078e0012 */
[----:B----4-:R-:W-:-:S05]  /*19b20*/  @!P0 IMAD.MOV.U32 R5, RZ, RZ, R10 ;  /* 0x000000ffff058224 */ /* 0x010fca00078e000a */
[----:B------:R-:W4:Y:S04]  /*19b30*/  @!P0 LDG.E.U16 R0, [R4.64] ;  /* 0x0000000604008981 */ /* 0x000f28000c1e1500 */
[----:B--2---:R0:W-:Y:S01]  /*19b40*/  STL [R1+0x38], R20 ;  /* 0x0000381401007387 */ /* 0x0041e20000100800 */
[----:B------:R-:W2:Y:S03]  /*19b50*/  LDL R9, [R1+0xf7c] ;  /* 0x000f7c0001097983 */ /* 0x000ea60000100800 */
[----:B0-----:R-:W2:Y:S04]  /*19b60*/  LDL R20, [R1+0xde4] ;  /* 0x000de40001147983 */ /* 0x001ea80000100800 */
[----:B---3--:R0:W-:Y:S04]  /*19b70*/  STL [R1+0x34], R14 ;  /* 0x0000340e01007387 */ /* 0x0081e80000100800 */
[----:B0-----:R-:W3:Y:S01]  /*19b80*/  LDL.LU R14, [R1+0x23e0] ;  /* 0x0023e000010e7983 */ /* 0x001ee20000300800 */
[----:B------:R-:W2:Y:S02]  /*19b90*/  LDL R18, [R1+0xf80] ;  /* 0x000f800001127983 */ /* 0x000ea40000100800 */
[----:B------:R-:W2:Y:S01]  /*19ba0*/  LDL R10, [R1+0xfac] ;  /* 0x000fac00010a7983 */ /* 0x000ea20000100800 */
[----:B----4-:R0:W-:Y:S04]  /*19bb0*/  STL [R1+0x30], R0 ;  /* 0x0000300001007387 */ /* 0x0101e80000100800 */
[----:B0-----:R-:W4:Y:S01]  /*19bc0*/  LDL.LU R0, [R1+0x23dc] ;  /* 0x0023dc0001007983 */ /* 0x001f220000300800 */
[----:B------:R-:W2:Y:S01]  /*19bd0*/  LDL R5, [R1+0xe54] ;  /* 0x000e540001057983 */ /* 0x000ea20000100800 */
[----:B------:R-:W-:Y:S01]  /*19be0*/  PRMT R13, RZ, 0x7610, R13 ;  /* 0x00007610ff0d7816 */ /* 0x000fe2000000000d */
[----:B------:R-:W-:Y:S01]  /*19bf0*/  @!P0 IMAD.MOV.U32 R4, RZ, RZ, R15 ;  /* 0x000000ffff048224 */ /* 0x000fe200078e000f */
[----:B------:R-:W-:Y:S01]  /*19c00*/  PRMT R8, RZ, 0x7610, R8 ;  /* 0x00007610ff087816 */ /* 0x000fe20000000008 */
[----:B------:R-:W3:Y:S04]  /*19c10*/  LDL R15, [R1+0xdc0] ;  /* 0x000dc000010f7983 */ /* 0x000ee80000100800 */
[----:B--2---:R0:W2:Y:S04]  /*19c20*/  @!P0 LDG.E.U16 R13, [R4.64] ;  /* 0x00000006040d8981 */ /* 0x0040a8000c1e1500 */
[----:B0-----:R-:W2:Y:S04]  /*19c30*/  LDL R4, [R1+0xe14] ;  /* 0x000e140001047983 */ /* 0x001ea80000100800 */
[----:B------:R-:W2:Y:S01]  /*19c40*/  LDL R5, [R1+0xe18] ;  /* 0x000e180001057983 */ /* 0x000ea20000100800 */
[----:B----4-:R-:W-:-:S02]  /*19c50*/  PRMT R0, RZ, 0x7610, R0 ;  /* 0x00007610ff007816 */ /* 0x010fc40000000000 */
[----:B------:R-:W-:Y:S02]  /*19c60*/  PRMT R7, RZ, 0x7610, R7 ;  /* 0x00007610ff077816 */ /* 0x000fe40000000007 */
[----:B--2---:R-:W-:-:S04]  /*19c70*/  @!P0 LOP3.LUT R5, R5, R4, RZ, 0x3c, !PT ;  /* 0x0000000405058212 */ /* 0x004fc800078e3cff */
[----:B------:R-:W-:-:S04]  /*19c80*/  @!P0 LOP3.LUT R4, R5, R4, RZ, 0x3c, !PT ;  /* 0x0000000405048212 */ /* 0x000fc800078e3cff */
[----:B------:R-:W-:-:S05]  /*19c90*/  @!P0 LOP3.LUT R5, R5, R4, RZ, 0x3c, !PT ;  /* 0x0000000405058212 */ /* 0x000fca00078e3cff */
[----:B------:R0:W2:Y:S04]  /*19ca0*/  @!P0 LDG.E.U16 R0, [R4.64] ;  /* 0x0000000604008981 */ /* 0x0000a8000c1e1500 */
[----:B------:R1:W-:Y:S01]  /*19cb0*/  STL [R1+0x2c], R13 ;  /* 0x00002c0d01007387 */ /* 0x0003e20000100800 */
[----:B0-----:R-:W-:Y:S02]  /*19cc0*/  @!P0 IMAD.MOV.U32 R4, RZ, RZ, R9 ;  /* 0x000000ffff048224 */ /* 0x001fe400078e0009 */
[----:B------:R-:W-:Y:S01]  /*19cd0*/  @!P0 IMAD.MOV.U32 R5, RZ, RZ, R20 ;  /* 0x000000ffff058224 */ /* 0x000fe200078e0014 */
[----:B-1----:R-:W4:Y:S04]  /*19ce0*/  LDL R13, [R1+0xf4c] ;  /* 0x000f4c00010d7983 */ /* 0x002f280000100800 */
[----:B------:R0:W4:Y:S02]  /*19cf0*/  @!P0 LDG.E.U16 R8, [R4.64] ;  /* 0x0000000604088981 */ /* 0x000124000c1e1500 */
[----:B0-----:R-:W-:-:S02]  /*19d00*/  @!P0 IMAD.MOV.U32 R4, RZ, RZ, R10 ;  /* 0x000000ffff048224 */ /* 0x001fc400078e000a */
[----:B------:R-:W-:-:S05]  /*19d10*/  @!P0 IMAD.MOV.U32 R5, RZ, RZ, R18 ;  /* 0x000000ffff058224 */ /* 0x000fca00078e0012 */
[----:B------:R3:W4:Y:S01]  /*19d20*/  @!P0 LDG.E.U16 R7, [R4.64] ;  /* 0x0000000604078981 */ /* 0x000722000c1e1500 */
[----:B------:R-:W-:Y:S01]  /*19d30*/  PRMT R11, RZ, 0x7610, R11 ;  /* 0x00007610ff0b7816 */ /* 0x000fe2000000000b */
[----:B---3--:R-:W-:Y:S02]  /*19d40*/  @!P0 IMAD.MOV.U32 R5, RZ, RZ, R15 ;  /* 0x000000ffff058224 */ /* 0x008fe400078e000f */
[----:B--2---:R0:W-:Y:S04]  /*19d50*/  STL [R1+0xc], R0 ;  /* 0x00000c0001007387 */ /* 0x0041e80000100800 */
[----:B0-----:R-:W2:Y:S01]  /*19d60*/  LDL.LU R0, [R1+0x23d8] ;  /* 0x0023d80001007983 */ /* 0x001ea20000300800 */
[----:B------:R-:W3:Y:S02]  /*19d70*/  LDL R9, [R1+0xed0] ;  /* 0x000ed00001097983 */ /* 0x000ee40000100800 */
[----:B----4-:R-:W-:Y:S01]  /*19d80*/  @!P0 IMAD.MOV.U32 R4, RZ, RZ, R13 ;  /* 0x000000ffff048224 */ /* 0x010fe200078e000d */
[----:B------:R0:W-:Y:S01]  /*19d90*/  STL [R1+0x236c], R8 ;  /* 0x00236c0801007387 */ /* 0x0001e20000100800 */
[----:B------:R-:W4:Y:S02]  /*19da0*/  LDL R20, [R1+0xe8c] ;  /* 0x000e8c0001147983 */ /* 0x000f240000100800 */
[----:B------:R-:W2:Y:S01]  /*19db0*/  LDL R10, [R1+0xe90] ;  /* 0x000e9000010a7983 */ /* 0x000ea20000100800 */
[----:B------:R1:W2:Y:S04]  /*19dc0*/  @!P0 LDG.E.U16 R11, [R4.64] ;  /* 0x00000006040b8981 */ /* 0x0002a8000c1e1500 */
[----:B0-----:R-:W2:Y:S04]  /*19dd0*/  LDL R8, [R1+0xecc] ;  /* 0x000ecc0001087983 */ /* 0x001ea80000100800 */
[----:B------:R-:W-:Y:S01]  /*19de0*/  STL [R1+0x2370], R7 ;  /* 0x0023700701007387 */ /* 0x000fe20000100800 */
[----:B-1----:R-:W2:Y:S03]  /*19df0*/  LDL R4, [R1+0xf0c] ;  /* 0x000f0c0001047983 */ /* 0x002ea60000100800 */
[----:B------:R-:W2:Y:S01]  /*19e00*/  LDL R5, [R1+0xf10] ;  /* 0x000f100001057983 */ /* 0x000ea20000100800 */
[----:B------:R-:W-:-:S03]  /*19e10*/  PRMT R14, RZ, 0x7610, R14 ;  /* 0x00007610ff0e7816 */ /* 0x000fc6000000000e */
[----:B------:R-:W3:Y:S04]  /*19e20*/  LDL R18, [R1+0xe4c] ;  /* 0x000e4c0001127983 */ /* 0x000ee80000100800 */
[----:B------:R-:W3:Y:S04]  /*19e30*/  LDL R15, [R1+0xe50] ;  /* 0x000e5000010f7983 */ /* 0x000ee80000100800 */
[----:B------:R-:W3:Y:S01]  /*19e40*/  LDL R13, [R1+0xe0c] ;  /* 0x000e0c00010d7983 */ /* 0x000ee20000100800 */
[----:B--2---:R-:W-:-:S04]  /*19e50*/  @!P0 LOP3.LUT R5, R5, R4, RZ, 0x3c, !PT ;  /* 0x0000000405058212 */ /* 0x004fc800078e3cff */
[----:B------:R-:W-:-:S04]  /*19e60*/  @!P0 LOP3.LUT R4, R5, R4, RZ, 0x3c, !PT ;  /* 0x0000000405048212 */ /* 0x000fc800078e3cff */
[----:B------:R-:W-:-:S05]  /*19e70*/  @!P0 LOP3.LUT R5, R5, R4, RZ, 0x3c, !PT ;  /* 0x0000000405058212 */ /* 0x000fca00078e3cff */
[----:B------:R3:W2:Y:S04]  /*19e80*/  @!P0 LDG.E.U16 R14, [R4.64] ;  /* 0x00000006040e8981 */ /* 0x0006a8000c1e1500 */
[----:B------:R0:W-:Y:S04]  /*19e90*/  STL [R1+0x20], R11 ;  /* 0x0000200b01007387 */ /* 0x0001e80000100800 */
[----:B0-----:R-:W2:Y:S01]  /*19ea0*/  LDL R11, [R1+0xe10] ;  /* 0x000e1000010b7983 */ /* 0x001ea20000100800 */
[----:B------:R-:W-:Y:S01]  /*19eb0*/  PRMT R0, RZ, 0x7610, R0 ;  /* 0x00007610ff007816 */ /* 0x000fe20000000000 */
[----:B---3--:R-:W-:-:S02]  /*19ec0*/  @!P0 IMAD.MOV.U32 R4, RZ, RZ, R9 ;  /* 0x000000ffff048224 */ /* 0x008fc400078e0009 */
[----:B------:R-:W-:Y:S01]  /*19ed0*/  @!P0 IMAD.MOV.U32 R5, RZ, RZ, R8 ;  /* 0x000000ffff058224 */ /* 0x000fe200078e0008 */
[----:B------:R-:W-:-:S04]  /*19ee0*/  PRMT R7, RZ, 0x7610, R7 ;  /* 0x00007610ff077816 */ /* 0x000fc80000000007 */
[----:B------:R0:W3:Y:S02]  /*19ef0*/  @!P0 LDG.E.U16 R0, [R4.64] ;  /* 0x0000000604008981 */ /* 0x0000e4000c1e1500 */
[----:B0-----:R-:W-:Y:S02]  /*19f00*/  @!P0 IMAD.MOV.U32 R4, RZ, RZ, R10 ;  /* 0x000000ffff048224 */ /* 0x001fe400078e000a */
[----:B----4-:R-:W-:-:S05]  /*19f10*/  @!P0 IMAD.MOV.U32 R5, RZ, RZ, R20 ;  /* 0x000000ffff058224 */ /* 0x010fca00078e0014 */
[----:B------:R0:W4:Y:S04]  /*19f20*/  @!P0 LDG.E.U16 R7, [R4.64] ;  /* 0x0000000604078981 */ /* 0x000128000c1e1500 */
[----:B--2---:R1:W-:Y:S04]  /*19f30*/  STL [R1+0x1c], R14 ;  /* 0x00001c0e01007387 */ /* 0x0043e80000100800 */
[----:B-1----:R-:W2:Y:S01]  /*19f40*/  LDL.LU R14, [R1+0x23d4] ;  /* 0x0023d400010e7983 */ /* 0x002ea20000300800 */
[----:B0-----:R-:W-:Y:S02]  /*19f50*/  @!P0 IMAD.MOV.U32 R4, RZ, RZ, R15 ;  /* 0x000000ffff048224 */ /* 0x001fe400078e000f */
[----:B------:R-:W-:Y:S01]  /*19f60*/  @!P0 IMAD.MOV.U32 R5, RZ, RZ, R18 ;  /* 0x000000ffff058224 */ /* 0x000fe200078e0012 */
[----:B------:R-:W-:Y:S01]  /*19f70*/  PRMT R2, RZ, 0x7610, R2 ;  /* 0x00007610ff027816 */ /* 0x000fe20000000002 */
[----:B------:R-:W2:Y:S04]  /*19f80*/  LDL R9, [R1+0xde0] ;  /* 0x000de00001097983 */ /* 0x000ea80000100800 */
[----:B------:R-:W2:Y:S04]  /*19f90*/  LDL R8, [R1+0xf84] ;  /* 0x000f840001087983 */ /* 0x000ea80000100800 */
[----:B---3--:R0:W-:Y:S04]  /*19fa0*/  STL [R1+0x18], R0 ;  /* 0x0000180001007387 */ /* 0x0081e80000100800 */
[----:B0-----:R-:W3:Y:S01]  /*19fb0*/  LDL.LU R0, [R1+0x23d0] ;  /* 0x0023d00001007983 */ /* 0x001ee20000300800 */
[----:B------:R-:W3:Y:S03]  /*19fc0*/  LDL R10, [R1+0xf88] ;  /* 0x000f8800010a7983 */ /* 0x000ee60000100800 */
[----:B----4-:R0:W-:Y:S01]  /*19fd0*/  STL [R1+0x14], R7 ;  /* 0x0000140701007387 */ /* 0x0101e20000100800 */
[----:B------:R-:W4:Y:S03]  /*19fe0*/  LDL R18, [R1+0xf44] ;  /* 0x000f440001127983 */ /* 0x000f260000100800 */
[----:B0-----:R-:W3:Y:S01]  /*19ff0*/  LDL R7, [R1+0xfa8] ;  /* 0x000fa80001077983 */ /* 0x001ee20000100800 */
[----:B--2---:R-:W-:-:S06]  /*1a000*/  PRMT R14, RZ, 0x7610, R14 ;  /* 0x00007610ff0e7816 */ /* 0x004fcc000000000e */
[----:B------:R0:W2:Y:S02]  /*1a010*/  @!P0 LDG.E.U16 R14, [R4.64] ;  /* 0x00000006040e8981 */ /* 0x0000a4000c1e1500 */
[----:B0-----:R-:W-:Y:S02]  /*1a020*/  @!P0 IMAD.MOV.U32 R4, RZ, RZ, R11 ;  /* 0x000000ffff048224 */ /* 0x001fe400078e000b */
[----:B------:R-:W-:Y:S02]  /*1a030*/  @!P0 IMAD.MOV.U32 R5, RZ, RZ, R13 ;  /* 0x000000ffff058224 */ /* 0x000fe400078e000d */
[----:B------:R-:W2:Y:S04]  /*1a040*/  LDL R13, [R1+0xf48] ;  /* 0x000f4800010d7983 */ /* 0x000ea80000100800 */
[----:B------:R0:W2:Y:S01]  /*1a050*/  @!P0 LDG.E.U16 R2, [R4.64] ;  /* 0x0000000604028981 */ /* 0x0000a2000c1e1500 */
[----:B------:R-:W-:Y:S01]  /*1a060*/  PRMT R6, RZ, 0x7610, R6 ;  /* 0x00007610ff067816 */ /* 0x000fe20000000006 */
[----:B------:R-:W-:Y:S01]  /*1a070*/  @!P0 IMAD.MOV.U32 R15, RZ, RZ, R9 ;  /* 0x000000ffff0f8224 */ /* 0x000fe200078e0009 */
[----:B0-----:R-:W-:Y:S01]  /*1a080*/  PRMT R5, RZ, 0x7610, R5 ;  /* 0x00007610ff057816 */ /* 0x001fe20000000005 */
[----:B--2---:R-:W-:Y:S01]  /*1a090*/  STL [R1+0x2374], R2 ;  /* 0x0023740201007387 */ /* 0x004fe20000100800 */
[----:B------:R0:W-:Y:S02]  /*1a0a0*/  STL [R1+0x10], R14 ;  /* 0x0000100e01007387 */ /* 0x0001e40000100800 */
[----:B------:R-:W2:Y:S02]  /*1a0b0*/  LDL R9, [R1+0xf04] ;  /* 0x000f040001097983 */ /* 0x000ea40000100800 */
[----:B0-----:R-:W-:-:S02]  /*1a0c0*/  @!P0 IMAD.MOV.U32 R14, RZ, RZ, R8 ;  /* 0x000000ffff0e8224 */ /* 0x001fc400078e0008 */
[----:B------:R-:W2:Y:S04]  /*1a0d0*/  LDL R8, [R1+0xf08] ;  /* 0x000f080001087983 */ /* 0x000ea80000100800 */
[----:B------:R3:W2:Y:S02]  /*1a0e0*/  @!P0 LDG.E.U16 R6, [R14.64] ;  /* 0x000000060e068981 */ /* 0x0006a4000c1e1500 */
[----:B---3--:R-:W-:Y:S02]  /*1a0f0*/  @!P0 IMAD.MOV.U32 R14, RZ, RZ, R7 ;  /* 0x000000ffff0e8224 */ /* 0x008fe400078e0007 */
[----:B------:R-:W-:-:S05]  /*1a100*/  @!P0 IMAD.MOV.U32 R15, RZ, RZ, R10 ;  /* 0x000000ffff0f8224 */ /* 0x000fca00078e000a */
[----:B------:R-:W3:Y:S04]  /*1a110*/  @!P0 LDG.E.U16 R5, [R14.64] ;  /* 0x000000060e058981 */ /* 0x000ee8000c1e1500 */
[----:B--2---:R0:W-:Y:S01]  /*1a120*/  STL [R1+0x2378], R6 ;  /* 0x0023780601007387 */ /* 0x0041e20000100800 */
[----:B------:R-:W2:Y:S02]  /*1a130*/  LDL R11, [R1+0xec4] ;  /* 0x000ec400010b7983 */ /* 0x000ea40000100800 */
[----:B------:R-:W2:Y:S02]  /*1a140*/  LDL R10, [R1+0xec8] ;  /* 0x000ec800010a7983 */ /* 0x000ea40000100800 */
[----:B------:R-:W2:Y:S01]  /*1a150*/  LDL R7, [R1+0xe84] ;  /* 0x000e840001077983 */ /* 0x000ea20000100800 */
[----:B0-----:R-:W2:Y:S04]  /*1a160*/  LDL R6, [R1+0xe88] ;  /* 0x000e880001067983 */ /* 0x001ea80000100800 */
[----:B---3--:R0:W-:Y:S01]  /*1a170*/  STL [R1+0x237c], R5 ;  /* 0x00237c0501007387 */ /* 0x0081e20000100800 */
[----:B------:R-:W3:Y:S03]  /*1a180*/  LDL R2, [R1+0xe48] ;  /* 0x000e480001027983 */ /* 0x000ee60000100800 */
[----:B0-----:R-:W3:Y:S01]  /*1a190*/  LDL R5, [R1+0xe44] ;  /* 0x000e440001057983 */ /* 0x001ee20000100800 */
[----:B------:R-:W-:Y:S01]  /*1a1a0*/  PRMT R12, RZ, 0x7610, R12 ;  /* 0x00007610ff0c7816 */ /* 0x000fe2000000000c */
[----:B------:R-:W-:-:S02]  /*1a1b0*/  @!P0 IMAD.MOV.U32 R14, RZ, RZ, R13 ;  /* 0x000000ffff0e8224 */ /* 0x000fc400078e000d */
[----:B----4-:R-:W-:Y:S01]  /*1a1c0*/  @!P0 IMAD.MOV.U32 R15, RZ, RZ, R18 ;  /* 0x000000ffff0f8224 */ /* 0x010fe200078e0012 */
[----:B------:R-:W-:-:S04]  /*1a1d0*/  PRMT R29, RZ, 0x7610, R29 ;  /* 0x00007610ff1d7816 */ /* 0x000fc8000000001d */
[----:B------:R0:W4:Y:S01]  /*1a1e0*/  @!P0 LDG.E.U16 R12, [R14.64] ;  /* 0x000000060e0c8981 */ /* 0x000122000c1e1500 */
[----:B------:R-:W-:Y:S01]  /*1a1f0*/  PRMT R28, RZ, 0x7610, R28 ;  /* 0x00007610ff1c7816 */ /* 0x000fe2000000001c */
[----:B0-----:R-:W-:Y:S02]  /*1a200*/  @!P0 IMAD.MOV.U32 R14, RZ, RZ, R8 ;  /* 0x000000ffff0e8224 */ /* 0x001fe400078e0008 */
[----:B------:R-:W-:Y:S01]  /*1a210*/  @!P0 IMAD.MOV.U32 R15, RZ, RZ, R9 ;  /* 0x000000ffff0f8224 */ /* 0x000fe200078e0009 */
[----:B------:R-:W-:Y:S02]  /*1a220*/  PRMT R27, RZ, 0x7610, R27 ;  /* 0x00007610ff1b7816 */ /* 0x000fe4000000001b */
[----:B------:R-:W-:Y:S01]  /*1a230*/  PRMT R26, RZ, 0x7610, R26 ;  /* 0x00007610ff1a7816 */ /* 0x000fe2000000001a */
[----:B------:R-:W4:Y:S04]  /*1a240*/  LDL R9, [R1+0xe04] ;  /* 0x000e040001097983 */ /* 0x000f280000100800 */
[----:B------:R2:W4:Y:S04]  /*1a250*/  @!P0 LDG.E.U16 R29, [R14.64] ;  /* 0x000000060e1d8981 */ /* 0x000528000c1e1500 */
[----:B------:R-:W4:Y:S01]  /*1a260*/  LDL R8, [R1+0xe08] ;  /* 0x000e080001087983 */ /* 0x000f220000100800 */
[----:B--2---:R-:W-:-:S02]  /*1a270*/  @!P0 IMAD.MOV.U32 R15, RZ, RZ, R11 ;  /* 0x000000ffff0f8224 */ /* 0x004fc400078e000b */
[----:B------:R-:W-:-:S05]  /*1a280*/  @!P0 IMAD.MOV.U32 R14, RZ, RZ, R10 ;  /* 0x000000ffff0e8224 */ /* 0x000fca00078e000a */
[----:B------:R0:W2:Y:S02]  /*1a290*/  @!P0 LDG.E.U16 R28, [R14.64] ;  /* 0x000000060e1c8981 */ /* 0x0000a4000c1e1500 */
[----:B0-----:R-:W-:Y:S02]  /*1a2a0*/  @!P0 IMAD.MOV.U32 R14, RZ, RZ, R6 ;  /* 0x000000ffff0e8224 */ /* 0x001fe400078e0006 */
[----:B------:R-:W-:-:S05]  /*1a2b0*/  @!P0 IMAD.MOV.U32 R15, RZ, RZ, R7 ;  /* 0x000000ffff0f8224 */ /* 0x000fca00078e0007 */
[----:B------:R3:W2:Y:S02]  /*1a2c0*/  @!P0 LDG.E.U16 R27, [R14.64] ;  /* 0x000000060e1b8981 */ /* 0x0006a4000c1e1500 */
[----:B---3--:R-:W-:Y:S02]  /*1a2d0*/  @!P0 IMAD.MOV.U32 R14, RZ, RZ, R2 ;  /* 0x000000ffff0e8224 */ /* 0x008fe400078e0002 */
[----:B------:R-:W-:-:S05]  /*1a2e0*/  @!P0 IMAD.MOV.U32 R15, RZ, RZ, R5 ;  /* 0x000000ffff0f8224 */ /* 0x000fca00078e0005 */
[----:B------:R0:W3:Y:S04]  /*1a2f0*/  @!P0 LDG.E.U16 R26, [R14.64] ;  /* 0x000000060e1a8981 */ /* 0x0000e8000c1e1500 */
[----:B----4-:R-:W-:Y:S01]  /*1a300*/  STL [R1+0x2380], R29 ;  /* 0x0023801d01007387 */ /* 0x010fe20000100800 */
[----:B0-----:R-:W-:Y:S02]  /*1a310*/  @!P0 IMAD.MOV.U32 R14, RZ, RZ, R8 ;  /* 0x000000ffff0e8224 */ /* 0x001fe400078e0008 */
[----:B------:R-:W-:Y:S01]  /*1a320*/  @!P0 IMAD.MOV.U32 R15, RZ, RZ, R9 ;  /* 0x000000ffff0f8224 */ /* 0x000fe200078e0009 */
[----:B------:R-:W-:-:S06]  /*1a330*/  PRMT R22, RZ, 0x7610, R22 ;  /* 0x00007610ff167816 */ /* 0x000fcc0000000016 */
[----:B------:R-:W4:Y:S04]  /*1a340*/  @!P0 LDG.E.U16 R22, [R14.64] ;  /* 0x000000060e168981 */ /* 0x000f28000c1e1500 */
[----:B--2---:R-:W-:Y:S01]  /*1a350*/  STL [R1+0x2384], R28 ;  /* 0x0023841c01007387 */ /* 0x004fe20000100800 */
[----:B------:R-:W2:Y:S02]  /*1a360*/  LDL R7, [R1+0xddc] ;  /* 0x000ddc0001077983 */ /* 0x000ea40000100800 */
[----:B------:R-:W2:Y:S01]  /*1a370*/  LDL R6, [R1+0xf8c] ;  /* 0x000f8c0001067983 */ /* 0x000ea20000100800 */
[----:B------:R-:W-:Y:S01]  /*1a380*/  STL [R1+0x2390], R27 ;  /* 0x0023901b01007387 */ /* 0x000fe20000100800 */
[----:B------:R-:W2:Y:S02]  /*1a390*/  LDL R5, [R1+0xf90] ;  /* 0x000f900001057983 */ /* 0x000ea40000100800 */
[----:B------:R-:W2:Y:S01]  /*1a3a0*/  LDL R2, [R1+0xfa4] ;  /* 0x000fa40001027983 */ /* 0x000ea20000100800 */
[----:B---3--:R-:W-:Y:S01]  /*1a3b0*/  STL [R1+0x2394], R26 ;  /* 0x0023941a01007387 */ /* 0x008fe20000100800 */
[----:B------:R-:W3:Y:S02]  /*1a3c0*/  LDL R11, [R1+0xf3c] ;  /* 0x000f3c00010b7983 */ /* 0x000ee40000100800 */
[----:B------:R-:W3:Y:S02]  /*1a3d0*/  LDL R10, [R1+0xf40] ;  /* 0x000f4000010a7983 */ /* 0x000ee40000100800 */
[----:B------:R-:W3:Y:S01]  /*1a3e0*/  LDL R9, [R1+0xefc] ;  /* 0x000efc0001097983 */ /* 0x000ee20000100800 */
[----:B------:R-:W3:Y:S01]  /*1a3f0*/  LDL R8, [R1+0xf00] ;  /* 0x000f000001087983 */ /* 0x000ee20000100800 */
[----:B------:R-:W-:-:S02]  /*1a400*/  PRMT R4, RZ, 0x7610, R4 ;  /* 0x00007610ff047816 */ /* 0x000fc40000000004 */
[----:B------:R-:W-:Y:S02]  /*1a410*/  PRMT R3, RZ, 0x7610, R3 ;  /* 0x00007610ff037816 */ /* 0x000fe40000000003 */
[----:B------:R-:W-:Y:S02]  /*1a420*/  PRMT R16, RZ, 0x7610, R16 ;  /* 0x00007610ff107816 */ /* 0x000fe40000000010 */
[----:B------:R-:W-:Y:S01]  /*1a430*/  PRMT R17, RZ, 0x7610, R17 ;  /* 0x00007610ff117816 */ /* 0x000fe20000000011 */
[----:B----4-:R-:W-:Y:S01]  /*1a440*/  STL [R1+0x2398], R22 ;  /* 0x0023981601007387 */ /* 0x010fe20000100800 */
[----:B------:R-:W-:Y:S02]  /*1a450*/  STL [R1], R12 ;  /* 0x0000000c01007387 */ /* 0x000fe40000100800 */
[----:B--2---:R-:W-:Y:S02]  /*1a460*/  @!P0 IMAD.MOV.U32 R15, RZ, RZ, R7 ;  /* 0x000000ffff0f8224 */ /* 0x004fe400078e0007 */
[----:B------:R-:W-:Y:S01]  /*1a470*/  @!P0 IMAD.MOV.U32 R14, RZ, RZ, R6 ;  /* 0x000000ffff0e8224 */ /* 0x000fe200078e0006 */
[----:B------:R-:W2:Y:S04]  /*1a480*/  LDL R7, [R1+0xebc] ;  /* 0x000ebc0001077983 */ /* 0x000ea80000100800 */
[----:B------:R-:W4:Y:S04]  /*1a490*/  LDL R6, [R1+0xec0] ;  /* 0x000ec00001067983 */ /* 0x000f280000100800 */
[----:B------:R0:W2:Y:S02]  /*1a4a0*/  @!P0 LDG.E.U16 R4, [R14.64] ;  /* 0x000000060e048981 */ /* 0x0000a4000c1e1500 */
[----:B0-----:R-:W-:-:S02]  /*1a4b0*/  @!P0 IMAD.MOV.U32 R15, RZ, RZ, R5 ;  /* 0x000000ffff0f8224 */ /* 0x001fc400078e0005 */
[----:B------:R-:W-:-:S05]  /*1a4c0*/  @!P0 IMAD.MOV.U32 R14, RZ, RZ, R2 ;  /* 0x000000ffff0e8224 */ /* 0x000fca00078e0002 */
[----:B------:R3:W4:Y:S02]  /*1a4d0*/  @!P0 LDG.E.U16 R3, [R14.64] ;  /* 0x000000060e038981 */ /* 0x000724000c1e1500 */
[----:B---3--:R-:W-:Y:S02]  /*1a4e0*/  @!P0 IMAD.MOV.U32 R15, RZ, RZ, R11 ;  /* 0x000000ffff0f8224 */ /* 0x008fe400078e000b */
[----:B------:R-:W-:-:S05]  /*1a4f0*/  @!P0 IMAD.MOV.U32 R14, RZ, RZ, R10 ;  /* 0x000000ffff0e8224 */ /* 0x000fca00078e000a */
[----:B------:R0:W3:Y:S02]  /*1a500*/  @!P0 LDG.E.U16 R16, [R14.64] ;  /* 0x000000060e108981 */ /* 0x0000e4000c1e1500 */
[----:B0-----:R-:W-:Y:S02]  /*1a510*/  @!P0 IMAD.MOV.U32 R14, RZ, RZ, R8 ;  /* 0x000000ffff0e8224 */ /* 0x001fe400078e0008 */
[----:B------:R-:W-:-:S05]  /*1a520*/  @!P0 IMAD.MOV.U32 R15, RZ, RZ, R9 ;  /* 0x000000ffff0f8224 */ /* 0x000fca00078e0009 */
[----:B------:R4:W3:Y:S01]  /*1a530*/  @!P0 LDG.E.U16 R17, [R14.64] ;  /* 0x000000060e118981 */ /* 0x0008e2000c1e1500 */
[----:B------:R-:W-:-:S03]  /*1a540*/  PRMT R19, RZ, 0x7610, R19 ;  /* 0x00007610ff137816 */ /* 0x000fc60000000013 */
[----:B--2---:R0:W-:Y:S01]  /*1a550*/  STL [R1+0x239c], R4 ;  /* 0x00239c0401007387 */ /* 0x0041e20000100800 */
[----:B------:R-:W2:Y:S02]  /*1a560*/  LDL R5, [R1+0xe7c] ;  /* 0x000e7c0001057983 */ /* 0x000ea40000100800 */
[----:B------:R-:W2:Y:S02]  /*1a570*/  LDL R2, [R1+0xe80] ;  /* 0x000e800001027983 */ /* 0x000ea40000100800 */
[----:B----4-:R-:W-:Y:S02]  /*1a580*/  @!P0 IMAD.MOV.U32 R14, RZ, RZ, R6 ;  /* 0x000000ffff0e8224 */ /* 0x010fe400078e0006 */
[----:B------:R-:W-:-:S05]  /*1a590*/  @!P0 IMAD.MOV.U32 R15, RZ, RZ, R7 ;  /* 0x000000ffff0f8224 */ /* 0x000fca00078e0007 */
[----:B------:R2:W4:Y:S04]  /*1a5a0*/  @!P0 LDG.E.U16 R19, [R14.64] ;  /* 0x000000060e138981 */ /* 0x000528000c1e1500 */
[----:B------:R1:W-:Y:S04]  /*1a5b0*/  STL [R1+0x23a8], R3 ;  /* 0x0023a80301007387 */ /* 0x0003e80000100800 */
[----:B---3--:R-:W-:Y:S04]  /*1a5c0*/  STL [R1+0x23ac], R16 ;  /* 0x0023ac1001007387 */ /* 0x008fe80000100800 */
[----:B------:R-:W-:Y:S01]  /*1a5d0*/  STL [R1+0x23b0], R17 ;  /* 0x0023b01101007387 */ /* 0x000fe20000100800 */
[----:B------:R-:W3:Y:S02]  /*1a5e0*/  LDL R13, [R1+0xe3c] ;  /* 0x000e3c00010d7983 */ /* 0x000ee40000100800 */
[----:B------:R-:W3:Y:S01]  /*1a5f0*/  LDL R10, [R1+0xe40] ;  /* 0x000e4000010a7983 */ /* 0x000ee20000100800 */
[----:B------:R-:W-:-:S02]  /*1a600*/  PRMT R21, RZ, 0x7610, R21 ;  /* 0x00007610ff157816 */ /* 0x000fc40000000015 */
[----:B------:R-:W-:Y:S01]  /*1a610*/  PRMT R23, RZ, 0x7610, R23 ;  /* 0x00007610ff177816 */ /* 0x000fe20000000017 */
[----:B------:R-:W3:Y:S04]  /*1a620*/  LDL R7, [R1+0xdfc] ;  /* 0x000dfc0001077983 */ /* 0x000ee80000100800 */
[----:B0-----:R-:W3:Y:S01]  /*1a630*/  LDL R4, [R1+0xe00] ;  /* 0x000e000001047983 */ /* 0x001ee20000100800 */
[----:B--2---:R-:W-:Y:S02]  /*1a640*/  @!P0 IMAD.MOV.U32 R15, RZ, RZ, R5 ;  /* 0x000000ffff0f8224 */ /* 0x004fe400078e0005 */
[----:B------:R-:W-:-:S05]  /*1a650*/  @!P0 IMAD.MOV.U32 R14, RZ, RZ, R2 ;  /* 0x000000ffff0e8224 */ /* 0x000fca00078e0002 */
[----:B------:R3:W2:Y:S04]  /*1a660*/  @!P0 LDG.E.U16 R21, [R14.64] ;  /* 0x000000060e158981 */ /* 0x0006a8000c1e1500 */
[----:B----4-:R-:W-:Y:S01]  /*1a670*/  STL [R1+0x23c0], R19 ;  /* 0x0023c01301007387 */ /* 0x010fe20000100800 */
[----:B------:R-:W4:Y:S02]  /*1a680*/  LDL R2, [R1+0xf94] ;  /* 0x000f940001027983 */ /* 0x000f240000100800 */
[----:B-1----:R-:W4:Y:S01]  /*1a690*/  LDL R3, [R1+0xdd8] ;  /* 0x000dd80001037983 */ /* 0x002f220000100800 */
[----:B------:R-:W0:Y:S01]  /*1a6a0*/  S2R R12, SR_TID.X ;  /* 0x00000000000c7919 */ /* 0x000e220000002100 */
        /* <DEDUP_REMOVED lines=8> */
[----:B---3--:R-:W-:-:S02]  /*1a730*/  @!P0 IMAD.MOV.U32 R15, RZ, RZ, R13 ;  /* 0x000000ffff0f8224 */ /* 0x008fc400078e000d */
[----:B------:R-:W-:-:S05]  /*1a740*/  @!P0 IMAD.MOV.U32 R14, RZ, RZ, R10 ;  /* 0x000000ffff0e8224 */ /* 0x000fca00078e000a */
[----:B------:R1:W3:Y:S01]  /*1a750*/  @!P0 LDG.E.U16 R23, [R14.64] ;  /* 0x000000060e178981 */ /* 0x0002e2000c1e1500 */
[----:B------:R-:W-:Y:S02]  /*1a760*/  PRMT R24, RZ, 0x7610, R24 ;  /* 0x00007610ff187816 */ /* 0x000fe40000000018 */
[----:B0-----:R-:W-:Y:S01]  /*1a770*/  LOP3.LUT R8, R12, 0x7f, RZ, 0xc0, !PT ;  /* 0x0000007f0c087812 */ /* 0x001fe200078ec0ff */
[----:B-1----:R-:W-:Y:S02]  /*1a780*/  @!P0 IMAD.MOV.U32 R14, RZ, RZ, R4 ;  /* 0x000000ffff0e8224 */ /* 0x002fe400078e0004 */
[----:B------:R-:W-:-:S05]  /*1a790*/  @!P0 IMAD.MOV.U32 R15, RZ, RZ, R7 ;  /* 0x000000ffff0f8224 */ /* 0x000fca00078e0007 */
[----:B------:R4:W3:Y:S04]  /*1a7a0*/  @!P0 LDG.E.U16 R24, [R14.64] ;  /* 0x000000060e188981 */ /* 0x0008e8000c1e1500 */
[----:B--2---:R-:W-:Y:S01]  /*1a7b0*/  STL [R1+0x23c4], R21 ;  /* 0x0023c41501007387 */ /* 0x004fe20000100800 */
[----:B------:R0:W-:Y:S02]  /*1a7c0*/  STL [R1+0x23c8], R12 ;  /* 0x0023c80c01007387 */ /* 0x0001e40000100800 */
[----:B----4-:R-:W-:Y:S01]  /*1a7d0*/  @!P0 IMAD.MOV.U32 R14, RZ, RZ, R2 ;  /* 0x000000ffff0e8224 */ /* 0x010fe200078e0002 */
[----:B---3--:R-:W-:Y:S01]  /*1a7e0*/  STL [R1+0x23cc], R23 ;  /* 0x0023cc1701007387 */ /* 0x008fe20000100800 */
[----:B------:R-:W2:Y:S02]  /*1a7f0*/  LDL.LU R18, [R1+0x4b4] ;  /* 0x0004b40001127983 */ /* 0x000ea40000300800 */
[----:B0-----:R-:W3:Y:S02]  /*1a800*/  LDL.LU R12, [R1+0x4ac] ;  /* 0x0004ac00010c7983 */ /* 0x001ee40000300800 */
[----:B------:R-:W4:Y:S01]  /*1a810*/  LDL.LU R10, [R1+0x46c] ;  /* 0x00046c00010a7983 */ /* 0x000f220000300800 */
[----:B------:R-:W4:Y:S01]  /*1a820*/  LDL.LU R21, [R1+0x464] ;  /* 0x0004640001157983 */ /* 0x000f220000300800 */
[----:B------:R-:W4:Y:S02]  /*1a830*/  LDL.LU R2, [R1+0x428] ;  /* 0x0004280001027983 */ /* 0x000f240000300800 */
[----:B------:R-:W4:Y:S02]  /*1a840*/  LDL.LU R7, [R1+0x424] ;  /* 0x0004240001077983 */ /* 0x000f240000300800 */
[----:B------:R-:W4:Y:S01]  /*1a850*/  LDL.LU R20, [R1+0x3e8] ;  /* 0x0003e80001147983 */ /* 0x000f220000300800 */
[----:B------:R-:W4:Y:S01]  /*1a860*/  LDL.LU R13, [R1+0x3e4] ;  /* 0x0003e400010d7983 */ /* 0x000f220000300800 */
[----:B------:R-:W-:Y:S01]  /*1a870*/  PRMT R25, RZ, 0x7610, R25 ;  /* 0x00007610ff197816 */ /* 0x000fe20000000019 */
[----:B------:R-:W-:-:S02]  /*1a880*/  @!P0 IMAD.MOV.U32 R15, RZ, RZ, R3 ;  /* 0x000000ffff0f8224 */ /* 0x000fc400078e0003 */
[----:B------:R-:W-:Y:S01]  /*1a890*/  IMAD.SHL.U32 R28, R8, 0x2, RZ ;  /* 0x00000002081c7824 */ /* 0x000fe200078e00ff */
[----:B------:R-:W4:Y:S04]  /*1a8a0*/  LDL.LU R19, [R1+0x3a8] ;  /* 0x0003a80001137983 */ /* 0x000f280000300800 */
[----:B------:R0:W4:Y:S01]  /*1a8b0*/  @!P0 LDG.E.U16 R25, [R14.64] ;  /* 0x000000060e198981 */ /* 0x000122000c1e1500 */
[----:B------:R-:W4:Y:S01]  /*1a8c0*/  LDL.LU R17, [R1+0x118] ;  /* 0x0001180001117983 */ /* 0x000f220000300800 */
[----:B0-----:R-:W-:-:S05]  /*1a8d0*/  LOP3.LUT R15, R28, 0x60, RZ, 0x3c, !PT ;  /* 0x000000601c0f7812 */ /* 0x001fca00078e3cff */
[----:B------:R-:W-:Y:S01]  /*1a8e0*/  STS.U16 [R15+0x4c00], R22 ;  /* 0x004c00160f007388 */ /* 0x000fe20000000400 */
[----:B------:R-:W-:Y:S02]  /*1a8f0*/  STS.U16 [R15+0x4d00], R26 ;  /* 0x004d001a0f007388 */ /* 0x000fe40000000400 */
[----:B------:R0:W-:Y:S02]  /*1a900*/  STS.U16 [R15+0x5c00], R27 ;  /* 0x005c001b0f007388 */ /* 0x0001e40000000400 */
[----:B------:R1:W-:Y:S01]  /*1a910*/  STS.U16 [R15+0x5d00], R29 ;  /* 0x005d001d0f007388 */ /* 0x0003e20000000400 */
[----:B0-----:R-:W4:Y:S01]  /*1a920*/  LDL.LU R27, [R1+0x100] ;  /* 0x00010000011b7983 */ /* 0x001f220000300800 */
[----:B-1----:R-:W4:Y:S02]  /*1a930*/  LDL.LU R29, [R1+0xf8] ;  /* 0x0000f800011d7983 */ /* 0x002f240000300800 */
[----:B------:R-:W4:Y:S02]  /*1a940*/  LDL.LU R16, [R1+0xd8] ;  /* 0x0000d80001107983 */ /* 0x000f240000300800 */
[----:B------:R-:W4:Y:S01]  /*1a950*/  LDL.LU R3, [R1+0xc8] ;  /* 0x0000c80001037983 */ /* 0x000f220000300800 */
[----:B------:R-:W4:Y:S01]  /*1a960*/  LDL.LU R4, [R1+0xc4] ;  /* 0x0000c40001047983 */ /* 0x000f220000300800 */
[----:B------:R-:W4:Y:S03]  /*1a970*/  LDL.LU R22, [R1+0x5b8] ;  /* 0x0005b80001167983 */ /* 0x000f260000300800 */
[----:B------:R0:W-:Y:S01]  /*1a980*/  STS.U16 [R15+0x6c00], R5 ;  /* 0x006c00050f007388 */ /* 0x0001e20000000400 */
[----:B------:R-:W4:Y:S02]  /*1a990*/  LDL.LU R26, [R1+0x5b4] ;  /* 0x0005b400011a7983 */ /* 0x000f240000300800 */
[----:B------:R1:W-:Y:S02]  /*1a9a0*/  STS.U16 [R15+0x6d00], R6 ;  /* 0x006d00060f007388 */ /* 0x0003e40000000400 */
[----:B------:R1:W-:Y:S01]  /*1a9b0*/  STS.U16 [R15+0x7c00], R9 ;  /* 0x007c00090f007388 */ /* 0x0003e20000000400 */
[----:B------:R1:W-:Y:S04]  /*1a9c0*/  STS.U16 [R15+0x7d00], R11 ;  /* 0x007d000b0f007388 */ /* 0x0003e80000000400 */
[----:B0-----:R-:W4:Y:S01]  /*1a9d0*/  LDL.LU R5, [R1+0x5b0] ;  /* 0x0005b00001057983 */ /* 0x001f220000300800 */
[----:B-1----:R-:W4:Y:S03]  /*1a9e0*/  LDL.LU R6, [R1+0x5ac] ;  /* 0x0005ac0001067983 */ /* 0x002f260000300800 */
[----:B------:R-:W4:Y:S04]  /*1a9f0*/  LDL.LU R9, [R1+0x5a8] ;  /* 0x0005a80001097983 */ /* 0x000f280000300800 */
[----:B------:R-:W4:Y:S04]  /*1aa00*/  LDL.LU R11, [R1+0x5a4] ;  /* 0x0005a400010b7983 */ /* 0x000f280000300800 */
[----:B--2---:R0:W-:Y:S01]  /*1aa10*/  STS.U16 [R15+0x8c00], R18 ;  /* 0x008c00120f007388 */ /* 0x0041e20000000400 */
[----:B---3--:R-:W-:Y:S03]  /*1aa20*/  STS.U16 [R15+0x8d00], R12 ;  /* 0x008d000c0f007388 */ /* 0x008fe60000000400 */
[----:B0-----:R-:W2:Y:S01]  /*1aa30*/  LDL.LU R18, [R1+0x5a0] ;  /* 0x0005a00001127983 */ /* 0x001ea20000300800 */
[----:B----4-:R0:W-:Y:S03]  /*1aa40*/  STS.U16 [R15+0x9c00], R10 ;  /* 0x009c000a0f007388 */ /* 0x0101e60000000400 */
[----:B------:R-:W-:Y:S01]  /*1aa50*/  STS.U16 [R15+0x9d00], R21 ;  /* 0x009d00150f007388 */ /* 0x000fe20000000400 */
[----:B------:R1:W-:Y:S03]  /*1aa60*/  STS.U16 [R15+0xac00], R2 ;  /* 0x00ac00020f007388 */ /* 0x0003e60000000400 */
[----:B------:R3:W-:Y:S01]  /*1aa70*/  STS.U16 [R15+0xad00], R7 ;  /* 0x00ad00070f007388 */ /* 0x0007e20000000400 */
[----:B------:R4:W-:Y:S02]  /*1aa80*/  STS.U16 [R15+0xbc00], R20 ;  /* 0x00bc00140f007388 */ /* 0x0009e40000000400 */
[----:B------:R4:W-:Y:S01]  /*1aa90*/  STS.U16 [R15+0xbd00], R13 ;  /* 0x00bd000d0f007388 */ /* 0x0009e20000000400 */
[----:B0-----:R-:W2:Y:S01]  /*1aaa0*/  LDL.LU R10, [R1+0x59c] ;  /* 0x00059c00010a7983 */ /* 0x001ea20000300800 */
[----:B-1----:R-:W2:Y:S02]  /*1aab0*/  LDL.LU R2, [R1+0x590] ;  /* 0x0005900001027983 */ /* 0x002ea40000300800 */
[----:B---3--:R-:W3:Y:S01]  /*1aac0*/  LDL.LU R7, [R1+0x58c] ;  /* 0x00058c0001077983 */ /* 0x008ee20000300800 */
[----:B----4-:R-:W4:Y:S01]  /*1aad0*/  LDL.LU R20, [R1+0x580] ;  /* 0x0005800001147983 */ /* 0x010f220000300800 */
[----:B------:R-:W3:Y:S02]  /*1aae0*/  LDL.LU R13, [R1+0x57c] ;  /* 0x00057c00010d7983 */ /* 0x000ee40000300800 */
[----:B------:R-:W-:Y:S02]  /*1aaf0*/  STS.U16 [R15+0xcc00], R19 ;  /* 0x00cc00130f007388 */ /* 0x000fe40000000400 */
[----:B------:R-:W-:Y:S01]  /*1ab00*/  STS.U16 [R15+0xcd00], R17 ;  /* 0x00cd00110f007388 */ /* 0x000fe20000000400 */
[----:B------:R0:W-:Y:S01]  /*1ab10*/  STS.U16 [R15+0xdc00], R27 ;  /* 0x00dc001b0f007388 */ /* 0x0001e20000000400 */
[----:B------:R1:W-:Y:S02]  /*1ab20*/  STS.U16 [R15+0xdd00], R29 ;  /* 0x00dd001d0f007388 */ /* 0x0003e40000000400 */
[----:B------:R1:W-:Y:S02]  /*1ab30*/  STS.U16 [R15+0xec00], R0 ;  /* 0x00ec00000f007388 */ /* 0x0003e40000000400 */
[----:B------:R-:W-:Y:S01]  /*1ab40*/  STS.U16 [R15+0xed00], R16 ;  /* 0x00ed00100f007388 */ /* 0x000fe20000000400 */
[----:B------:R-:W-:Y:S01]  /*1ab50*/  STS.U16 [R15+0xfc00], R3 ;  /* 0x00fc00030f007388 */ /* 0x000fe20000000400 */
[----:B------:R-:W-:Y:S03]  /*1ab60*/  STS.U16 [R15+0xfd00], R4 ;  /* 0x00fd00040f007388 */ /* 0x000fe60000000400 */
[----:B0-----:R-:W4:Y:S01]  /*1ab70*/  LDL.LU R27, [R1+0x538] ;  /* 0x00053800011b7983 */ /* 0x001f220000300800 */
[----:B-1----:R-:W4:Y:S01]  /*1ab80*/  LDL.LU R29, [R1+0x534] ;  /* 0x00053400011d7983 */ /* 0x002f220000300800 */
[----:B------:R-:W-:-:S05]  /*1ab90*/  LOP3.LUT R0, R28, 0x70, RZ, 0x3c, !PT ;  /* 0x000000701c007812 */ /* 0x000fca00078e3cff */
[----:B------:R-:W-:Y:S01]  /*1aba0*/  STS.U16 [R0+0xe00], R22 ;  /* 0x000e001600007388 */ /* 0x000fe20000000400 */
[----:B------:R-:W-:Y:S02]  /*1abb0*/  STS.U16 [R0+0xf00], R26 ;  /* 0x000f001a00007388 */ /* 0x000fe40000000400 */
[----:B------:R-:W-:Y:S02]  /*1abc0*/  STS.U16 [R0+0x1e00], R5 ;  /* 0x001e000500007388 */ /* 0x000fe40000000400 */
[----:B------:R-:W-:Y:S01]  /*1abd0*/  STS.U16 [R0+0x1f00], R6 ;  /* 0x001f000600007388 */ /* 0x000fe20000000400 */
[----:B------:R-:W-:Y:S01]  /*1abe0*/  STS.U16 [R0+0x2e00], R9 ;  /* 0x002e000900007388 */ /* 0x000fe20000000400 */
[----:B------:R0:W-:Y:S03]  /*1abf0*/  STS.U16 [R0+0x2f00], R11 ;  /* 0x002f000b00007388 */ /* 0x0001e60000000400 */
[----:B0-----:R-:W4:Y:S01]  /*1ac00*/  LDL.LU R11, [R1+0x4f0] ;  /* 0x0004f000010b7983 */ /* 0x001f220000300800 */
[----:B------:R-:W4:Y:S03]  /*1ac10*/  LDL.LU R23, [R1+0x4ec] ;  /* 0x0004ec0001177983 */ /* 0x000f260000300800 */
[----:B--2---:R0:W-:Y:S04]  /*1ac20*/  STS.U16 [R0+0x3e00], R18 ;  /* 0x003e001200007388 */ /* 0x0041e80000000400 */
[----:B0-----:R-:W2:Y:S01]  /*1ac30*/  LDL.LU R18, [R1+0x4a8] ;  /* 0x0004a80001127983 */ /* 0x001ea20000300800 */
[----:B------:R-:W2:Y:S02]  /*1ac40*/  LDL.LU R12, [R1+0x4a4] ;  /* 0x0004a400010c7983 */ /* 0x000ea40000300800 */
[----:B------:R-:W2:Y:S02]  /*1ac50*/  LDL.LU R5, [R1+0x460] ;  /* 0x0004600001057983 */ /* 0x000ea40000300800 */
[----:B------:R-:W2:Y:S01]  /*1ac60*/  LDL.LU R6, [R1+0x45c] ;  /* 0x00045c0001067983 */ /* 0x000ea20000300800 */
[----:B------:R0:W-:Y:S04]  /*1ac70*/  STS.U16 [R0+0x3f00], R10 ;  /* 0x003f000a00007388 */ /* 0x0001e80000000400 */
[----:B------:R-:W2:Y:S01]  /*1ac80*/  LDL.LU R9, [R1+0x420] ;  /* 0x0004200001097983 */ /* 0x000ea20000300800 */
[----:B------:R-:W-:Y:S02]  /*1ac90*/  STS.U16 [R0+0x4e00], R2 ;  /* 0x004e000200007388 */ /* 0x000fe40000000400 */
[----:B---3--:R-:W-:Y:S02]  /*1aca0*/  STS.U16 [R0+0x4f00], R7 ;  /* 0x004f000700007388 */ /* 0x008fe40000000400 */
[----:B----4-:R1:W-:Y:S01]  /*1acb0*/  STS.U16 [R0+0x5e00], R20 ;  /* 0x005e001400007388 */ /* 0x0103e20000000400 */
[----:B------:R3:W-:Y:S04]  /*1acc0*/  STS.U16 [R0+0x5f00], R13 ;  /* 0x005f000d00007388 */ /* 0x0007e80000000400 */
[----:B0-----:R-:W4:Y:S01]  /*1acd0*/  LDL.LU R10, [R1+0x41c] ;  /* 0x00041c00010a7983 */ /* 0x001f220000300800 */
[----:B------:R-:W4:Y:S02]  /*1ace0*/  LDL.LU R21, [R1+0x3e0] ;  /* 0x0003e00001157983 */ /* 0x000f240000300800 */
[----:B------:R-:W4:Y:S01]  /*1acf0*/  LDL.LU R19, [R1+0x3dc] ;  /* 0x0003dc0001137983 */ /* 0x000f220000300800 */
[----:B-1----:R-:W4:Y:S01]  /*1ad00*/  LDL.LU R20, [R1+0x110] ;  /* 0x0001100001147983 */ /* 0x002f220000300800 */
[----:B---3--:R-:W4:Y:S02]  /*1ad10*/  LDL.LU R13, [R1+0x108] ;  /* 0x00010800010d7983 */ /* 0x008f240000300800 */
[----:B------:R-:W4:Y:S02]  /*1ad20*/  LDL.LU R2, [R1+0xf0] ;  /* 0x0000f00001027983 */ /* 0x000f240000300800 */
[----:B------:R-:W4:Y:S01]  /*1ad30*/  LDL.LU R7, [R1+0xe8] ;  /* 0x0000e80001077983 */ /* 0x000f220000300800 */
[----:B------:R-:W4:Y:S01]  /*1ad40*/  LDL.LU R14, [R1+0xd0] ;  /* 0x0000d000010e7983 */ /* 0x000f220000300800 */
[----:B------:R-:W4:Y:S02]  /*1ad50*/  LDL.LU R17, [R1+0xcc] ;  /* 0x0000cc0001117983 */ /* 0x000f240000300800 */
[----:B------:R-:W4:Y:S02]  /*1ad60*/  LDL.LU R16, [R1+0xc0] ;  /* 0x0000c00001107983 */ /* 0x000f240000300800 */
[----:B------:R-:W4:Y:S01]  /*1ad70*/  LDL.LU R3, [R1+0xb8] ;  /* 0x0000b80001037983 */ /* 0x000f220000300800 */
[----:B------:R-:W4:Y:S01]  /*1ad80*/  LDL.LU R4, [R1+0x94] ;  /* 0x0000940001047983 */ /* 0x000f220000300800 */
[----:B------:R-:W4:Y:S03]  /*1ad90*/  LDL.LU R22, [R1+0x8c] ;  /* 0x00008c0001167983 */ /* 0x000f260000300800 */
[----:B------:R0:W-:Y:S01]  /*1ada0*/  STS.U16 [R0+0x6e00], R27 ;  /* 0x006e001b00007388 */ /* 0x0001e20000000400 */
[----:B------:R-:W4:Y:S02]  /*1adb0*/  LDL.LU R26, [R1+0x84] ;  /* 0x00008400011a7983 */ /* 0x000f240000300800 */
[----:B------:R1:W-:Y:S01]  /*1adc0*/  STS.U16 [R0+0x6f00], R29 ;  /* 0x006f001d00007388 */ /* 0x0003e20000000400 */
[----:B0-----:R-:W4:Y:S01]  /*1add0*/  LDL.LU R27, [R1+0x7c] ;  /* 0x00007c00011b7983 */ /* 0x001f220000300800 */
[----:B-1----:R-:W4:Y:S03]  /*1ade0*/  LDL.LU R29, [R1+0x64] ;  /* 0x00006400011d7983 */ /* 0x002f260000300800 */
[----:B------:R0:W-:Y:S01]  /*1adf0*/  STS.U16 [R0+0x7e00], R11 ;  /* 0x007e000b00007388 */ /* 0x0001e20000000400 */
[----:B------:R1:W-:Y:S03]  /*1ae00*/  STS.U16 [R0+0x7f00], R23 ;  /* 0x007f001700007388 */ /* 0x0003e60000000400 */
[----:B0-----:R-:W4:Y:S01]  /*1ae10*/  LDL.LU R11, [R1+0x44] ;  /* 0x00004400010b7983 */ /* 0x001f220000300800 */
[----:B-1----:R-:W4:Y:S03]  /*1ae20*/  LDL.LU R23, [R1+0x23cc] ;  /* 0x0023cc0001177983 */ /* 0x002f260000300800 */
[----:B--2---:R0:W-:Y:S01]  /*1ae30*/  STS.U16 [R0+0x8e00], R18 ;  /* 0x008e001200007388 */ /* 0x0041e20000000400 */
[----:B------:R1:W-:Y:S02]  /*1ae40*/  STS.U16 [R0+0x8f00], R12 ;  /* 0x008f000c00007388 */ /* 0x0003e40000000400 */
[----:B------:R2:W-:Y:S01]  /*1ae50*/  STS.U16 [R0+0x9e00], R5 ;  /* 0x009e000500007388 */ /* 0x0005e20000000400 */
[----:B0-----:R-:W3:Y:S01]  /*1ae60*/  LDL.LU R18, [R1+0x4] ;  /* 0x0000040001127983 */ /* 0x001ee20000300800 */
[----:B-1----:R-:W3:Y:S02]  /*1ae70*/  LDL.LU R12, [R1+0x23c8] ;  /* 0x0023c800010c7983 */ /* 0x002ee40000300800 */
[----:B------:R0:W-:Y:S02]  /*1ae80*/  STS.U16 [R0+0x9f00], R6 ;  /* 0x009f000600007388 */ /* 0x0001e40000000400 */
[----:B--2---:R-:W2:Y:S01]  /*1ae90*/  LDL.LU R5, [R1+0x90] ;  /* 0x0000900001057983 */ /* 0x004ea20000300800 */
[----:B------:R1:W-:Y:S04]  /*1aea0*/  STS.U16 [R0+0xae00], R9 ;  /* 0x00ae000900007388 */ /* 0x0003e80000000400 */
[----:B----4-:R4:W-:Y:S01]  /*1aeb0*/  STS.U16 [R0+0xaf00], R10 ;  /* 0x00af000a00007388 */ /* 0x0109e20000000400 */
[----:B------:R4:W-:Y:S02]  /*1aec0*/  STS.U16 [R0+0xbe00], R21 ;  /* 0x00be001500007388 */ /* 0x0009e40000000400 */
[----:B------:R4:W-:Y:S01]  /*1aed0*/  STS.U16 [R0+0xbf00], R19 ;  /* 0x00bf001300007388 */ /* 0x0009e20000000400 */
[----:B------:R4:W-:Y:S04]  /*1aee0*/  STS.U16 [R0+0xce00], R20 ;  /* 0x00ce001400007388 */ /* 0x0009e80000000400 */
[----:B0-----:R-:W2:Y:S01]  /*1aef0*/  LDL.LU R6, [R1+0x88] ;  /* 0x0000880001067983 */ /* 0x001ea20000300800 */
[----:B-1----:R-:W2:Y:S03]  /*1af00*/  LDL.LU R9, [R1+0x80] ;  /* 0x0000800001097983 */ /* 0x002ea60000300800 */
[----:B----4-:R-:W4:Y:S04]  /*1af10*/  LDL.LU R10, [R1+0x6c] ;  /* 0x00006c00010a7983 */ /* 0x010f280000300800 */
[----:B------:R-:W2:Y:S01]  /*1af20*/  LDL.LU R21, [R1+0x23c4] ;  /* 0x0023c40001157983 */ /* 0x000ea20000300800 */
[----:B------:R-:W2:Y:S02]  /*1af30*/  LDL.LU R19, [R1+0x23c0] ;  /* 0x0023c00001137983 */ /* 0x000ea40000300800 */
[----:B------:R-:W2:Y:S02]  /*1af40*/  LDL.LU R20, [R1+0x23bc] ;  /* 0x0023bc0001147983 */ /* 0x000ea40000300800 */
[----:B------:R0:W-:Y:S01]  /*1af50*/  STS.U16 [R0+0xcf00], R13 ;  /* 0x00cf000d00007388 */ /* 0x0001e20000000400 */
[----:B------:R1:W-:Y:S01]  /*1af60*/  STS.U16 [R0+0xde00], R2 ;  /* 0x00de000200007388 */ /* 0x0003e20000000400 */
[----:B------:R1:W-:Y:S03]  /*1af70*/  STS.U16 [R0+0xdf00], R7 ;  /* 0x00df000700007388 */ /* 0x0003e60000000400 */
[----:B0-----:R-:W2:Y:S01]  /*1af80*/  LDL.LU R13, [R1+0x23b8] ;  /* 0x0023b800010d7983 */ /* 0x001ea20000300800 */
[----:B-1----:R-:W4:Y:S02]  /*1af90*/  LDL.LU R2, [R1+0x60] ;  /* 0x0000600001027983 */ /* 0x002f240000300800 */
[----:B------:R-:W4:Y:S02]  /*1afa0*/  LDL.LU R7, [R1+0x40] ;  /* 0x0000400001077983 */ /* 0x000f240000300800 */
[----:B------:R-:W-:Y:S01]  /*1afb0*/  STS.U16 [R0+0xee00], R14 ;  /* 0x00ee000e00007388 */ /* 0x000fe20000000400 */
[----:B------:R0:W-:Y:S01]  /*1afc0*/  STS.U16 [R0+0xef00], R17 ;  /* 0x00ef001100007388 */ /* 0x0001e20000000400 */
[----:B------:R1:W-:Y:S02]  /*1afd0*/  STS.U16 [R0+0xfe00], R16 ;  /* 0x00fe001000007388 */ /* 0x0003e40000000400 */
[----:B------:R1:W-:Y:S02]  /*1afe0*/  STS.U16 [R0+0xff00], R3 ;  /* 0x00ff000300007388 */ /* 0x0003e40000000400 */
[----:B------:R-:W-:Y:S01]  /*1aff0*/  STS.U16 [R28+0x10000], R4 ;  /* 0x010000041c007388 */ /* 0x000fe20000000400 */
[----:B------:R-:W-:Y:S01]  /*1b000*/  STS.U16 [R28+0x10800], R22 ;  /* 0x010800161c007388 */ /* 0x000fe20000000400 */
[----:B------:R-:W-:Y:S02]  /*1b010*/  STS.U16 [R28+0x11000], R26 ;  /* 0x0110001a1c007388 */ /* 0x000fe40000000400 */
[----:B------:R-:W-:Y:S02]  /*1b020*/  STS.U16 [R28+0x11800], R27 ;  /* 0x0118001b1c007388 */ /* 0x000fe40000000400 */
[----:B------:R-:W-:Y:S01]  /*1b030*/  STS.U16 [R28+0x12000], R29 ;  /* 0x0120001d1c007388 */ /* 0x000fe20000000400 */
[----:B0-----:R-:W4:Y:S01]  /*1b040*/  LDL.LU R17, [R1+0x78] ;  /* 0x0000780001117983 */ /* 0x001f220000300800 */
[----:B------:R-:W4:Y:S02]  /*1b050*/  LDL.LU R14, [R1+0x74] ;  /* 0x00007400010e7983 */ /* 0x000f240000300800 */
[----:B-1----:R-:W4:Y:S02]  /*1b060*/  LDL.LU R16, [R1+0x70] ;  /* 0x0000700001107983 */ /* 0x002f240000300800 */
[----:B------:R-:W4:Y:S01]  /*1b070*/  LDL.LU R3, [R1+0x68] ;  /* 0x0000680001037983 */ /* 0x000f220000300800 */
[----:B------:R0:W-:Y:S04]  /*1b080*/  STS.U16 [R28+0x12800], R11 ;  /* 0x0128000b1c007388 */ /* 0x0001e80000000400 */
[----:B0-----:R-:W4:Y:S01]  /*1b090*/  LDL.LU R11, [R1+0x5c] ;  /* 0x00005c00010b7983 */ /* 0x001f220000300800 */
[----:B---3--:R-:W-:-:S05]  /*1b0a0*/  LOP3.LUT R12, R12, 0x7f, RZ, 0xc0, !PT ;  /* 0x0000007f0c0c7812 */ /* 0x008fca00078ec0ff */
[----:B------:R-:W-:Y:S01]  /*1b0b0*/  IMAD.SHL.U32 R12, R12, 0x2, RZ ;  /* 0x000000020c0c7824 */ /* 0x000fe200078e00ff */
[----:B------:R0:W-:Y:S04]  /*1b0c0*/  STS.U16 [R28+0x13000], R18 ;  /* 0x013000121c007388 */ /* 0x0001e80000000400 */
[----:B------:R-:W-:Y:S01]  /*1b0d0*/  LOP3.LUT R12, R12, 0x10, RZ, 0x3c, !PT ;  /* 0x000000100c0c7812 */ /* 0x000fe200078e3cff */
[----:B0-----:R-:W3:Y:S01]  /*1b0e0*/  LDL.LU R18, [R1+0x28] ;  /* 0x0000280001127983 */ /* 0x001ee20000300800 */
[----:B------:R-:W3:Y:S02]  /*1b0f0*/  LDL.LU R4, [R1+0x58] ;  /* 0x0000580001047983 */ /* 0x000ee40000300800 */
[----:B------:R-:W3:Y:S02]  /*1b100*/  LDL.LU R22, [R1+0x54] ;  /* 0x0000540001167983 */ /* 0x000ee40000300800 */
[----:B------:R-:W3:Y:S01]  /*1b110*/  LDL.LU R26, [R1+0x50] ;  /* 0x00005000011a7983 */ /* 0x000ee20000300800 */
[----:B------:R-:W3:Y:S04]  /*1b120*/  LDL.LU R27, [R1+0x4c] ;  /* 0x00004c00011b7983 */ /* 0x000ee80000300800 */
[----:B--2---:R-:W-:Y:S01]  /*1b130*/  STS.U16 [R28+0x13800], R13 ;  /* 0x0138000d1c007388 */ /* 0x004fe20000000400 */
[----:B------:R-:W-:Y:S02]  /*1b140*/  STS.U16 [R12+0x10100], R5 ;  /* 0x010100050c007388 */ /* 0x000fe40000000400 */
[----:B------:R-:W-:Y:S02]  /*1b150*/  STS.U16 [R12+0x10900], R6 ;  /* 0x010900060c007388 */ /* 0x000fe40000000400 */
[----:B------:R0:W-:Y:S01]  /*1b160*/  STS.U16 [R12+0x11100], R9 ;  /* 0x011100090c007388 */ /* 0x0001e20000000400 */
[----:B----4-:R1:W-:Y:S01]  /*1b170*/  STS.U16 [R12+0x11900], R10 ;  /* 0x0119000a0c007388 */ /* 0x0103e20000000400 */
[----:B------:R2:W-:Y:S02]  /*1b180*/  STS.U16 [R12+0x12100], R2 ;  /* 0x012100020c007388 */ /* 0x0005e40000000400 */
[----:B------:R4:W-:Y:S01]  /*1b190*/  STS.U16 [R12+0x12900], R7 ;  /* 0x012900070c007388 */ /* 0x0009e20000000400 */
[----:B0-----:R-:W3:Y:S04]  /*1b1a0*/  LDL.LU R9, [R1+0x48] ;  /* 0x0000480001097983 */ /* 0x001ee80000300800 */
[----:B-1----:R-:W3:Y:S01]  /*1b1b0*/  LDL.LU R10, [R1+0x24] ;  /* 0x00002400010a7983 */ /* 0x002ee20000300800 */
[----:B------:R-:W3:Y:S02]  /*1b1c0*/  LDL.LU R29, [R1+0x3c] ;  /* 0x00003c00011d7983 */ /* 0x000ee40000300800 */
[----:B------:R-:W3:Y:S01]  /*1b1d0*/  LDL.LU R5, [R1+0x38] ;  /* 0x0000380001057983 */ /* 0x000ee20000300800 */
[----:B------:R-:W3:Y:S01]  /*1b1e0*/  LDL.LU R6, [R1+0x34] ;  /* 0x0000340001067983 */ /* 0x000ee20000300800 */
[----:B--2---:R-:W2:Y:S02]  /*1b1f0*/  LDL.LU R2, [R1+0x30] ;  /* 0x0000300001027983 */ /* 0x004ea40000300800 */
[----:B------:R-:W-:-:S02]  /*1b200*/  IMAD.SHL.U32 R13, R8, 0x2, RZ ;  /* 0x00000002080d7824 */ /* 0x000fc400078e00ff */
[----:B----4-:R-:W3:Y:S01]  /*1b210*/  LDL.LU R7, [R1+0x2c] ;  /* 0x00002c0001077983 */ /* 0x010ee20000300800 */
[----:B------:R-:W2:Y:S04]  /*1b220*/  LDL.LU R8, [R1+0xc] ;  /* 0x00000c0001087983 */ /* 0x000ea80000300800 */
[----:B------:R0:W-:Y:S04]  /*1b230*/  STS.U16 [R12+0x13100], R20 ;  /* 0x013100140c007388 */ /* 0x0001e80000000400 */
[----:B0-----:R-:W2:Y:S01]  /*1b240*/  LDL.LU R12, [R1+0x23b4] ;  /* 0x0023b400010c7983 */ /* 0x001ea20000300800 */
[----:B------:R-:W-:Y:S01]  /*1b250*/  LOP3.LUT R20, R13, 0x10, RZ, 0x3c, !PT ;  /* 0x000000100d147812 */ /* 0x000fe200078e3cff */
[----:B------:R-:W-:-:S04]  /*1b260*/  LOP3.LUT R13, R28, 0x20, RZ, 0x3c, !PT ;  /* 0x000000201c0d7812 */ /* 0x000fc800078e3cff */
[----:B--2---:R0:W-:Y:S01]  /*1b270*/  STS.U16 [R20+0x13900], R12 ;  /* 0x0139000c14007388 */ /* 0x0041e20000000400 */
[----:B------:R1:W-:Y:S02]  /*1b280*/  STS.U16 [R13+0x10200], R17 ;  /* 0x010200110d007388 */ /* 0x0003e40000000400 */
[----:B------:R2:W-:Y:S02]  /*1b290*/  STS.U16 [R13+0x10a00], R14 ;  /* 0x010a000e0d007388 */ /* 0x0005e40000000400 */
[----:B------:R2:W-:Y:S01]  /*1b2a0*/  STS.U16 [R13+0x11200], R16 ;  /* 0x011200100d007388 */ /* 0x0005e20000000400 */
[----:B------:R3:W-:Y:S01]  /*1b2b0*/  STS.U16 [R13+0x11a00], R3 ;  /* 0x011a00030d007388 */ /* 0x0007e20000000400 */
[----:B------:R3:W-:Y:S03]  /*1b2c0*/  STS.U16 [R13+0x12200], R11 ;  /* 0x0122000b0d007388 */ /* 0x0007e60000000400 */
[----:B0-----:R-:W3:Y:S01]  /*1b2d0*/  LDL.LU R12, [R1+0x14] ;  /* 0x00001400010c7983 */ /* 0x001ee20000300800 */
[----:B------:R-:W3:Y:S02]  /*1b2e0*/  LDL.LU R20, [R1+0x10] ;  /* 0x0000100001147983 */ /* 0x000ee40000300800 */
[----:B-1----:R-:W3:Y:S02]  /*1b2f0*/  LDL.LU R17, [R1+0x23b0] ;  /* 0x0023b00001117983 */ /* 0x002ee40000300800 */
[----:B--2---:R-:W2:Y:S01]  /*1b300*/  LDL.LU R14, [R1] ;  /* 0x00000000010e7983 */ /* 0x004ea20000300800 */
[----:B------:R-:W2:Y:S01]  /*1b310*/  LDL.LU R16, [R1+0x23ac] ;  /* 0x0023ac0001107983 */ /* 0x000ea20000300800 */
[----:B---3--:R-:W3:Y:S03]  /*1b320*/  LDL.LU R3, [R1+0x23a8] ;  /* 0x0023a80001037983 */ /* 0x008ee60000300800 */
[----:B------:R-:W2:Y:S04]  /*1b330*/  LDL.LU R11, [R1+0x23a4] ;  /* 0x0023a400010b7983 */ /* 0x000ea80000300800 */
[----:B------:R0:W-:Y:S04]  /*1b340*/  STS.U16 [R13+0x12a00], R18 ;  /* 0x012a00120d007388 */ /* 0x0001e80000000400 */
[----:B0-----:R-:W2:Y:S01]  /*1b350*/  LDL.LU R18, [R1+0x23a0] ;  /* 0x0023a00001127983 */ /* 0x001ea20000300800 */
[----:B------:R-:W-:-:S03]  /*1b360*/  LOP3.LUT R28, R28, 0x30, RZ, 0x3c, !PT ;  /* 0x000000301c1c7812 */ /* 0x000fc600078e3cff */
[----:B--2---:R0:W-:Y:S01]  /*1b370*/  STS.U16 [R13+0x13200], R18 ;  /* 0x013200120d007388 */ /* 0x0041e20000000400 */
[----:B------:R1:W-:Y:S02]  /*1b380*/  STS.U16 [R13+0x13a00], R11 ;  /* 0x013a000b0d007388 */ /* 0x0003e40000000400 */
[----:B------:R2:W-:Y:S02]  /*1b390*/  STS.U16 [R28+0x10300], R4 ;  /* 0x010300041c007388 */ /* 0x0005e40000000400 */
[----:B------:R3:W-:Y:S01]  /*1b3a0*/  STS.U16 [R28+0x10b00], R22 ;  /* 0x010b00161c007388 */ /* 0x0007e20000000400 */
[----:B------:R3:W-:Y:S01]  /*1b3b0*/  STS.U16 [R28+0x11300], R26 ;  /* 0x0113001a1c007388 */ /* 0x0007e20000000400 */
[----:B------:R3:W-:Y:S03]  /*1b3c0*/  STS.U16 [R28+0x11b00], R27 ;  /* 0x011b001b1c007388 */ /* 0x0007e60000000400 */
[----:B0-----:R-:W4:Y:S01]  /*1b3d0*/  LDL.LU R18, [R1+0x18] ;  /* 0x0000180001127983 */ /* 0x001f220000300800 */
        /* <DEDUP_REMOVED lines=8> */
[----:B-1----:R-:W2:Y:S03]  /*1b460*/  LDL.LU R10, [R1+0x2388] ;  /* 0x00238800010a7983 */ /* 0x002ea60000300800 */
[----:B------:R-:W0:Y:S02]  /*1b470*/  S2R R13, SR_TID.X ;  /* 0x00000000000d7919 */ /* 0x000e240000002100 */
[----:B0-----:R-:W-:-:S05]  /*1b480*/  LOP3.LUT R13, R13, 0x7f, RZ, 0xc0, !PT ;  /* 0x0000007f0d0d7812 */ /* 0x001fca00078ec0ff */
[----:B------:R-:W-:Y:S01]  /*1b490*/  IMAD.SHL.U32 R13, R13, 0x2, RZ ;  /* 0x000000020d0d7824 */ /* 0x000fe200078e00ff */
[----:B--2---:R0:W-:Y:S01]  /*1b4a0*/  STS.U16 [R28+0x13300], R10 ;  /* 0x0133000a1c007388 */ /* 0x0041e20000000400 */
[----:B------:R1:W-:Y:S03]  /*1b4b0*/  STS.U16 [R28+0x13b00], R9 ;  /* 0x013b00091c007388 */ /* 0x0003e60000000400 */
[----:B0-----:R-:W2:Y:S01]  /*1b4c0*/  LDL.LU R10, [R1+0x20] ;  /* 0x00002000010a7983 */ /* 0x001ea20000300800 */
[C---:B-1----:R-:W-:Y:S01]  /*1b4d0*/  LOP3.LUT R9, R13.reuse, 0x40, RZ, 0x3c, !PT ;  /* 0x000000400d097812 */ /* 0x042fe200078e3cff */
[----:B------:R-:W2:Y:S04]  /*1b4e0*/  LDL.LU R28, [R1+0x2384] ;  /* 0x00238400011c7983 */ /* 0x000ea80000300800 */
[----:B------:R0:W-:Y:S01]  /*1b4f0*/  STS.U16 [R9+0x10400], R29 ;  /* 0x0104001d09007388 */ /* 0x0001e20000000400 */
[----:B------:R1:W-:Y:S02]  /*1b500*/  STS.U16 [R9+0x10c00], R5 ;  /* 0x010c000509007388 */ /* 0x0003e40000000400 */
[----:B------:R3:W-:Y:S02]  /*1b510*/  STS.U16 [R9+0x11400], R6 ;  /* 0x0114000609007388 */ /* 0x0007e40000000400 */
[----:B------:R4:W-:Y:S01]  /*1b520*/  STS.U16 [R9+0x11c00], R2 ;  /* 0x011c000209007388 */ /* 0x0009e20000000400 */
[----:B------:R4:W-:Y:S01]  /*1b530*/  STS.U16 [R9+0x12400], R7 ;  /* 0x0124000709007388 */ /* 0x0009e20000000400 */
[----:B------:R4:W-:Y:S03]  /*1b540*/  STS.U16 [R9+0x12c00], R8 ;  /* 0x012c000809007388 */ /* 0x0009e60000000400 */
[----:B0-----:R-:W2:Y:S01]  /*1b550*/  LDL.LU R29, [R1+0x2380] ;  /* 0x00238000011d7983 */ /* 0x001ea20000300800 */
[----:B-1----:R-:W2:Y:S02]  /*1b560*/  LDL.LU R5, [R1+0x237c] ;  /* 0x00237c0001057983 */ /* 0x002ea40000300800 */
[----:B---3--:R-:W3:Y:S02]  /*1b570*/  LDL.LU R6, [R1+0x2378] ;  /* 0x0023780001067983 */ /* 0x008ee40000300800 */
[----:B----4-:R-:W4:Y:S01]  /*1b580*/  LDL.LU R2, [R1+0x2374] ;  /* 0x0023740001027983 */ /* 0x010f220000300800 */
[----:B------:R-:W2:Y:S01]  /*1b590*/  LDL.LU R7, [R1+0x2370] ;  /* 0x0023700001077983 */ /* 0x000ea20000300800 */
[----:B------:R-:W2:Y:S01]  /*1b5a0*/  LDL.LU R8, [R1+0x236c] ;  /* 0x00236c0001087983 */ /* 0x000ea20000300800 */
[----:B------:R-:W-:-:S02]  /*1b5b0*/  LOP3.LUT R13, R13, 0x50, RZ, 0x3c, !PT ;  /* 0x000000500d0d7812 */ /* 0x000fc400078e3cff */
[----:B--2---:R-:W-:Y:S01]  /*1b5c0*/  STS.U16 [R9+0x13400], R8 ;  /* 0x0134000809007388 */ /* 0x004fe20000000400 */
[----:B------:R-:W-:Y:S02]  /*1b5d0*/  STS.U16 [R9+0x13c00], R7 ;  /* 0x013c000709007388 */ /* 0x000fe40000000400 */
[----:B------:R-:W-:Y:S02]  /*1b5e0*/  STS.U16 [R13+0x10500], R10 ;  /* 0x0105000a0d007388 */ /* 0x000fe40000000400 */
[----:B------:R-:W-:Y:S01]  /*1b5f0*/  STS.U16 [R13+0x10d00], R11 ;  /* 0x010d000b0d007388 */ /* 0x000fe20000000400 */
[----:B------:R-:W-:Y:S01]  /*1b600*/  STS.U16 [R13+0x11500], R18 ;  /* 0x011500120d007388 */ /* 0x000fe20000000400 */
[----:B------:R-:W-:Y:S02]  /*1b610*/  STS.U16 [R13+0x11d00], R12 ;  /* 0x011d000c0d007388 */ /* 0x000fe40000000400 */
[----:B------:R-:W-:Y:S02]  /*1b620*/  STS.U16 [R13+0x12500], R20 ;  /* 0x012500140d007388 */ /* 0x000fe40000000400 */
[----:B----4-:R0:W-:Y:S02]  /*1b630*/  STS.U16 [R13+0x12d00], R2 ;  /* 0x012d00020d007388 */ /* 0x0101e40000000400 */
[----:B0-----:R-:W2:Y:S04]  /*1b640*/  LDL.LU R2, [R1+0x2368] ;  /* 0x0023680001027983 */ /* 0x001ea80000300800 */
[----:B---3--:R-:W-:Y:S01]  /*1b650*/  STS.U16 [R13+0x13500], R6 ;  /* 0x013500060d007388 */ /* 0x008fe20000000400 */
[----:B------:R-:W-:Y:S02]  /*1b660*/  STS.U16 [R13+0x13d00], R5 ;  /* 0x013d00050d007388 */ /* 0x000fe40000000400 */
[----:B------:R-:W-:Y:S02]  /*1b670*/  STS.U16 [R15+0x10600], R14 ;  /* 0x0106000e0f007388 */ /* 0x000fe40000000400 */
[----:B------:R0:W-:Y:S01]  /*1b680*/  STS.U16 [R15+0x10e00], R29 ;  /* 0x010e001d0f007388 */ /* 0x0001e20000000400 */
[----:B------:R-:W3:Y:S04]  /*1b690*/  LDL R18, [R1+0x38c] ;  /* 0x00038c0001127983 */ /* 0x000ee80000100800 */
[----:B0-----:R-:W4:Y:S04]  /*1b6a0*/  LDL R29, [R1+0x384] ;  /* 0x00038400011d7983 */ /* 0x001f280000100800 */
[----:B------:R-:W-:Y:S01]  /*1b6b0*/  STS.U16 [R15+0x11600], R28 ;  /* 0x0116001c0f007388 */ /* 0x000fe20000000400 */
[----:B------:R-:W-:Y:S02]  /*1b6c0*/  STS.U16 [R15+0x11e00], R27 ;  /* 0x011e001b0f007388 */ /* 0x000fe40000000400 */
[----:B------:R-:W-:Y:S02]  /*1b6d0*/  STS.U16 [R15+0x12600], R26 ;  /* 0x0126001a0f007388 */ /* 0x000fe40000000400 */
[----:B------:R-:W-:Y:S01]  /*1b6e0*/  STS.U16 [R15+0x12e00], R22 ;  /* 0x012e00160f007388 */ /* 0x000fe20000000400 */
[----:B------:R-:W-:Y:S01]  /*1b6f0*/  STS.U16 [R15+0x13600], R4 ;  /* 0x013600040f007388 */ /* 0x000fe20000000400 */
[----:B------:R-:W-:Y:S03]  /*1b700*/  STS.U16 [R15+0x13e00], R3 ;  /* 0x013e00030f007388 */ /* 0x000fe60000000400 */
[----:B--2---:R-:W-:Y:S01]  /*1b710*/  STS.U16 [R0+0x13f00], R2 ;  /* 0x013f000200007388 */ /* 0x004fe20000000400 */
[----:B------:R-:W-:Y:S02]  /*1b720*/  STS.U16 [R0+0x10700], R16 ;  /* 0x0107001000007388 */ /* 0x000fe40000000400 */
[----:B------:R-:W-:Y:S02]  /*1b730*/  STS.U16 [R0+0x10f00], R17 ;  /* 0x010f001100007388 */ /* 0x000fe40000000400 */
[----:B------:R-:W-:Y:S01]  /*1b740*/  STS.U16 [R0+0x11700], R19 ;  /* 0x0117001300007388 */ /* 0x000fe20000000400 */
[----:B------:R-:W-:Y:S01]  /*1b750*/  STS.U16 [R0+0x11f00], R21 ;  /* 0x011f001500007388 */ /* 0x000fe20000000400 */
[----:B------:R-:W-:Y:S02]  /*1b760*/  STS.U16 [R0+0x12700], R23 ;  /* 0x0127001700007388 */ /* 0x000fe40000000400 */
[----:B------:R-:W-:Y:S02]  /*1b770*/  STS.U16 [R0+0x12f00], R24 ;  /* 0x012f001800007388 */ /* 0x000fe40000000400 */
[----:B------:R-:W-:Y:S01]  /*1b780*/  STS.U16 [R0+0x13700], R25 ;  /* 0x0137001900007388 */ /* 0x000fe20000000400 */
[----:B------:R-:W-:Y:S06]  /*1b790*/  BAR.SYNC.DEFER_BLOCKING 0x0 ;  /* 0x0000000000007b1d */ /* 0x000fec0000010000 */
[----:B----4-:R-:W0:Y:S04]  /*1b7a0*/  LDSM.16.MT88.4 R8, [R29] ;  /* 0x000000001d08783b */ /* 0x010e280000004200 */
[----:B---3--:R-:W1:Y:S04]  /*1b7b0*/  LDSM.16.M88.4 R12, [R18+0x11000] ;  /* 0x01100000120c783b */ /* 0x008e680000000200 */
[----:B------:R-:W2:Y:S04]  /*1b7c0*/  LDSM.16.M88.4 R20, [R18+0x10000] ;  /* 0x010000001214783b */ /* 0x000ea80000000200 */
[----:B------:R-:W3:Y:S04]  /*1b7d0*/  LDSM.16.M88.4 R4, [R18+0x10800] ;  /* 0x010800001204783b */ /* 0x000ee80000000200 */
[----:B------:R-:W-:Y:S04]  /*1b7e0*/  LDSM.16.M88.4 R24, [R18+0x11800] ;  /* 0x011800001218783b */ /* 0x000fe80000000200 */
[----:B0-----:R-:W-:Y:S01]  /*1b7f0*/  STL.64 [R1+0x2360], R10 ;  /* 0x0023600a01007387 */ /* 0x001fe20000100a00 */
[----:B------:R-:W-:Y:S02]  /*1b800*/  STL.64 [R1+0x2358], R8 ;  /* 0x0023580801007387 */ /* 0x000fe40000100a00 */
[----:B-1----:R-:W-:Y:S02]  /*1b810*/  STL.64 [R1+0x80], R12 ;  /* 0x0000800c01007387 */ /* 0x002fe40000100a00 */
[----:B------:R-:W-:Y:S01]  /*1b820*/  IMAD.MOV.U32 R2, RZ, RZ, R12 ;  /* 0x000000ffff027224 */ /* 0x000fe200078e000c */
[----:B------:R-:W-:Y:S01]  /*1b830*/  STL.64 [R1+0x88], R14 ;  /* 0x0000880e01007387 */ /* 0x000fe20000100a00 */
[----:B------:R-:W-:-:S02]  /*1b840*/  IMAD.MOV.U32 R0, RZ, RZ, R13 ;  /* 0x000000ffff007224 */ /* 0x000fc400078e000d */
[----:B------:R-:W0:Y:S01]  /*1b850*/  LDSM.16.M88.4 R12, [R18+0x12000] ;  /* 0x01200000120c783b */ /* 0x000e220000000200 */
[----:B------:R-:W1:Y:S03]  /*1b860*/  LDSM.16.M88.4 R8, [R18+0x12800] ;  /* 0x012800001208783b */ /* 0x000e660000000200 */
[----:B--2---:R-:W-:Y:S02]  /*1b870*/  STL.64 [R1+0xa0], R20 ;  /* 0x0000a01401007387 */ /* 0x004fe40000100a00 */
[----:B------:R-:W-:Y:S02]  /*1b880*/  STL.64 [R1+0xa8], R22 ;  /* 0x0000a81601007387 */ /* 0x000fe40000100a00 */
[----:B---3--:R-:W-:Y:S01]  /*1b890*/  STL.64 [R1+0x90], R4 ;  /* 0x0000900401007387 */ /* 0x008fe20000100a00 */
[----:B------:R-:W-:Y:S01]  /*1b8a0*/  STL.64 [R1+0x98], R6 ;  /* 0x0000980601007387 */ /* 0x000fe20000100a00 */
[----:B0-----:R-:W-:-:S05]  /*1b8b0*/  IMAD.MOV.U32 R28, RZ, RZ, R15 ;  /* 0x000000ffff1c7224 */ /* 0x001fca00078e000f */
[----:B------:R-:W-:Y:S01]  /*1b8c0*/  STL [R1+0x2248], R28 ;  /* 0x0022481c01007387 */ /* 0x000fe20000100800 */
[----:B------:R-:W-:Y:S02]  /*1b8d0*/  STL.64 [R1+0x70], R24 ;  /* 0x0000701801007387 */ /* 0x000fe40000100a00 */
[----:B------:R-:W-:Y:S02]  /*1b8e0*/  STL.64 [R1+0x60], R12 ;  /* 0x0000600c01007387 */ /* 0x000fe40000100a00 */
[----:B------:R-:W-:Y:S01]  /*1b8f0*/  STL.64 [R1+0x68], R14 ;  /* 0x0000680e01007387 */ /* 0x000fe20000100a00 */
[----:B------:R0:W-:Y:S02]  /*1b900*/  STL.64 [R1+0x2340], R12 ;  /* 0x0023400c01007387 */ /* 0x0001e40000100a00 */
[----:B0-----:R-:W-:Y:S02]  /*1b910*/  IMAD.MOV.U32 R12, RZ, RZ, R2 ;  /* 0x000000ffff0c7224 */ /* 0x001fe400078e0002 */
[----:B------:R-:W-:-:S05]  /*1b920*/  IMAD.MOV.U32 R13, RZ, RZ, R0 ;  /* 0x000000ffff0d7224 */ /* 0x000fca00078e0000 */
[----:B------:R0:W-:Y:S04]  /*1b930*/  STL.64 [R1+0x2350], R12 ;  /* 0x0023500c01007387 */ /* 0x0001e80000100a00 */
[----:B0-----:R-:W2:Y:S01]  /*1b940*/  LDL.LU.64 R12, [R1+0x2c0] ;  /* 0x0002c000010c7983 */ /* 0x001ea20000300a00 */
[----:B------:R-:W2:Y:S02]  /*1b950*/  LDL.LU.64 R14, [R1+0x2c8] ;  /* 0x0002c800010e7983 */ /* 0x000ea40000300a00 */
[----:B------:R-:W-:Y:S02]  /*1b960*/  STL.64 [R1+0x78], R26 ;  /* 0x0000781a01007387 */ /* 0x000fe40000100a00 */
[----:B------:R0:W-:Y:S02]  /*1b970*/  STL.64 [R1+0x2348], R24 ;  /* 0x0023481801007387 */ /* 0x0001e40000100a00 */
[----:B0-----:R-:W3:Y:S01]  /*1b980*/  LDL.LU.64 R24, [R1+0x2d0] ;  /* 0x0002d00001187983 */ /* 0x001ee20000300a00 */
[----:B------:R-:W3:Y:S02]  /*1b990*/  LDL.LU.64 R26, [R1+0x2d8] ;  /* 0x0002d800011a7983 */ /* 0x000ee40000300a00 */
[----:B-1----:R-:W-:Y:S02]  /*1b9a0*/  STL.64 [R1+0x50], R8 ;  /* 0x0000500801007387 */ /* 0x002fe40000100a00 */
[----:B------:R0:W-:Y:S02]  /*1b9b0*/  STL.64 [R1+0x58], R10 ;  /* 0x0000580a01007387 */ /* 0x0001e40000100a00 */
[----:B0-----:R-:W3:Y:S01]  /*1b9c0*/  LDL.LU.64 R10, [R1+0x2360] ;  /* 0x00236000010a7983 */ /* 0x001ee20000300a00 */
[----:B------:R-:W3:Y:S02]  /*1b9d0*/  LDL.LU.64 R8, [R1+0x2358] ;  /* 0x0023580001087983 */ /* 0x000ee40000300a00 */
[----:B------:R-:W-:-:S02]  /*1b9e0*/  IMAD.MOV.U32 R2, RZ, RZ, R4 ;  /* 0x000000ffff027224 */ /* 0x000fc400078e0004 */
[----:B------:R-:W-:Y:S01]  /*1b9f0*/  IMAD.MOV.U32 R0, RZ, RZ, R5 ;  /* 0x000000ffff007224 */ /* 0x000fe200078e0005 */
[C---:B---3--:R-:W-:Y:S08]  /*1ba00*/  HMMA.16816.F32.BF16 R20, R8.reuse, R20, R24 ;  /* 0x000000140814723c */ /* 0x048ff00000041818 */
[----:B--2---:R-:W-:Y:S11]  /*1ba10*/  HMMA.16816.F32.BF16 R12, R8, R4, R12 ;  /* 0x00000004080c723c */ /* 0x004ff6000004180c */
[----:B------:R-:W-:Y:S04]  /*1ba20*/  @!UPT UIADD3 URZ, URZ, URZ, URZ ;  /* 0x0000003f3f3ff290 */ /* 0x000fe8000fffe03f */
[----:B------:R-:W-:Y:S01]  /*1ba30*/  STL.64 [R1+0x130], R20 ;  /* 0x0001301401007387 */ /* 0x000fe20000100a00 */
[----:B------:R-:W-:Y:S02]  /*1ba40*/  STL [R1+0x138], R22 ;  /* 0x0001381601007387 */ /* 0x000fe40000100800 */
[----:B------:R-:W-:Y:S02]  /*1ba50*/  IMAD.MOV.U32 R3, RZ, RZ, R23 ;  /* 0x000000ffff037224 */ /* 0x000fe400078e0017 */
[----:B------:R-:W0:Y:S04]  /*1ba60*/  LDSM.16.M88.4 R20, [R18+0x13000] ;  /* 0x013000001214783b */ /* 0x000e280000000200 */
[----:B------:R-:W-:Y:S01]  /*1ba70*/  STL [R1+0x2198], R3 ;  /* 0x0021980301007387 */ /* 0x000fe20000100800 */
[----:B------:R-:W-:Y:S02]  /*1ba80*/  STL.64 [R1+0x120], R12 ;  /* 0x0001200c01007387 */ /* 0x000fe40000100a00 */
[----:B------:R-:W-:Y:S02]  /*1ba90*/  STL.64 [R1+0x128], R14 ;  /* 0x0001280e01007387 */ /* 0x000fe40000100a00 */
[----:B------:R-:W2:Y:S01]  /*1baa0*/  LDL.LU.64 R24, [R1+0x300] ;  /* 0x0003000001187983 */ /* 0x000ea20000300a00 */
[----:B------:R-:W2:Y:S01]  /*1bab0*/  LDL.LU.64 R26, [R1+0x308] ;  /* 0x00030800011a7983 */ /* 0x000ea20000300a00 */
[----:B------:R-:W3:Y:S02]  /*1bac0*/  LDL.LU.64 R4, [R1+0x2f0] ;  /* 0x0002f00001047983 */ /* 0x000ee40000300a00 */
[----:B------:R-:W3:Y:S01]  /*1bad0*/  LDL.LU.64 R6, [R1+0x2f8] ;  /* 0x0002f80001067983 */ /* 0x000ee20000300a00 */
[----:B------:R-:W1:Y:S04]  /*1bae0*/  LDSM.16.M88.4 R12, [R18+0x13800] ;  /* 0x01380000120c783b */ /* 0x000e680000000200 */
[----:B0-----:R-:W-:Y:S01]  /*1baf0*/  STL.64 [R1+0x40], R20 ;  /* 0x0000401401007387 */ /* 0x001fe20000100a00 */
[----:B------:R-:W-:Y:S02]  /*1bb00*/  STL.64 [R1+0x48], R22 ;  /* 0x0000481601007387 */ /* 0x000fe40000100a00 */
[----:B------:R0:W-:Y:S02]  /*1bb10*/  STL.64 [R1+0x2328], R20 ;  /* 0x0023281401007387 */ /* 0x0001e40000100a00 */
[----:B0-----:R-:W4:Y:S01]  /*1bb20*/  LDL.64 R20, [R1+0x50] ;  /* 0x0000500001147983 */ /* 0x001f220000100a00 */
[----:B-1----:R-:W-:-:S02]  /*1bb30*/  IMAD.MOV.U32 R17, RZ, RZ, R12 ;  /* 0x000000ffff117224 */ /* 0x002fc400078e000c */
[----:B------:R-:W-:Y:S01]  /*1bb40*/  IMAD.MOV.U32 R16, RZ, RZ, R13 ;  /* 0x000000ffff107224 */ /* 0x000fe200078e000d */
[----:B----4-:R0:W-:Y:S04]  /*1bb50*/  STL.64 [R1+0x2338], R20 ;  /* 0x0023381401007387 */ /* 0x0101e80000100a00 */
[----:B0-----:R-:W4:Y:S01]  /*1bb60*/  LDL.LU.64 R20, [R1+0x240] ;  /* 0x0002400001147983 */ /* 0x001f220000300a00 */
[----:B------:R-:W4:Y:S02]  /*1bb70*/  LDL.LU.64 R22, [R1+0x248] ;  /* 0x0002480001167983 */ /* 0x000f240000300a00 */
[----:B------:R0:W-:Y:S02]  /*1bb80*/  STL.64 [R1+0x30], R12 ;  /* 0x0000300c01007387 */ /* 0x0001e40000100a00 */
[----:B------:R-:W-:Y:S01]  /*1bb90*/  STL.64 [R1+0x38], R14 ;  /* 0x0000380e01007387 */ /* 0x000fe20000100a00 */
[----:B0-----:R-:W2:Y:S01]  /*1bba0*/  LDL.LU.64 R12, [R1+0x2350] ;  /* 0x00235000010c7983 */ /* 0x001ea20000300a00 */
[----:B------:R0:W-:Y:S03]  /*1bbb0*/  STL.64 [R1+0x2330], R16 ;  /* 0x0023301001007387 */ /* 0x0001e60000100a00 */
[----:B0-----:R-:W3:Y:S01]  /*1bbc0*/  LDL.LU.64 R16, [R1+0x230] ;  /* 0x0002300001107983 */ /* 0x001ee20000300a00 */
[----:B------:R-:W3:Y:S01]  /*1bbd0*/  LDL.LU.64 R18, [R1+0x238] ;  /* 0x0002380001127983 */ /* 0x000ee20000300a00 */
[C---:B--2---:R-:W-:Y:S02]  /*1bbe0*/  HMMA.16816.F32.BF16 R12, R8.reuse, R12, R24 ;  /* 0x0000000c080c723c */ /* 0x044fe40000041818 */
[----:B------:R-:W3:Y:S11]  /*1bbf0*/  LDL.LU.64 R24, [R1+0x2348] ;  /* 0x0023480001187983 */ /* 0x000ef60000300a00 */
[----:B------:R-:W-:Y:S10]  /*1bc00*/  @!UPT UIADD3 URZ, URZ, URZ, URZ ;  /* 0x0000003f3f3ff290 */ /* 0x000ff4000fffe03f */
[----:B------:R0:W-:Y:S01]  /*1bc10*/  STL.64 [R1+0x110], R12 ;  /* 0x0001100c01007387 */ /* 0x0001e20000100a00 */
[----:B------:R-:W-:Y:S03]  /*1bc20*/  STL.64 [R1+0x118], R14 ;  /* 0x0001180e01007387 */ /* 0x000fe60000100a00 */
[----:B0-----:R-:W4:Y:S01]  /*1bc30*/  LDL.LU.64 R12, [R1+0x2340] ;  /* 0x00234000010c7983 */ /* 0x001f220000300a00 */
[C---:B---3--:R-:W-:Y:S08]  /*1bc40*/  HMMA.16816.F32.BF16 R4, R8.reuse, R24, R4 ;  /* 0x000000180804723c */ /* 0x048ff00000041804 */
[C---:B----4-:R-:W-:Y:S11]  /*1bc50*/  HMMA.16816.F32.BF16 R20, R8.reuse, R12, R20 ;  /* 0x0000000c0814723c */ /* 0x050ff60000041814 */
[----:B------:R-:W-:Y:S04]  /*1bc60*/  @!UPT UIADD3 URZ, URZ, URZ, URZ ;  /* 0x0000003f3f3ff290 */ /* 0x000fe8000fffe03f */
[----:B------:R-:W-:Y:S01]  /*1bc70*/  STL.64 [R1+0x100], R4 ;  /* 0x0001000401007387 */ /* 0x000fe20000100a00 */
[----:B------:R-:W-:Y:S02]  /*1bc80*/  STL.64 [R1+0x108], R6 ;  /* 0x0001080601007387 */ /* 0x000fe40000100a00 */
[----:B------:R-:W-:Y:S02]  /*1bc90*/  IMAD.MOV.U32 R28, RZ, RZ, R13 ;  /* 0x000000ffff1c7224 */ /* 0x000fe400078e000d */
[----:B------:R-:W-:Y:S01]  /*1bca0*/  LDSM.16.MT88.4 R4, [R29+0x80] ;  /* 0x000080001d04783b */ /* 0x000fe20000004200 */
[----:B------:R-:W0:Y:S04]  /*1bcb0*/  LDSM.16.MT88.4 R12, [R29+0x100] ;  /* 0x000100001d0c783b */ /* 0x000e280000004200 */
[----:B------:R1:W-:Y:S01]  /*1bcc0*/  STL.64 [R1+0xf0], R20 ;  /* 0x0000f01401007387 */ /* 0x0003e20000100a00 */
[----:B------:R-:W-:Y:S03]  /*1bcd0*/  STL.64 [R1+0xf8], R22 ;  /* 0x0000f81601007387 */ /* 0x000fe60000100a00 */
[----:B-1----:R-:W2:Y:S04]  /*1bce0*/  LDL.LU.64 R20, [R1+0x2338] ;  /* 0x0023380001147983 */ /* 0x002ea80000300a00 */
[----:B0-----:R-:W-:Y:S01]  /*1bcf0*/  STL.64 [R1+0x22b8], R14 ;  /* 0x0022b80e01007387 */ /* 0x001fe20000100a00 */
[----:B------:R0:W-:Y:S03]  /*1bd00*/  STL.64 [R1+0x22b0], R12 ;  /* 0x0022b00c01007387 */ /* 0x0001e60000100a00 */
[----:B0-----:R-:W3:Y:S01]  /*1bd10*/  LDL.LU.64 R12, [R1+0x200] ;  /* 0x00020000010c7983 */ /* 0x001ee20000300a00 */
[----:B------:R-:W3:Y:S01]  /*1bd20*/  LDL.LU.64 R14, [R1+0x208] ;  /* 0x00020800010e7983 */ /* 0x000ee20000300a00 */
[----:B--2---:R-:W-:Y:S11]  /*1bd30*/  HMMA.16816.F32.BF16 R16, R8, R20, R16 ;  /* 0x000000140810723c */ /* 0x004ff60000041810 */
[----:B------:R-:W-:Y:S11]  /*1bd40*/  @!UPT UIADD3 URZ, URZ, URZ, URZ ;  /* 0x0000003f3f3ff290 */ /* 0x000ff6000fffe03f */
[----:B------:R-:W-:Y:S01]  /*1bd50*/  @!UPT UIADD3 URZ, URZ, URZ, URZ ;  /* 0x0000003f3f3ff290 */ /* 0x000fe2000fffe03f */
[----:B------:R0:W-:Y:S01]  /*1bd60*/  STL.64 [R1+0xe0], R16 ;  /* 0x0000e01001007387 */ /* 0x0001e20000100a00 */
[----:B------:R-:W-:Y:S03]  /*1bd70*/  STL.64 [R1+0xe8], R18 ;  /* 0x0000e81201007387 */ /* 0x000fe60000100a00 */
[----:B0-----:R-:W2:Y:S01]  /*1bd80*/  LDL.LU.64 R16, [R1+0x2330] ;  /* 0x0023300001107983 */ /* 0x001ea20000300a00 */
[----:B------:R-:W-:Y:S02]  /*1bd90*/  IMAD.MOV.U32 R26, RZ, RZ, R20 ;  /* 0x000000ffff1a7224 */ /* 0x000fe400078e0014 */
[----:B------:R-:W-:Y:S02]  /*1bda0*/  IMAD.MOV.U32 R3, RZ, RZ, R21 ;  /* 0x000000ffff037224 */ /* 0x000fe400078e0015 */
[----:B------:R-:W3:Y:S01]  /*1bdb0*/  LDL.LU.64 R20, [R1+0x2328] ;  /* 0x0023280001147983 */ /* 0x000ee20000300a00 */
[----:B------:R-:W-:Y:S02]  /*1bdc0*/  STL [R1+0x2308], R26 ;  /* 0x0023081a01007387 */ /* 0x000fe40000100800 */
[----:B------:R2:W-:Y:S02]  /*1bdd0*/  STL.64 [R1+0x2300], R24 ;  /* 0x0023001801007387 */ /* 0x0005e40000100a00 */
[----:B--2---:R-:W-:-:S02]  /*1bde0*/  IMAD.MOV.U32 R24, RZ, RZ, R17 ;  /* 0x000000ffff187224 */ /* 0x004fc400078e0011 */
[----:B------:R-:W-:Y:S02]  /*1bdf0*/  IMAD.MOV.U32 R25, RZ, RZ, R16 ;  /* 0x000000ffff197224 */ /* 0x000fe400078e0010 */
[----:B------:R-:W0:Y:S01]  /*1be00*/  LDSM.16.MT88.4 R16, [R29+0x180] ;  /* 0x000180001d10783b */ /* 0x000e220000004200 */
[C---:B---3--:R-:W-:Y:S03]  /*1be10*/  HMMA.16816.F32.BF16 R12, R8.reuse, R20, R12 ;  /* 0x00000014080c723c */ /* 0x048fe6000004180c */
[----:B0-----:R-:W-:Y:S01]  /*1be20*/  STL [R1+0x2244], R18 ;  /* 0x0022441201007387 */ /* 0x001fe20000100800 */
[----:B------:R-:W-:Y:S02]  /*1be30*/  STL [R1+0x2240], R19 ;  /* 0x0022401301007387 */ /* 0x000fe40000100800 */
[----:B------:R0:W-:Y:S02]  /*1be40*/  STL.64 [R1+0x22a8], R16 ;  /* 0x0022a81001007387 */ /* 0x0001e40000100a00 */
[----:B0-----:R-:W2:Y:S01]  /*1be50*/  LDL.LU.64 R16, [R1+0x1f0] ;  /* 0x0001f00001107983 */ /* 0x001ea20000300a00 */
[----:B------:R-:W2:Y:S11]  /*1be60*/  LDL.LU.64 R18, [R1+0x1f8] ;  /* 0x0001f80001127983 */ /* 0x000eb60000300a00 */
[----:B------:R-:W-:Y:S03]  /*1be70*/  @!UPT UIADD3 URZ, URZ, URZ, URZ ;  /* 0x0000003f3f3ff290 */ /* 0x000fe6000fffe03f */
[----:B------:R0:W-:Y:S02]  /*1be80*/  STL.64 [R1+0xd0], R12 ;  /* 0x0000d00c01007387 */ /* 0x0001e40000100a00 */
[----:B0-----:R-:W-:Y:S02]  /*1be90*/  IMAD.MOV.U32 R13, RZ, RZ, R20 ;  /* 0x000000ffff0d7224 */ /* 0x001fe400078e0014 */
[----:B------:R-:W-:Y:S02]  /*1bea0*/  IMAD.MOV.U32 R12, RZ, RZ, R21 ;  /* 0x000000ffff0c7224 */ /* 0x000fe400078e0015 */
[----:B------:R-:W0:Y:S04]  /*1beb0*/  LDSM.16.MT88.4 R20, [R29+0x2000] ;  /* 0x002000001d14783b */ /* 0x000e280000004200 */
[----:B------:R-:W-:Y:S04]  /*1bec0*/  STL.64 [R1+0xd8], R14 ;  /* 0x0000d80e01007387 */ /* 0x000fe80000100a00 */
[----:B0-----:R-:W-:Y:S01]  /*1bed0*/  STL [R1+0x21a8], R20 ;  /* 0x0021a81401007387 */ /* 0x001fe20000100800 */
[----:B------:R0:W-:Y:S02]  /*1bee0*/  STL [R1+0x21a4], R21 ;  /* 0x0021a41501007387 */ /* 0x0001e40000100800 */
[----:B------:R-:W-:Y:S02]  /*1bef0*/  STL [R1+0x21a0], R22 ;  /* 0x0021a01601007387 */ /* 0x000fe40000100800 */
[----:B------:R-:W-:Y:S01]  /*1bf00*/  STL [R1+0x219c], R23 ;  /* 0x00219c1701007387 */ /* 0x000fe20000100800 */
[----:B0-----:R-:W3:Y:S01]  /*1bf10*/  LDL.LU.64 R20, [R1+0x80] ;  /* 0x0000800001147983 */ /* 0x001ee20000300a00 */
[----:B--2---:R-:W-:Y:S03]  /*1bf20*/  HMMA.16816.F32.BF16 R8, R8, R24, R16 ;  /* 0x000000180808723c */ /* 0x004fe60000041810 */
[----:B---3--:R0:W-:Y:S04]  /*1bf30*/  STL.64 [R1+0x2310], R20 ;  /* 0x0023101401007387 */ /* 0x0081e80000100a00 */
[----:B0-----:R-:W2:Y:S01]  /*1bf40*/  LDL.LU.64 R20, [R1+0xa0] ;  /* 0x0000a00001147983 */ /* 0x001ea20000300a00 */
[----:B------:R-:W3:Y:S02]  /*1bf50*/  LDL.LU.64 R24, [R1+0x330] ;  /* 0x0003300001187983 */ /* 0x000ee40000300a00 */
[----:B------:R-:W4:Y:S11]  /*1bf60*/  LDL.LU.64 R26, [R1+0x338] ;  /* 0x00033800011a7983 */ /* 0x000f360000300a00 */
[----:B------:R-:W-:Y:S02]  /*1bf70*/  @!UPT UIADD3 URZ, URZ, URZ, URZ ;  /* 0x0000003f3f3ff290 */ /* 0x000fe4000fffe03f */
[----:B------:R-:W-:Y:S01]  /*1bf80*/  STL.64 [R1+0xb0], R8 ;  /* 0x0000b00801007387 */ /* 0x000fe20000100a00 */
[----:B------:R-:W-:Y:S02]  /*1bf90*/  STL.64 [R1+0xb8], R10 ;  /* 0x0000b80a01007387 */ /* 0x000fe40000100a00 */
[----:B------:R-:W0:Y:S02]  /*1bfa0*/  LDSM.16.MT88.4 R8, [R29+0x2080] ;  /* 0x002080001d08783b */ /* 0x000e240000004200 */
[----:B----4-:R-:W-:Y:S02]  /*1bfb0*/  STL.64 [R1+0x2320], R26 ;  /* 0x0023201a01007387 */ /* 0x010fe40000100a00 */
[----:B---3--:R1:W-:Y:S02]  /*1bfc0*/  STL.64 [R1+0x2318], R24 ;  /* 0x0023181801007387 */ /* 0x0083e40000100a00 */
[----:B-1----:R-:W2:Y:S01]  /*1bfd0*/  LDL.LU.64 R24, [R1+0x340] ;  /* 0x0003400001187983 */ /* 0x002ea20000300a00 */
[----:B------:R-:W2:Y:S02]  /*1bfe0*/  LDL.LU.64 R26, [R1+0x348] ;  /* 0x00034800011a7983 */ /* 0x000ea40000300a00 */
[----:B0-----:R-:W-:Y:S02]  /*1bff0*/  STL.64 [R1+0x2130], R10 ;  /* 0x0021300a01007387 */ /* 0x001fe40000100a00 */
[----:B------:R0:W-:Y:S02]  /*1c000*/  STL.64 [R1+0x2128], R8 ;  /* 0x0021280801007387 */ /* 0x0001e40000100a00 */
[----:B0-----:R-:W3:Y:S01]  /*1c010*/  LDL.LU.64 R8, [R1+0x30] ;  /* 0x0000300001087983 */ /* 0x001ee20000300a00 */
[----:B------:R-:W4:Y:S01]  /*1c020*/  LDL.LU.64 R10, [R1+0x38] ;  /* 0x00003800010a7983 */ /* 0x000f220000300a00 */
[----:B--2---:R-:W-:Y:S02]  /*1c030*/  HMMA.16816.F32.BF16 R24, R4, R20, R24 ;  /* 0x000000140418723c */ /* 0x004fe40000041818 */
[----:B----4-:R-:W-:Y:S01]  /*1c040*/  STL.64 [R1+0x22c8], R10 ;  /* 0x0022c80a01007387 */ /* 0x010fe20000100a00 */
[----:B---3--:R0:W-:Y:S02]  /*1c050*/  STL.64 [R1+0x22c0], R8 ;  /* 0x0022c00801007387 */ /* 0x0081e40000100a00 */
[----:B------:R-:W2:Y:S02]  /*1c060*/  LDL R16, [R1+0x60] ;  /* 0x0000600001107983 */ /* 0x000ea40000100800 */
[----:B0-----:R-:W-:-:S02]  /*1c070*/  IMAD.MOV.U32 R8, RZ, RZ, R13 ;  /* 0x000000ffff087224 */ /* 0x001fc400078e000d */
[----:B------:R-:W-:Y:S02]  /*1c080*/  IMAD.MOV.U32 R9, RZ, RZ, R12 ;  /* 0x000000ffff097224 */ /* 0x000fe400078e000c */
[----:B------:R-:W3:Y:S01]  /*1c090*/  LDL.LU.64 R12, [R1+0x310] ;  /* 0x00031000010c7983 */ /* 0x000ee20000300a00 */
[----:B------:R-:W3:Y:S02]  /*1c0a0*/  LDL.LU.64 R14, [R1+0x318] ;  /* 0x00031800010e7983 */ /* 0x000ee40000300a00 */
[----:B------:R-:W-:Y:S02]  /*1c0b0*/  STL.64 [R1+0x22e0], R8 ;  /* 0x0022e00801007387 */ /* 0x000fe40000100a00 */
[----:B------:R-:W-:Y:S07]  /*1c0c0*/  STL [R1+0x2120], R29 ;  /* 0x0021201d01007387 */ /* 0x000fee0000100800 */
[----:B------:R-:W-:Y:S01]  /*1c0d0*/  STL.64 [R1+0x20], R24 ;  /* 0x0000201801007387 */ /* 0x000fe20000100a00 */
[----:B------:R0:W-:Y:S03]  /*1c0e0*/  STL.64 [R1+0x28], R26 ;  /* 0x0000281a01007387 */ /* 0x0001e60000100a00 */
[----:B0-----:R-:W4:Y:S01]  /*1c0f0*/  LDL.LU.64 R26, [R1+0x2320] ;  /* 0x00232000011a7983 */ /* 0x001f220000300a00 */
[----:B------:R-:W4:Y:S02]  /*1c100*/  LDL.LU.64 R24, [R1+0x2318] ;  /* 0x0023180001187983 */ /* 0x000f240000300a00 */
[----:B------:R-:W-:-:S02]  /*1c110*/  IMAD.MOV.U32 R8, RZ, RZ, R2 ;  /* 0x000000ffff087224 */ /* 0x000fc400078e0002 */
[----:B------:R-:W-:Y:S02]  /*1c120*/  IMAD.MOV.U32 R9, RZ, RZ, R0 ;  /* 0x000000ffff097224 */ /* 0x000fe400078e0000 */
[----:B------:R-:W-:Y:S02]  /*1c130*/  IMAD.MOV.U32 R2, RZ, RZ, R20 ;  /* 0x000000ffff027224 */ /* 0x000fe400078e0014 */
[----:B------:R-:W-:Y:S02]  /*1c140*/  IMAD.MOV.U32 R0, RZ, RZ, R21 ;  /* 0x000000ffff007224 */ /* 0x000fe400078e0015 */
[----:B------:R-:W2:Y:S01]  /*1c150*/  LDL.LU.64 R20, [R1+0x2310] ;  /* 0x0023100001147983 */ /* 0x000ea20000300a00 */
[----:B----4-:R-:W-:Y:S03]  /*1c160*/  HMMA.16816.F32.BF16 R8, R4, R8, R24 ;  /* 0x000000080408723c */ /* 0x010fe60000041818 */
[----:B------:R-:W4:Y:S01]  /*1c170*/  LDL.LU R26, [R1+0x2308] ;  /* 0x00230800011a7983 */ /* 0x000f220000300800 */
[----:B------:R-:W3:Y:S11]  /*1c180*/  LDL.LU.64 R24, [R1+0x2300] ;  /* 0x0023000001187983 */ /* 0x000ef60000300a00 */
[----:B------:R-:W-:Y:S08]  /*1c190*/  @!UPT UIADD3 URZ, URZ, URZ, URZ ;  /* 0x0000003f3f3ff290 */ /* 0x000ff0000fffe03f */
[----:B------:R0:W-:Y:S01]  /*1c1a0*/  STL.64 [R1+0x10], R8 ;  /* 0x0000100801007387 */ /* 0x0001e20000100a00 */
[----:B------:R-:W-:Y:S02]  /*1c1b0*/  STL.64 [R1+0x18], R10 ;  /* 0x0000180a01007387 */ /* 0x000fe40000100a00 */
[----:B0-----:R-:W-:Y:S02]  /*1c1c0*/  IMAD.MOV.U32 R9, RZ, RZ, R3 ;  /* 0x000000ffff097224 */ /* 0x001fe400078e0003 */
[----:B----4-:R-:W-:-:S05]  /*1c1d0*/  IMAD.MOV.U32 R8, RZ, RZ, R26 ;  /* 0x000000ffff087224 */ /* 0x010fca00078e001a */
[----:B------:R0:W-:Y:S04]  /*1c1e0*/  STL.64 [R1+0x22f8], R8 ;  /* 0x0022f80801007387 */ /* 0x0001e80000100a00 */
[----:B0-----:R-:W2:Y:S01]  /*1c1f0*/  LDL.LU.64 R8, [R1+0x320] ;  /* 0x0003200001087983 */ /* 0x001ea20000300a00 */
[----:B------:R-:W2:Y:S01]  /*1c200*/  LDL.LU.64 R10, [R1+0x328] ;  /* 0x00032800010a7983 */ /* 0x000ea20000300a00 */
[C---:B---3--:R-:W-:Y:S08]  /*1c210*/  HMMA.16816.F32.BF16 R24, R4.reuse, R24, R12 ;  /* 0x000000180418723c */ /* 0x048ff0000004180c */
[----:B--2---:R-:W-:Y:S11]  /*1c220*/  HMMA.16816.F32.BF16 R8, R4, R20, R8 ;  /* 0x000000140408723c */ /* 0x004ff60000041808 */
[----:B------:R-:W-:Y:S11]  /*1c230*/  @!UPT UIADD3 URZ, URZ, URZ, URZ ;  /* 0x0000003f3f3ff290 */ /* 0x000ff6000fffe03f */
[----:B------:R-:W-:Y:S02]  /*1c240*/  @!UPT UIADD3 URZ, URZ, URZ, URZ ;  /* 0x0000003f3f3ff290 */ /* 0x000fe4000fffe03f */
[----:B------:R-:W-:Y:S02]  /*1c250*/  IMAD.MOV.U32 R23, RZ, RZ, R9 ;  /* 0x000000ffff177224 */ /* 0x000fe400078e0009 */
[----:B------:R-:W-:Y:S02]  /*1c260*/  IMAD.MOV.U32 R3, RZ, RZ, R10 ;  /* 0x000000ffff037224 */ /* 0x000fe400078e000a */
[----:B------:R-:W-:Y:S02]  /*1c270*/  IMAD.MOV.U32 R22, RZ, RZ, R8 ;  /* 0x000000ffff167224 */ /* 0x000fe400078e0008 */
[----:B------:R-:W-:Y:S01]  /*1c280*/  IMAD.MOV.U32 R29, RZ, RZ, R11 ;  /* 0x000000ffff1d7224 */ /* 0x000fe200078e000b */
[----:B------:R-:W-:Y:S01]  /*1c290*/  STL [R1+0x21b0], R23 ;  /* 0x0021b01701007387 */ /* 0x000fe20000100800 */
[----:B------:R-:W-:Y:S02]  /*1c2a0*/  STL [R1+0x21ac], R3 ;  /* 0x0021ac0301007387 */ /* 0x000fe40000100800 */
[----:B------:R-:W2:Y:S02]  /*1c2b0*/  LDL.LU.64 R8, [R1+0x1e0] ;  /* 0x0001e00001087983 */ /* 0x000ea40000300a00 */
[----:B------:R-:W2:Y:S01]  /*1c2c0*/  LDL.LU.64 R10, [R1+0x1e8] ;  /* 0x0001e800010a7983 */ /* 0x000ea20000300a00 */
[----:B------:R-:W3:Y:S01]  /*1c2d0*/  LDL.LU.64 R12, [R1+0x1c0] ;  /* 0x0001c000010c7983 */ /* 0x000ee20000300a00 */
[----:B------:R-:W4:Y:S03]  /*1c2e0*/  LDL.LU.64 R14, [R1+0x1c8] ;  /* 0x0001c800010e7983 */ /* 0x000f260000300a00 */
[----:B----4-:R-:W-:Y:S01]  /*1c2f0*/  STL.64 [R1+0x22d8], R14 ;  /* 0x0022d80e01007387 */ /* 0x010fe20000100a00 */
[----:B---3--:R0:W-:Y:S03]  /*1c300*/  STL.64 [R1+0x22d0], R12 ;  /* 0x0022d00c01007387 */ /* 0x0081e60000100a00 */
[----:B0-----:R-:W3:Y:S01]  /*1c310*/  LDL.LU.64 R12, [R1+0x170] ;  /* 0x00017000010c7983 */ /* 0x001ee20000300a00 */
[----:B------:R-:W4:Y:S02]  /*1c320*/  LDL.LU.64 R14, [R1+0x178] ;  /* 0x00017800010e7983 */ /* 0x000f240000300a00 */
[----:B------:R-:W-:-:S02]  /*1c330*/  IMAD.MOV.U32 R17, RZ, RZ, R28 ;  /* 0x000000ffff117224 */ /* 0x000fc400078e001c */
[----:B------:R-:W-:Y:S02]  /*1c340*/  IMAD.MOV.U32 R19, RZ, RZ, R20 ;  /* 0x000000ffff137224 */ /* 0x000fe400078e0014 */
[----:B------:R-:W-:Y:S01]  /*1c350*/  IMAD.MOV.U32 R18, RZ, RZ, R21 ;  /* 0x000000ffff127224 */ /* 0x000fe200078e0015 */
[----:B----4-:R-:W-:Y:S01]  /*1c360*/  STL.64 [R1+0x22f0], R14 ;  /* 0x0022f00e01007387 */ /* 0x010fe20000100a00 */
[----:B---3--:R0:W-:Y:S03]  /*1c370*/  STL.64 [R1+0x22e8], R12 ;  /* 0x0022e80c01007387 */ /* 0x0081e60000100a00 */
[----:B0-----:R-:W3:Y:S01]  /*1c380*/  LDL.LU.64 R12, [R1+0x1d0] ;  /* 0x0001d000010c7983 */ /* 0x001ee20000300a00 */
[----:B------:R-:W3:Y:S02]  /*1c390*/  LDL.LU.64 R14, [R1+0x1d8] ;  /* 0x0001d800010e7983 */ /* 0x000ee40000300a00 */
[----:B------:R0:W-:Y:S02]  /*1c3a0*/  STL.64 [R1+0x20e8], R26 ;  /* 0x0020e81a01007387 */ /* 0x0001e40000100a00 */
[----:B------:R1:W-:Y:S01]  /*1c3b0*/  STL.64 [R1+0x20e0], R24 ;  /* 0x0020e01801007387 */ /* 0x0003e20000100a00 */
[----:B0-----:R-:W4:Y:S01]  /*1c3c0*/  LDL R26, [R1+0x88] ;  /* 0x00008800011a7983 */ /* 0x001f220000100800 */
[----:B-1----:R-:W-:-:S02]  /*1c3d0*/  IMAD.MOV.U32 R24, RZ, RZ, R19 ;  /* 0x000000ffff187224 */ /* 0x002fc400078e0013 */
[----:B------:R-:W-:Y:S01]  /*1c3e0*/  IMAD.MOV.U32 R25, RZ, RZ, R18 ;  /* 0x000000ffff197224 */ /* 0x000fe200078e0012 */
[----:B------:R-:W4:Y:S01]  /*1c3f0*/  LDL R27, [R1+0x8c] ;  /* 0x00008c00011b7983 */ /* 0x000f220000100800 */
[C---:B--2---:R-:W-:Y:S01]  /*1c400*/  HMMA.16816.F32.BF16 R16, R4.reuse, R16, R8 ;  /* 0x000000100410723c */ /* 0x044fe20000041808 */
[----:B------:R-:W3:Y:S11]  /*1c410*/  LDL.LU.64 R8, [R1+0x22f8] ;  /* 0x0022f80001087983 */ /* 0x000ef60000300a00 */
[----:B------:R-:W-:Y:S11]  /*1c420*/  @!UPT UIADD3 URZ, URZ, URZ, URZ ;  /* 0x0000003f3f3ff290 */ /* 0x000ff6000fffe03f */
[----:B------:R-:W-:Y:S01]  /*1c430*/  @!UPT UIADD3 URZ, URZ, URZ, URZ ;  /* 0x0000003f3f3ff290 */ /* 0x000fe2000fffe03f */
[----:B------:R-:W-:Y:S02]  /*1c440*/  IMAD.MOV.U32 R23, RZ, RZ, R16 ;  /* 0x000000ffff177224 */ /* 0x000fe400078e0010 */
[----:B------:R-:W-:Y:S02]  /*1c450*/  IMAD.MOV.U32 R20, RZ, RZ, R18 ;  /* 0x000000ffff147224 */ /* 0x000fe400078e0012 */
[----:B------:R-:W-:Y:S02]  /*1c460*/  IMAD.MOV.U32 R21, RZ, RZ, R19 ;  /* 0x000000ffff157224 */ /* 0x000fe400078e0013 */
[----:B------:R-:W-:Y:S02]  /*1c470*/  IMAD.MOV.U32 R3, RZ, RZ, R17 ;  /* 0x000000ffff037224 */ /* 0x000fe400078e0011 */
[----:B------:R-:W2:Y:S01]  /*1c480*/  LDL.LU.64 R16, [R1+0x2e0] ;  /* 0x0002e00001107983 */ /* 0x000ea20000300a00 */
[----:B------:R-:W2:Y:S02]  /*1c490*/  LDL.LU.64 R18, [R1+0x2e8] ;  /* 0x0002e80001127983 */ /* 0x000ea40000300a00 */
[----:B------:R-:W-:Y:S02]  /*1c4a0*/  STL.64 [R1+0x21c0], R22 ;  /* 0x0021c01601007387 */ /* 0x000fe40000100a00 */
[----:B------:R-:W-:Y:S01]  /*1c4b0*/  STL.64 [R1+0x21b8], R20 ;  /* 0x0021b81401007387 */ /* 0x000fe20000100a00 */
[C---:B---3--:R-:W-:Y:S01]  /*1c4c0*/  HMMA.16816.F32.BF16 R8, R4.reuse, R8, R12 ;  /* 0x000000080408723c */ /* 0x048fe2000004180c */
[----:B------:R-:W3:Y:S01]  /*1c4d0*/  LDL.LU.64 R14, [R1+0x22f0] ;  /* 0x0022f000010e7983 */ /* 0x000ee20000300a00 */
[----:B------:R-:W3:Y:S11]  /*1c4e0*/  LDL.LU.64 R12, [R1+0x22e8] ;  /* 0x0022e800010c7983 */ /* 0x000ef60000300a00 */
[----:B------:R-:W-:Y:S10]  /*1c4f0*/  @!UPT UIADD3 URZ, URZ, URZ, URZ ;  /* 0x0000003f3f3ff290 */ /* 0x000ff4000fffe03f */
[----:B------:R0:W-:Y:S01]  /*1c500*/  STL.64 [R1+0x160], R8 ;  /* 0x0001600801007387 */ /* 0x0001e20000100a00 */
[----:B------:R3:W-:Y:S03]  /*1c510*/  STL.64 [R1+0x168], R10 ;  /* 0x0001680a01007387 */ /* 0x0007e60000100a00 */
[----:B0-----:R-:W3:Y:S02]  /*1c520*/  LDL.LU.64 R8, [R1+0x22e0] ;  /* 0x0022e00001087983 */ /* 0x001ee40000300a00 */
[C---:B---3--:R-:W-:Y:S02]  /*1c530*/  HMMA.16816.F32.BF16 R8, R4.reuse, R8, R12 ;  /* 0x000000080408723c */ /* 0x048fe4000004180c */
[----:B------:R-:W3:Y:S01]  /*1c540*/  LDL.LU.64 R14, [R1+0x22d8] ;  /* 0x0022d800010e7983 */ /* 0x000ee20000300a00 */
[----:B------:R-:W3:Y:S11]  /*1c550*/  LDL.LU.64 R12, [R1+0x22d0] ;  /* 0x0022d000010c7983 */ /* 0x000ef60000300a00 */
[----:B------:R-:W-:Y:S09]  /*1c560*/  @!UPT UIADD3 URZ, URZ, URZ, URZ ;  /* 0x0000003f3f3ff290 */ /* 0x000ff2000fffe03f */
[----:B------:R-:W-:Y:S01]  /*1c570*/  STL.64 [R1+0x170], R8 ;  /* 0x0001700801007387 */ /* 0x000fe20000100a00 */
[----:B------:R0:W-:Y:S03]  /*1c580*/  STL.64 [R1+0x178], R10 ;  /* 0x0001780a01007387 */ /* 0x0001e60000100a00 */
[----:B0-----:R-:W2:Y:S01]  /*1c590*/  LDL.LU.64 R10, [R1+0x22c8] ;  /* 0x0022c800010a7983 */ /* 0x001ea20000300a00 */
[----:B------:R-:W3:Y:S02]  /*1c5a0*/  LDL.LU.64 R8, [R1+0x22c0] ;  /* 0x0022c00001087983 */ /* 0x000ee40000300a00 */
[----:B---3--:R-:W-:Y:S01]  /*1c5b0*/  HMMA.16816.F32.BF16 R4, R4, R8, R12 ;  /* 0x000000080404723c */ /* 0x008fe2000004180c */
[----:B------:R-:W3:Y:S01]  /*1c5c0*/  LDL.LU.64 R14, [R1+0x22b8] ;  /* 0x0022b800010e7983 */ /* 0x000ee20000300a00 */
[----:B------:R-:W3:Y:S11]  /*1c5d0*/  LDL.LU.64 R12, [R1+0x22b0] ;  /* 0x0022b000010c7983 */ /* 0x000ef60000300a00 */
[----:B------:R-:W-:Y:S10]  /*1c5e0*/  @!UPT UIADD3 URZ, URZ, URZ, URZ ;  /* 0x0000003f3f3ff290 */ /* 0x000ff4000fffe03f */
[----:B------:R0:W-:Y:S01]  /*1c5f0*/  STL.64 [R1+0x1c0], R4 ;  /* 0x0001c00401007387 */ /* 0x0001e20000100a00 */
[----:B------:R1:W-:Y:S03]  /*1c600*/  STL.64 [R1+0x1c8], R6 ;  /* 0x0001c80601007387 */ /* 0x0003e60000100a00 */
[----:B0-----:R-:W3:Y:S01]  /*1c610*/  LDL.LU.64 R4, [R1+0x270] ;  /* 0x0002700001047983 */ /* 0x001ee20000300a00 */
[----:B-1----:R-:W3:Y:S02]  /*1c620*/  LDL.LU.64 R6, [R1+0x278] ;  /* 0x0002780001067983 */ /* 0x002ee40000300a00 */
[----:B--2---:R-:W-:Y:S02]  /*1c630*/  STL.64 [R1+0x2258], R10 ;  /* 0x0022580a01007387 */ /* 0x004fe40000100a00 */
[----:B------:R0:W-:Y:S02]  /*1c640*/  STL.64 [R1+0x2250], R8 ;  /* 0x0022500801007387 */ /* 0x0001e40000100a00 */
[----:B0-----:R-:W2:Y:S01]  /*1c650*/  LDL.LU.64 R8, [R1+0x40] ;  /* 0x0000400001087983 */ /* 0x001ea20000300a00 */
[----:B------:R-:W-:-:S02]  /*1c660*/  IMAD.MOV.U32 R20, RZ, RZ, R2 ;  /* 0x000000ffff147224 */ /* 0x000fc400078e0002 */
[----:B------:R-:W-:Y:S01]  /*1c670*/  IMAD.MOV.U32 R21, RZ, RZ, R0 ;  /* 0x000000ffff157224 */ /* 0x000fe200078e0000 */
[----:B--2---:R0:W-:Y:S04]  /*1c680*/  STL.64 [R1+0x2270], R8 ;  /* 0x0022700801007387 */ /* 0x0041e80000100a00 */
[----:B0-----:R-:W2:Y:S02]  /*1c690*/  LDL.LU.64 R8, [R1+0x50] ;  /* 0x0000500001087983 */ /* 0x001ea40000300a00 */
[C---:B---3--:R-:W-:Y:S02]  /*1c6a0*/  HMMA.16816.F32.BF16 R16, R12.reuse, R20, R16 ;  /* 0x000000140c10723c */ /* 0x048fe40000041810 */
[----:B--2---:R0:W-:Y:S04]  /*1c6b0*/  STL.64 [R1+0x2288], R8 ;  /* 0x0022880801007387 */ /* 0x0041e80000100a00 */
[----:B0-----:R-:W2:Y:S11]  /*1c6c0*/  LDL.LU.64 R8, [R1+0x90] ;  /* 0x0000900001087983 */ /* 0x001eb60000300a00 */
[----:B------:R-:W-:Y:S06]  /*1c6d0*/  @!UPT UIADD3 URZ, URZ, URZ, URZ ;  /* 0x0000003f3f3ff290 */ /* 0x000fec000fffe03f */
[----:B------:R0:W-:Y:S02]  /*1c6e0*/  STL.64 [R1+0x1d0], R16 ;  /* 0x0001d01001007387 */ /* 0x0001e40000100a00 */
[----:B------:R-:W-:Y:S01]  /*1c6f0*/  STL.64 [R1+0x1d8], R18 ;  /* 0x0001d81201007387 */ /* 0x000fe20000100a00 */
[----:B0-----:R-:W3:Y:S01]  /*1c700*/  LDL.LU.64 R16, [R1+0x22a8] ;  /* 0x0022a80001107983 */ /* 0x001ee20000300a00 */
[----:B------:R0:W-:Y:S03]  /*1c710*/  STL.64 [R1+0x22a0], R20 ;  /* 0x0022a01401007387 */ /* 0x0001e60000100a00 */
[----:B0-----:R-:W3:Y:S01]  /*1c720*/  LDL.LU.64 R20, [R1+0x2b0] ;  /* 0x0002b00001147983 */ /* 0x001ee20000300a00 */
[----:B------:R-:W3:Y:S01]  /*1c730*/  LDL.LU.64 R22, [R1+0x2b8] ;  /* 0x0002b80001167983 */ /* 0x000ee20000300a00 */
[----:B------:R-:W-:Y:S01]  /*1c740*/  HMMA.16816.F32.BF16 R4, R12, R24, R4 ;  /* 0x000000180c04723c */ /* 0x000fe20000041804 */
[----:B--2---:R-:W-:-:S02]  /*1c750*/  IMAD.MOV.U32 R18, RZ, RZ, R8 ;  /* 0x000000ffff127224 */ /* 0x004fc400078e0008 */
[----:B------:R-:W-:-:S05]  /*1c760*/  IMAD.MOV.U32 R19, RZ, RZ, R9 ;  /* 0x000000ffff137224 */ /* 0x000fca00078e0009 */
[C---:B---3--:R-:W-:Y:S11]  /*1c770*/  HMMA.16816.F32.BF16 R20, R12.reuse, R8, R20 ;  /* 0x000000080c14723c */ /* 0x048ff60000041814 */
[----:B------:R-:W-:Y:S11]  /*1c780*/  @!UPT UIADD3 URZ, URZ, URZ, URZ ;  /* 0x0000003f3f3ff290 */ /* 0x000ff6000fffe03f */
[----:B------:R-:W-:Y:S01]  /*1c790*/  @!UPT UIADD3 URZ, URZ, URZ, URZ ;  /* 0x0000003f3f3ff290 */ /* 0x000fe2000fffe03f */
[----:B------:R0:W-:Y:S01]  /*1c7a0*/  STL.64 [R1+0x1e0], R20 ;  /* 0x0001e01401007387 */ /* 0x0001e20000100a00 */
[----:B------:R1:W-:Y:S02]  /*1c7b0*/  STL.64 [R1+0x1e8], R22 ;  /* 0x0001e81601007387 */ /* 0x0003e40000100a00 */
[----:B------:R-:W-:Y:S02]  /*1c7c0*/  STL.64 [R1+0x2268], R18 ;  /* 0x0022681201007387 */ /* 0x000fe40000100a00 */
[----:B------:R2:W-:Y:S01]  /*1c7d0*/  STL.64 [R1+0x2260], R16 ;  /* 0x0022601001007387 */ /* 0x0005e20000100a00 */
[----:B0-----:R-:W3:Y:S01]  /*1c7e0*/  LDL.LU.64 R20, [R1+0x250] ;  /* 0x0002500001147983 */ /* 0x001ee20000300a00 */
[----:B-1----:R-:W3:Y:S02]  /*1c7f0*/  LDL.LU.64 R22, [R1+0x258] ;  /* 0x0002580001167983 */ /* 0x002ee40000300a00 */
[----:B------:R-:W-:Y:S02]  /*1c800*/  STL.64 [R1+0x1f0], R4 ;  /* 0x0001f00401007387 */ /* 0x000fe40000100a00 */
[----:B------:R-:W-:Y:S01]  /*1c810*/  STL.64 [R1+0x1f8], R6 ;  /* 0x0001f80601007387 */ /* 0x000fe20000100a00 */
[----:B------:R-:W3:Y:S01]  /*1c820*/  LDL.LU.64 R8, [R1+0x210] ;  /* 0x0002100001087983 */ /* 0x000ee20000300a00 */
[----:B------:R-:W3:Y:S02]  /*1c830*/  LDL.LU.64 R10, [R1+0x218] ;  /* 0x00021800010a7983 */ /* 0x000ee40000300a00 */
[----:B--2---:R-:W2:Y:S02]  /*1c840*/  LDL.LU.64 R16, [R1+0x1b0] ;  /* 0x0001b00001107983 */ /* 0x004ea40000300a00 */
[----:B------:R-:W2:Y:S02]  /*1c850*/  LDL.LU.64 R18, [R1+0x1b8] ;  /* 0x0001b80001127983 */ /* 0x000ea40000300a00 */
[----:B--2---:R-:W-:Y:S01]  /*1c860*/  STL.64 [R1+0x2280], R18 ;  /* 0x0022801201007387 */ /* 0x004fe20000100a00 */
[----:B------:R0:W-:Y:S03]  /*1c870*/  STL.64 [R1+0x2278], R16 ;  /* 0x0022781001007387 */ /* 0x0001e60000100a00 */
[----:B0-----:R-:W2:Y:S01]  /*1c880*/  LDL.LU.64 R16, [R1+0x220] ;  /* 0x0002200001107983 */ /* 0x001ea20000300a00 */
[----:B------:R-:W2:Y:S03]  /*1c890*/  LDL.LU.64 R18, [R1+0x228] ;  /* 0x0002280001127983 */ /* 0x000ea60000300a00 */
[----:B--2---:R-:W-:Y:S01]  /*1c8a0*/  STL.64 [R1+0x2298], R18 ;  /* 0x0022981201007387 */ /* 0x004fe20000100a00 */
[----:B------:R0:W-:Y:S03]  /*1c8b0*/  STL.64 [R1+0x2290], R16 ;  /* 0x0022901001007387 */ /* 0x0001e60000100a00 */
[----:B0-----:R-:W3:Y:S01]  /*1c8c0*/  LDL.LU.64 R16, [R1+0x60] ;  /* 0x0000600001107983 */ /* 0x001ee20000300a00 */
[----:B------:R-:W2:Y:S02]  /*1c8d0*/  LDL.LU.64 R4, [R1+0x1a0] ;  /* 0x0001a00001047983 */ /* 0x000ea40000300a00 */
[----:B------:R-:W2:Y:S02]  /*1c8e0*/  LDL.LU.64 R6, [R1+0x1a8] ;  /* 0x0001a80001067983 */ /* 0x000ea40000300a00 */
[----:B----4-:R-:W-:Y:S01]  /*1c8f0*/  STL.64 [R1+0x2230], R26 ;  /* 0x0022301a01007387 */ /* 0x010fe20000100a00 */
[----:B------:R0:W-:Y:S04]  /*1c900*/  STL.64 [R1+0x2228], R24 ;  /* 0x0022281801007387 */ /* 0x0001e80000100a00 */
[----:B0-----:R-:W4:Y:S01]  /*1c910*/  LDL.LU.64 R24, [R1+0x70] ;  /* 0x0000700001187983 */ /* 0x001f220000300a00 */
[C---:B---3--:R-:W-:Y:S08]  /*1c920*/  HMMA.16816.F32.BF16 R8, R12.reuse, R16, R8 ;  /* 0x000000100c08723c */ /* 0x048ff00000041808 */
[----:B----4-:R-:W-:Y:S01]  /*1c930*/  HMMA.16816.F32.BF16 R20, R12, R24, R20 ;  /* 0x000000180c14723c */ /* 0x010fe20000041814 */
[----:B------:R-:W-:-:S02]  /*1c940*/  IMAD.MOV.U32 R27, RZ, RZ, R16 ;  /* 0x000000ffff1b7224 */ /* 0x000fc400078e0010 */
[----:B------:R-:W-:Y:S11]  /*1c950*/  IMAD.MOV.U32 R26, RZ, RZ, R17 ;  /* 0x000000ffff1a7224 */ /* 0x000ff600078e0011 */
[----:B------:R-:W-:Y:S09]  /*1c960*/  @!UPT UIADD3 URZ, URZ, URZ, URZ ;  /* 0x0000003f3f3ff290 */ /* 0x000ff2000fffe03f */
[----:B------:R0:W-:Y:S01]  /*1c970*/  STL.64 [R1+0x200], R20 ;  /* 0x0002001401007387 */ /* 0x0001e20000100a00 */
[----:B------:R-:W-:Y:S03]  /*1c980*/  STL.64 [R1+0x208], R22 ;  /* 0x0002081601007387 */ /* 0x000fe60000100a00 */
[----:B0-----:R-:W3:Y:S01]  /*1c990*/  LDL.LU.64 R20, [R1+0x22a0] ;  /* 0x0022a00001147983 */ /* 0x001ee20000300a00 */
[----:B------:R-:W4:Y:S02]  /*1c9a0*/  LDL.LU.64 R18, [R1+0x2298] ;  /* 0x0022980001127983 */ /* 0x000f240000300a00 */
[----:B------:R-:W4:Y:S02]  /*1c9b0*/  LDL.LU.64 R16, [R1+0x2290] ;  /* 0x0022900001107983 */ /* 0x000f240000300a00 */
[----:B------:R0:W-:Y:S02]  /*1c9c0*/  STL.64 [R1+0x210], R8 ;  /* 0x0002100801007387 */ /* 0x0001e40000100a00 */
[----:B0-----:R-:W4:Y:S01]  /*1c9d0*/  LDL.LU.64 R8, [R1+0x2288] ;  /* 0x0022880001087983 */ /* 0x001f220000300a00 */
[----:B------:R-:W-:-:S02]  /*1c9e0*/  IMAD.MOV.U32 R2, RZ, RZ, R10 ;  /* 0x000000ffff027224 */ /* 0x000fc400078e000a */
[----:B------:R-:W-:-:S03]  /*1c9f0*/  IMAD.MOV.U32 R23, RZ, RZ, R24 ;  /* 0x000000ffff177224 */ /* 0x000fc600078e0018 */
[----:B------:R0:W-:Y:S01]  /*1ca00*/  STL [R1+0x20d8], R2 ;  /* 0x0020d80201007387 */ /* 0x0001e20000100800 */
[C---:B----4-:R-:W-:Y:S01]  /*1ca10*/  HMMA.16816.F32.BF16 R16, R12.reuse, R8, R16 ;  /* 0x000000080c10723c */ /* 0x050fe20000041810 */
[----:B------:R-:W-:Y:S02]  /*1ca20*/  IMAD.MOV.U32 R24, RZ, RZ, R8 ;  /* 0x000000ffff187224 */ /* 0x000fe400078e0008 */
[----:B0-----:R-:W-:Y:S11]  /*1ca30*/  IMAD.MOV.U32 R2, RZ, RZ, R9 ;  /* 0x000000ffff027224 */ /* 0x001ff600078e0009 */
[----:B------:R-:W-:Y:S09]  /*1ca40*/  @!UPT UIADD3 URZ, URZ, URZ, URZ ;  /* 0x0000003f3f3ff290 */ /* 0x000ff2000fffe03f */
[----:B------:R-:W-:Y:S01]  /*1ca50*/  STL.64 [R1+0x250], R16 ;  /* 0x0002501001007387 */ /* 0x000fe20000100a00 */
[----:B------:R0:W-:Y:S03]  /*1ca60*/  STL.64 [R1+0x258], R18 ;  /* 0x0002581201007387 */ /* 0x0001e60000100a00 */
[----:B0-----:R-:W4:Y:S01]  /*1ca70*/  LDL.LU.64 R18, [R1+0x2280] ;  /* 0x0022800001127983 */ /* 0x001f220000300a00 */
[----:B------:R-:W4:Y:S02]  /*1ca80*/  LDL.LU.64 R16, [R1+0x2278] ;  /* 0x0022780001107983 */ /* 0x000f240000300a00 */
[----:B------:R-:W4:Y:S02]  /*1ca90*/  LDL.LU.64 R8, [R1+0x2270] ;  /* 0x0022700001087983 */ /* 0x000f240000300a00 */
[----:B------:R-:W-:Y:S02]  /*1caa0*/  IMAD.MOV.U32 R22, RZ, RZ, R25 ;  /* 0x000000ffff167224 */ /* 0x000fe400078e0019 */
[----:B------:R-:W-:Y:S01]  /*1cab0*/  IMAD.MOV.U32 R0, RZ, RZ, R11 ;  /* 0x000000ffff007224 */ /* 0x000fe200078e000b */
[----:B----4-:R-:W-:Y:S01]  /*1cac0*/  HMMA.16816.F32.BF16 R16, R12, R8, R16 ;  /* 0x000000080c10723c */ /* 0x010fe20000041810 */
[----:B------:R-:W-:-:S02]  /*1cad0*/  IMAD.MOV.U32 R28, RZ, RZ, R8 ;  /* 0x000000ffff1c7224 */ /* 0x000fc400078e0008 */
[----:B------:R-:W-:Y:S11]  /*1cae0*/  IMAD.MOV.U32 R25, RZ, RZ, R9 ;  /* 0x000000ffff197224 */ /* 0x000ff600078e0009 */
[----:B------:R-:W-:Y:S09]  /*1caf0*/  @!UPT UIADD3 URZ, URZ, URZ, URZ ;  /* 0x0000003f3f3ff290 */ /* 0x000ff2000fffe03f */
[----:B------:R-:W-:Y:S01]  /*1cb00*/  STL.64 [R1+0x270], R16 ;  /* 0x0002701001007387 */ /* 0x000fe20000100a00 */
[----:B------:R0:W-:Y:S03]  /*1cb10*/  STL.64 [R1+0x278], R18 ;  /* 0x0002781201007387 */ /* 0x0001e60000100a00 */
[----:B0-----:R-:W4:Y:S01]  /*1cb20*/  LDL.LU.64 R18, [R1+0x2268] ;  /* 0x0022680001127983 */ /* 0x001f220000300a00 */
[----:B------:R-:W3:Y:S02]  /*1cb30*/  LDL.LU.64 R16, [R1+0x2260] ;  /* 0x0022600001107983 */ /* 0x000ee40000300a00 */
[----:B------:R-:W2:Y:S02]  /*1cb40*/  LDL.LU.64 R10, [R1+0x2258] ;  /* 0x00225800010a7983 */ /* 0x000ea40000300a00 */
[----:B------:R-:W2:Y:S02]  /*1cb50*/  LDL.LU.64 R8, [R1+0x2250] ;  /* 0x0022500001087983 */ /* 0x000ea40000300a00 */
[----:B--2---:R-:W-:Y:S01]  /*1cb60*/  HMMA.16816.F32.BF16 R12, R12, R8, R4 ;  /* 0x000000080c0c723c */ /* 0x004fe20000041804 */
[----:B------:R-:W3:Y:S01]  /*1cb70*/  LDL.LU.64 R4, [R1+0x2a0] ;  /* 0x0002a00001047983 */ /* 0x000ee20000300a00 */
[----:B------:R-:W3:Y:S11]  /*1cb80*/  LDL.LU.64 R6, [R1+0x2a8] ;  /* 0x0002a80001067983 */ /* 0x000ef60000300a00 */
[----:B------:R-:W-:Y:S10]  /*1cb90*/  @!UPT UIADD3 URZ, URZ, URZ, URZ ;  /* 0x0000003f3f3ff290 */ /* 0x000ff4000fffe03f */
[----:B------:R-:W-:Y:S01]  /*1cba0*/  STL.64 [R1+0x240], R12 ;  /* 0x0002400c01007387 */ /* 0x000fe20000100a00 */
[----:B------:R-:W-:Y:S02]  /*1cbb0*/  STL.64 [R1+0x248], R14 ;  /* 0x0002480e01007387 */ /* 0x000fe40000100a00 */
[----:B------:R-:W-:Y:S02]  /*1cbc0*/  STL.64 [R1+0x21d0], R10 ;  /* 0x0021d00a01007387 */ /* 0x000fe40000100a00 */
[----:B------:R0:W-:Y:S02]  /*1cbd0*/  STL.64 [R1+0x21c8], R8 ;  /* 0x0021c80801007387 */ /* 0x0001e40000100a00 */
[----:B0-----:R-:W-:Y:S02]  /*1cbe0*/  IMAD.MOV.U32 R8, RZ, RZ, R28 ;  /* 0x000000ffff087224 */ /* 0x001fe400078e001c */
[----:B------:R-:W-:Y:S01]  /*1cbf0*/  IMAD.MOV.U32 R9, RZ, RZ, R25 ;  /* 0x000000ffff097224 */ /* 0x000fe200078e0019 */
[----:B------:R-:W2:Y:S01]  /*1cc00*/  LDL.LU R28, [R1+0x2248] ;  /* 0x00224800011c7983 */ /* 0x000ea20000300800 */
[----:B----4-:R-:W-:-:S03]  /*1cc10*/  IMAD.MOV.U32 R25, RZ, RZ, R19 ;  /* 0x000000ffff197224 */ /* 0x010fc600078e0013 */
[----:B------:R0:W-:Y:S02]  /*1cc20*/  STL.64 [R1+0x21e8], R8 ;  /* 0x0021e80801007387 */ /* 0x0001e40000100a00 */
[----:B0-----:R-:W-:Y:S02]  /*1cc30*/  IMAD.MOV.U32 R8, RZ, RZ, R24 ;  /* 0x000000ffff087224 */ /* 0x001fe400078e0018 */
[----:B------:R-:W-:Y:S02]  /*1cc40*/  IMAD.MOV.U32 R24, RZ, RZ, R18 ;  /* 0x000000ffff187224 */ /* 0x000fe400078e0012 */
[----:B------:R-:W3:Y:S01]  /*1cc50*/  LDL.LU R18, [R1+0x2244] ;  /* 0x0022440001127983 */ /* 0x000ee20000300800 */
[----:B------:R-:W3:Y:S02]  /*1cc60*/  LDL.LU R19, [R1+0x2240] ;  /* 0x0022400001137983 */ /* 0x000ee40000300800 */
[----:B------:R-:W-:-:S05]  /*1cc70*/  IMAD.MOV.U32 R9, RZ, RZ, R2 ;  /* 0x000000ffff097224 */ /* 0x000fca00078e0002 */
[----:B------:R-:W-:Y:S01]  /*1cc80*/  STL.64 [R1+0x2200], R8 ;  /* 0x0022000801007387 */ /* 0x000fe20000100a00 */
[----:B------:R-:W4:Y:S02]  /*1cc90*/  LDL R14, [R1+0x68] ;  /* 0x00006800010e7983 */ /* 0x000f240000100800 */
[----:B------:R-:W-:Y:S02]  /*1cca0*/  IMAD.MOV.U32 R12, RZ, RZ, R27 ;  /* 0x000000ffff0c7224 */ /* 0x000fe400078e001b */
[----:B------:R-:W-:Y:S02]  /*1ccb0*/  IMAD.MOV.U32 R13, RZ, RZ, R26 ;  /* 0x000000ffff0d7224 */ /* 0x000fe400078e001a */
[----:B--2---:R-:W-:Y:S01]  /*1ccc0*/  IMAD.MOV.U32 R15, RZ, RZ, R28 ;  /* 0x000000ffff0f7224 */ /* 0x004fe200078e001c */
[----:B---3--:R-:W-:Y:S04]  /*1ccd0*/  HMMA.16816.F32.BF16 R4, R16, R20, R4 ;  /* 0x000000141004723c */ /* 0x008fe80000041804 */
[----:B----4-:R-:W-:Y:S01]  /*1cce0*/  STL.64 [R1+0x2210], R14 ;  /* 0x0022100e01007387 */ /* 0x010fe20000100a00 */
[----:B------:R0:W-:Y:S02]  /*1ccf0*/  STL.64 [R1+0x2208], R12 ;  /* 0x0022080c01007387 */ /* 0x0001e40000100a00 */
[----:B0-----:R-:W-:-:S02]  /*1cd00*/  IMAD.MOV.U32 R12, RZ, RZ, R23 ;  /* 0x000000ffff0c7224 */ /* 0x001fc400078e0017 */
[----:B------:R-:W-:-:S05]  /*1cd10*/  IMAD.MOV.U32 R13, RZ, RZ, R22 ;  /* 0x000000ffff0d7224 */ /* 0x000fca00078e0016 */
[----:B------:R0:W-:Y:S09]  /*1cd20*/  STL.64 [R1+0x2238], R12 ;  /* 0x0022380c01007387 */ /* 0x0001f20000100a00 */
[----:B------:R1:W-:Y:S02]  /*1cd30*/  STL.64 [R1+0x230], R4 ;  /* 0x0002300401007387 */ /* 0x0003e40000100a00 */
[----:B------:R2:W-:Y:S02]  /*1cd40*/  STL [R1+0x238], R6 ;  /* 0x0002380601007387 */ /* 0x0005e40000100800 */
[----:B------:R-:W-:Y:S01]  /*1cd50*/  IMAD.MOV.U32 R28, RZ, RZ, R7 ;  /* 0x000000ffff1c7224 */ /* 0x000fe200078e0007 */
[----:B0-----:R-:W3:Y:S01]  /*1cd60*/  LDL.LU.64 R12, [R1+0x290] ;  /* 0x00029000010c7983 */ /* 0x001ee20000300a00 */
[----:B------:R-:W3:Y:S02]  /*1cd70*/  LDL.LU.64 R14, [R1+0x298] ;  /* 0x00029800010e7983 */ /* 0x000ee40000300a00 */
[----:B-1----:R-:W4:Y:S02]  /*1cd80*/  LDL.LU.64 R4, [R1+0x260] ;  /* 0x0002600001047983 */ /* 0x002f240000300a00 */
[----:B--2---:R-:W4:Y:S01]  /*1cd90*/  LDL.LU.64 R6, [R1+0x268] ;  /* 0x0002680001067983 */ /* 0x004f220000300a00 */
[----:B------:R-:W2:Y:S01]  /*1cda0*/  LDL.LU.64 R8, [R1+0x190] ;  /* 0x0001900001087983 */ /* 0x000ea20000300a00 */
[----:B------:R-:W2:Y:S03]  /*1cdb0*/  LDL.LU.64 R10, [R1+0x198] ;  /* 0x00019800010a7983 */ /* 0x000ea60000300a00 */
[----:B--2---:R-:W-:Y:S01]  /*1cdc0*/  STL.64 [R1+0x2220], R10 ;  /* 0x0022200a01007387 */ /* 0x004fe20000100a00 */
[----:B------:R0:W-:Y:S03]  /*1cdd0*/  STL.64 [R1+0x2218], R8 ;  /* 0x0022180801007387 */ /* 0x0001e60000100a00 */
[----:B0-----:R-:W2:Y:S01]  /*1cde0*/  LDL.LU.64 R8, [R1+0x280] ;  /* 0x0002800001087983 */ /* 0x001ea20000300a00 */
[----:B------:R-:W2:Y:S02]  /*1cdf0*/  LDL.LU.64 R10, [R1+0x288] ;  /* 0x00028800010a7983 */ /* 0x000ea40000300a00 */
[----:B------:R-:W2:Y:S02]  /*1ce00*/  LDL.LU.64 R20, [R1+0x140] ;  /* 0x0001400001147983 */ /* 0x000ea40000300a00 */
[----:B------:R-:W2:Y:S01]  /*1ce10*/  LDL.LU.64 R22, [R1+0x148] ;  /* 0x0001480001167983 */ /* 0x000ea20000300a00 */
[C---:B---3--:R-:W-:Y:S01]  /*1ce20*/  HMMA.16816.F32.BF16 R24, R16.reuse, R24, R12 ;  /* 0x000000181018723c */ /* 0x048fe2000004180c */
[----:B--2---:R-:W-:Y:S01]  /*1ce30*/  STL.64 [R1+0x21e0], R22 ;  /* 0x0021e01601007387 */ /* 0x004fe20000100a00 */
[----:B------:R0:W-:Y:S03]  /*1ce40*/  STL.64 [R1+0x21d8], R20 ;  /* 0x0021d81401007387 */ /* 0x0001e60000100a00 */
[----:B0-----:R-:W2:Y:S01]  /*1ce50*/  LDL.LU.64 R20, [R1+0x150] ;  /* 0x0001500001147983 */ /* 0x001ea20000300a00 */
[----:B------:R-:W3:Y:S03]  /*1ce60*/  LDL.LU.64 R22, [R1+0x158] ;  /* 0x0001580001167983 */ /* 0x000ee60000300a00 */
[----:B---3--:R-:W-:Y:S01]  /*1ce70*/  STL.64 [R1+0x21f8], R22 ;  /* 0x0021f81601007387 */ /* 0x008fe20000100a00 */
[----:B--2---:R0:W-:Y:S03]  /*1ce80*/  STL.64 [R1+0x21f0], R20 ;  /* 0x0021f01401007387 */ /* 0x0041e60000100a00 */
[----:B0-----:R-:W2:Y:S01]  /*1ce90*/  LDL.LU.64 R20, [R1+0x180] ;  /* 0x0001800001147983 */ /* 0x001ea20000300a00 */
[----:B------:R-:W2:Y:S02]  /*1cea0*/  LDL.LU.64 R22, [R1+0x188] ;  /* 0x0001880001167983 */ /* 0x000ea40000300a00 */
[----:B------:R-:W-:Y:S02]  /*1ceb0*/  STL [R1+0x2058], R28 ;  /* 0x0020581c01007387 */ /* 0x000fe40000100800 */
[----:B------:R-:W3:Y:S05]  /*1cec0*/  LDL.LU.64 R12, [R1+0x2238] ;  /* 0x00223800010c7983 */ /* 0x000eea0000300a00 */
[----:B------:R-:W-:Y:S01]  /*1ced0*/  STL.64 [R1+0x220], R24 ;  /* 0x0002201801007387 */ /* 0x000fe20000100a00 */
[----:B------:R0:W-:Y:S03]  /*1cee0*/  STL.64 [R1+0x228], R26 ;  /* 0x0002281a01007387 */ /* 0x0001e60000100a00 */
[----:B0-----:R-:W2:Y:S01]  /*1cef0*/  LDL.LU.64 R26, [R1+0x2230] ;  /* 0x00223000011a7983 */ /* 0x001ea20000300a00 */
[----:B------:R-:W4:Y:S01]  /*1cf00*/  LDL.LU.64 R24, [R1+0x2228] ;  /* 0x0022280001187983 */ /* 0x000f220000300a00 */
[C---:B---3--:R-:W-:Y:S08]  /*1cf10*/  HMMA.16816.F32.BF16 R12, R16.reuse, R12, R8 ;  /* 0x0000000c100c723c */ /* 0x048ff00000041808 */
[C---:B----4-:R-:W-:Y:S11]  /*1cf20*/  HMMA.16816.F32.BF16 R4, R16.reuse, R24, R4 ;  /* 0x000000181004723c */ /* 0x050ff60000041804 */
[----:B------:R-:W-:Y:S11]  /*1cf30*/  @!UPT UIADD3 URZ, URZ, URZ, URZ ;  /* 0x0000003f3f3ff290 */ /* 0x000ff6000fffe03f */
[----:B------:R-:W-:Y:S01]  /*1cf40*/  @!UPT UIADD3 URZ, URZ, URZ, URZ ;  /* 0x0000003f3f3ff290 */ /* 0x000fe2000fffe03f */
[----:B------:R0:W-:Y:S01]  /*1cf50*/  STL.64 [R1+0x260], R4 ;  /* 0x0002600401007387 */ /* 0x0001e20000100a00 */
[----:B------:R1:W-:Y:S02]  /*1cf60*/  STL [R1+0x268], R6 ;  /* 0x0002680601007387 */ /* 0x0003e40000100800 */
[----:B------:R-:W-:Y:S01]  /*1cf70*/  IMAD.MOV.U32 R28, RZ, RZ, R7 ;  /* 0x000000ffff1c7224 */ /* 0x000fe200078e0007 */
[----:B0-----:R-:W3:Y:S01]  /*1cf80*/  LDL.LU R4, [R1+0x120] ;  /* 0x0001200001047983 */ /* 0x001ee20000300800 */
[----:B------:R-:W3:Y:S02]  /*1cf90*/  LDL.LU R5, [R1+0x124] ;  /* 0x0001240001057983 */ /* 0x000ee40000300800 */
[----:B-1----:R-:W3:Y:S02]  /*1cfa0*/  LDL.LU R6, [R1+0x128] ;  /* 0x0001280001067983 */ /* 0x002ee40000300800 */
[----:B------:R-:W3:Y:S01]  /*1cfb0*/  LDL.LU R7, [R1+0x12c] ;  /* 0x00012c0001077983 */ /* 0x000ee20000300800 */
[----:B------:R-:W-:Y:S01]  /*1cfc0*/  STL [R1+0x205c], R28 ;  /* 0x00205c1c01007387 */ /* 0x000fe20000100800 */
[----:B------:R-:W4:Y:S02]  /*1cfd0*/  LDL.LU.64 R10, [R1+0x2220] ;  /* 0x00222000010a7983 */ /* 0x000f240000300a00 */
[----:B------:R-:W4:Y:S02]  /*1cfe0*/  LDL.LU.64 R8, [R1+0x2218] ;  /* 0x0022180001087983 */ /* 0x000f240000300a00 */
[----:B------:R-:W-:Y:S01]  /*1cff0*/  STL.64 [R1+0x290], R12 ;  /* 0x0002900c01007387 */ /* 0x000fe20000100a00 */
[----:B------:R0:W-:Y:S04]  /*1d000*/  STL.64 [R1+0x298], R14 ;  /* 0x0002980e01007387 */ /* 0x0001e80000100a00 */
[----:B0-----:R-:W2:Y:S01]  /*1d010*/  LDL.LU.64 R14, [R1+0x2210] ;  /* 0x00221000010e7983 */ /* 0x001ea20000300a00 */
[----:B------:R-:W4:Y:S02]  /*1d020*/  LDL.LU.64 R12, [R1+0x2208] ;  /* 0x00220800010c7983 */ /* 0x000f240000300a00 */
[C---:B----4-:R-:W-:Y:S11]  /*1d030*/  HMMA.16816.F32.BF16 R8, R16.reuse, R12, R8 ;  /* 0x0000000c1008723c */ /* 0x050ff60000041808 */
[----:B------:R-:W-:Y:S11]  /*1d040*/  @!UPT UIADD3 URZ, URZ, URZ, URZ ;  /* 0x0000003f3f3ff290 */ /* 0x000ff6000fffe03f */
[----:B------:R-:W-:Y:S01]  /*1d050*/  @!UPT UIADD3 URZ, URZ, URZ, URZ ;  /* 0x0000003f3f3ff290 */ /* 0x000fe2000fffe03f */
[----:B------:R0:W-:Y:S01]  /*1d060*/  STL.64 [R1+0x2a0], R8 ;  /* 0x0002a00801007387 */ /* 0x0001e20000100a00 */
[----:B------:R-:W-:Y:S03]  /*1d070*/  STL [R1+0x2a8], R10 ;  /* 0x0002a80a01007387 */ /* 0x000fe60000100800 */
[----:B0-----:R-:W4:Y:S01]  /*1d080*/  LDL.LU.64 R8, [R1+0x2200] ;  /* 0x0022000001087983 */ /* 0x001f220000300a00 */
[----:B------:R-:W-:Y:S02]  /*1d090*/  IMAD.MOV.U32 R28, RZ, RZ, R11 ;  /* 0x000000ffff1c7224 */ /* 0x000fe400078e000b */
[----:B--2---:R0:W-:Y:S02]  /*1d0a0*/  STL.64 [R1+0x2180], R14 ;  /* 0x0021800e01007387 */ /* 0x0041e40000100a00 */
[----:B0-----:R-:W2:Y:S01]  /*1d0b0*/  LDL.64 R14, [R1+0xa8] ;  /* 0x0000a800010e7983 */ /* 0x001ea20000100a00 */
[----:B------:R-:W-:Y:S01]  /*1d0c0*/  STL [R1+0x2060], R28 ;  /* 0x0020601c01007387 */ /* 0x000fe20000100800 */
[C---:B----4-:R-:W-:Y:S02]  /*1d0d0*/  HMMA.16816.F32.BF16 R8, R16.reuse, R8, R20 ;  /* 0x000000081008723c */ /* 0x050fe40000041814 */
[----:B------:R-:W4:Y:S01]  /*1d0e0*/  LDL.LU.64 R22, [R1+0x21f8] ;  /* 0x0021f80001167983 */ /* 0x000f220000300a00 */
[----:B------:R-:W4:Y:S11]  /*1d0f0*/  LDL.LU.64 R20, [R1+0x21f0] ;  /* 0x0021f00001147983 */ /* 0x000f360000300a00 */
[----:B------:R-:W-:Y:S09]  /*1d100*/  @!UPT UIADD3 URZ, URZ, URZ, URZ ;  /* 0x0000003f3f3ff290 */ /* 0x000ff2000fffe03f */
[----:B------:R0:W-:Y:S01]  /*1d110*/  STL.64 [R1+0x2c0], R8 ;  /* 0x0002c00801007387 */ /* 0x0001e20000100a00 */
[----:B------:R4:W-:Y:S03]  /*1d120*/  STL.64 [R1+0x2c8], R10 ;  /* 0x0002c80a01007387 */ /* 0x0009e60000100a00 */
[----:B0-----:R-:W4:Y:S02]  /*1d130*/  LDL.LU.64 R8, [R1+0x21e8] ;  /* 0x0021e80001087983 */ /* 0x001f240000300a00 */
[C---:B----4-:R-:W-:Y:S02]  /*1d140*/  HMMA.16816.F32.BF16 R8, R16.reuse, R8, R20 ;  /* 0x000000081008723c */ /* 0x050fe40000041814 */
[----:B------:R-:W4:Y:S01]  /*1d150*/  LDL.LU.64 R22, [R1+0x21e0] ;  /* 0x0021e00001167983 */ /* 0x000f220000300a00 */
[----:B------:R-:W4:Y:S11]  /*1d160*/  LDL.LU.64 R20, [R1+0x21d8] ;  /* 0x0021d80001147983 */ /* 0x000f360000300a00 */
[----:B------:R-:W-:Y:S09]  /*1d170*/  @!UPT UIADD3 URZ, URZ, URZ, URZ ;  /* 0x0000003f3f3ff290 */ /* 0x000ff2000fffe03f */
[----:B------:R-:W-:Y:S01]  /*1d180*/  STL.64 [R1+0x340], R8 ;  /* 0x0003400801007387 */ /* 0x000fe20000100a00 */
[----:B------:R0:W-:Y:S03]  /*1d190*/  STL.64 [R1+0x348], R10 ;  /* 0x0003480a01007387 */ /* 0x0001e60000100a00 */
[----:B0-----:R-:W2:Y:S01]  /*1d1a0*/  LDL.LU.64 R10, [R1+0x21d0] ;  /* 0x0021d000010a7983 */ /* 0x001ea20000300a00 */
[----:B------:R-:W4:Y:S02]  /*1d1b0*/  LDL.LU.64 R8, [R1+0x21c8] ;  /* 0x0021c80001087983 */ /* 0x000f240000300a00 */
[----:B----4-:R-:W-:Y:S01]  /*1d1c0*/  HMMA.16816.F32.BF16 R16, R16, R8, R20 ;  /* 0x000000081010723c */ /* 0x010fe20000041814 */
[----:B------:R-:W4:Y:S01]  /*1d1d0*/  LDL.LU.64 R22, [R1+0x21c0] ;  /* 0x0021c00001167983 */ /* 0x000f220000300a00 */
[----:B------:R-:W3:Y:S02]  /*1d1e0*/  LDL.LU.64 R20, [R1+0x21b8] ;  /* 0x0021b80001147983 */ /* 0x000ee40000300a00 */
[----:B--2---:R-:W-:Y:S11]  /*1d1f0*/  STL.64 [R1+0x2148], R10 ;  /* 0x0021480a01007387 */ /* 0x004ff60000100a00 */
[----:B------:R-:W-:Y:S08]  /*1d200*/  @!UPT UIADD3 URZ, URZ, URZ, URZ ;  /* 0x0000003f3f3ff290 */ /* 0x000ff0000fffe03f */
[----:B------:R0:W-:Y:S01]  /*1d210*/  STL.64 [R1+0x330], R16 ;  /* 0x0003301001007387 */ /* 0x0001e20000100a00 */
[----:B------:R3:W-:Y:S02]  /*1d220*/  STL.64 [R1+0x338], R18 ;  /* 0x0003381201007387 */ /* 0x0007e40000100a00 */
[----:B0-----:R-:W-:Y:S02]  /*1d230*/  IMAD.MOV.U32 R17, RZ, RZ, R3 ;  /* 0x000000ffff117224 */ /* 0x001fe400078e0003 */
[----:B----4-:R-:W-:Y:S02]  /*1d240*/  IMAD.MOV.U32 R16, RZ, RZ, R23 ;  /* 0x000000ffff107224 */ /* 0x010fe400078e0017 */
[----:B------:R-:W2:Y:S01]  /*1d250*/  LDL.LU R23, [R1+0x21b0] ;  /* 0x0021b00001177983 */ /* 0x000ea20000300800 */
[----:B------:R-:W4:Y:S02]  /*1d260*/  LDL.LU R3, [R1+0x21ac] ;  /* 0x0021ac0001037983 */ /* 0x000f240000300800 */
[----:B---3--:R-:W-:-:S02]  /*1d270*/  IMAD.MOV.U32 R18, RZ, RZ, R20 ;  /* 0x000000ffff127224 */ /* 0x008fc400078e0014 */
[----:B------:R-:W-:Y:S01]  /*1d280*/  IMAD.MOV.U32 R19, RZ, RZ, R21 ;  /* 0x000000ffff137224 */ /* 0x000fe200078e0015 */
[----:B------:R-:W3:Y:S01]  /*1d290*/  LDL.LU R20, [R1+0x21a8] ;  /* 0x0021a80001147983 */ /* 0x000ee20000300800 */
[----:B------:R-:W3:Y:S03]  /*1d2a0*/  LDL.LU R21, [R1+0x21a4] ;  /* 0x0021a40001157983 */ /* 0x000ee60000300800 */
[----:B------:R-:W-:Y:S01]  /*1d2b0*/  STL.64 [R1+0x20f8], R18 ;  /* 0x0020f81201007387 */ /* 0x000fe20000100a00 */
[----:B------:R0:W-:Y:S02]  /*1d2c0*/  STL.64 [R1+0x20f0], R16 ;  /* 0x0020f01001007387 */ /* 0x0001e40000100a00 */
[----:B0-----:R-:W-:Y:S02]  /*1d2d0*/  IMAD.MOV.U32 R16, RZ, RZ, R22 ;  /* 0x000000ffff107224 */ /* 0x001fe400078e0016 */
[----:B------:R-:W3:Y:S01]  /*1d2e0*/  LDL.LU R22, [R1+0x21a0] ;  /* 0x0021a00001167983 */ /* 0x000ee20000300800 */
[----:B--2---:R-:W-:-:S02]  /*1d2f0*/  IMAD.MOV.U32 R17, RZ, RZ, R23 ;  /* 0x000000ffff117224 */ /* 0x004fc400078e0017 */
[----:B----4-:R-:W-:Y:S01]  /*1d300*/  IMAD.MOV.U32 R18, RZ, RZ, R3 ;  /* 0x000000ffff127224 */ /* 0x010fe200078e0003 */
[----:B------:R-:W3:Y:S01]  /*1d310*/  LDL.LU R23, [R1+0x219c] ;  /* 0x00219c0001177983 */ /* 0x000ee20000300800 */
[----:B------:R-:W2:Y:S02]  /*1d320*/  LDL.LU R3, [R1+0x2198] ;  /* 0x0021980001037983 */ /* 0x000ea40000300800 */
[----:B------:R-:W4:Y:S02]  /*1d330*/  LDL.64 R10, [R1+0x48] ;  /* 0x00004800010a7983 */ /* 0x000f240000100a00 */
[----:B------:R-:W-:Y:S01]  /*1d340*/  IMAD.MOV.U32 R19, RZ, RZ, R29 ;  /* 0x000000ffff137224 */ /* 0x000fe200078e001d */
[----:B----4-:R0:W-:Y:S04]  /*1d350*/  STL.64 [R1+0x2160], R10 ;  /* 0x0021600a01007387 */ /* 0x0101e80000100a00 */
[----:B------:R1:W-:Y:S02]  /*1d360*/  STL.64 [R1+0x2108], R18 ;  /* 0x0021081201007387 */ /* 0x0003e40000100a00 */
[----:B------:R-:W-:Y:S01]  /*1d370*/  STL.64 [R1+0x2100], R16 ;  /* 0x0021001001007387 */ /* 0x000fe20000100a00 */
[----:B0-----:R-:W4:Y:S04]  /*1d380*/  LDL.64 R10, [R1+0x58] ;  /* 0x00005800010a7983 */ /* 0x001f280000100a00 */
[----:B-1----:R-:W2:Y:S04]  /*1d390*/  LDL R18, [R1+0x98] ;  /* 0x0000980001127983 */ /* 0x002ea80000100800 */
[----:B------:R-:W2:Y:S04]  /*1d3a0*/  LDL R19, [R1+0x9c] ;  /* 0x00009c0001137983 */ /* 0x000ea80000100800 */
[----:B----4-:R0:W-:Y:S01]  /*1d3b0*/  STL.64 [R1+0x2178], R10 ;  /* 0x0021780a01007387 */ /* 0x0101e20000100a00 */
[----:B------:R-:W3:Y:S02]  /*1d3c0*/  LDL.LU R8, [R1+0x130] ;  /* 0x0001300001087983 */ /* 0x000ee40000300800 */
[----:B------:R-:W3:Y:S01]  /*1d3d0*/  LDL.LU R9, [R1+0x134] ;  /* 0x0001340001097983 */ /* 0x000ee20000300800 */
[----:B0-----:R-:W3:Y:S01]  /*1d3e0*/  LDL.LU R10, [R1+0x138] ;  /* 0x00013800010a7983 */ /* 0x001ee20000300800 */
[----:B--2---:R-:W-:-:S07]  /*1d3f0*/  IMAD.MOV.U32 R11, RZ, RZ, R3 ;  /* 0x000000ffff0b7224 */ /* 0x004fce00078e0003 */
[C---:B---3--:R-:W-:Y:S11]  /*1d400*/  HMMA.16816.F32.BF16 R8, R20.reuse, R14, R8 ;  /* 0x0000000e1408723c */ /* 0x048ff60000041808 */
[----:B------:R-:W-:Y:S11]  /*1d410*/  @!UPT UIADD3 URZ, URZ, URZ, URZ ;  /* 0x0000003f3f3ff290 */ /* 0x000ff6000fffe03f */
[----:B------:R-:W-:Y:S01]  /*1d420*/  @!UPT UIADD3 URZ, URZ, URZ, URZ ;  /* 0x0000003f3f3ff290 */ /* 0x000fe2000fffe03f */
[----:B------:R-:W-:Y:S01]  /*1d430*/  STL.64 [R1+0x320], R8 ;  /* 0x0003200801007387 */ /* 0x000fe20000100a00 */
[----:B------:R0:W-:Y:S02]  /*1d440*/  STL.64 [R1+0x328], R10 ;  /* 0x0003280a01007387 */ /* 0x0001e40000100a00 */
[C---:B0-----:R-:W-:Y:S01]  /*1d450*/  HMMA.16816.F32.BF16 R8, R20.reuse, R18, R4 ;  /* 0x000000121408723c */ /* 0x041fe20000041804 */
[----:B------:R-:W2:Y:S11]  /*1d460*/  LDL.LU R4, [R1+0x100] ;  /* 0x0001000001047983 */ /* 0x000eb60000300800 */
[----:B------:R-:W-:Y:S11]  /*1d470*/  @!UPT UIADD3 URZ, URZ, URZ, URZ ;  /* 0x0000003f3f3ff290 */ /* 0x000ff6000fffe03f */
[----:B------:R-:W-:Y:S01]  /*1d480*/  STL.64 [R1+0x310], R8 ;  /* 0x0003100801007387 */ /* 0x000fe20000100a00 */
[----:B------:R-:W-:Y:S02]  /*1d490*/  STL.64 [R1+0x318], R10 ;  /* 0x0003180a01007387 */ /* 0x000fe40000100a00 */
[----:B------:R-:W2:Y:S02]  /*1d4a0*/  LDL.LU R5, [R1+0x104] ;  /* 0x0001040001057983 */ /* 0x000ea40000300800 */
[----:B------:R-:W3:Y:S01]  /*1d4b0*/  LDL.LU R6, [R1+0x108] ;  /* 0x0001080001067983 */ /* 0x000ee20000300800 */
[----:B------:R-:W3:Y:S01]  /*1d4c0*/  LDL.LU R7, [R1+0x10c] ;  /* 0x00010c0001077983 */ /* 0x000ee20000300800 */
[----:B------:R-:W-:Y:S02]  /*1d4d0*/  IMAD.MOV.U32 R29, RZ, RZ, R14 ;  /* 0x000000ffff1d7224 */ /* 0x000fe400078e000e */
[----:B------:R-:W-:Y:S01]  /*1d4e0*/  IMAD.MOV.U32 R3, RZ, RZ, R15 ;  /* 0x000000ffff037224 */ /* 0x000fe200078e000f */
[----:B---3--:R-:W-:Y:S01]  /*1d4f0*/  STL.64 [R1+0x2190], R6 ;  /* 0x0021900601007387 */ /* 0x008fe20000100a00 */
[----:B--2---:R0:W-:Y:S03]  /*1d500*/  STL.64 [R1+0x2188], R4 ;  /* 0x0021880401007387 */ /* 0x0041e60000100a00 */
[----:B0-----:R-:W2:Y:S01]  /*1d510*/  LDL.LU R4, [R1+0x110] ;  /* 0x0001100001047983 */ /* 0x001ea20000300800 */
[----:B------:R-:W2:Y:S02]  /*1d520*/  LDL.LU R5, [R1+0x114] ;  /* 0x0001140001057983 */ /* 0x000ea40000300800 */
[----:B------:R-:W2:Y:S02]  /*1d530*/  LDL.LU R6, [R1+0x118] ;  /* 0x0001180001067983 */ /* 0x000ea40000300800 */
[----:B------:R-:W2:Y:S01]  /*1d540*/  LDL.LU R7, [R1+0x11c] ;  /* 0x00011c0001077983 */ /* 0x000ea20000300800 */
[----:B------:R-:W3:Y:S01]  /*1d550*/  LDL.64 R14, [R1+0x78] ;  /* 0x00007800010e7983 */ /* 0x000ee20000100a00 */
[----:B------:R-:W4:Y:S02]  /*1d560*/  LDL.LU R8, [R1+0xf0] ;  /* 0x0000f00001087983 */ /* 0x000f240000300800 */
[----:B------:R-:W4:Y:S02]  /*1d570*/  LDL.LU R9, [R1+0xf4] ;  /* 0x0000f40001097983 */ /* 0x000f240000300800 */
[----:B------:R-:W4:Y:S01]  /*1d580*/  LDL.LU R10, [R1+0xf8] ;  /* 0x0000f800010a7983 */ /* 0x000f220000300800 */
[----:B------:R-:W4:Y:S01]  /*1d590*/  LDL.LU R11, [R1+0xfc] ;  /* 0x0000fc00010b7983 */ /* 0x000f220000300800 */
[----:B------:R0:W-:Y:S02]  /*1d5a0*/  STL.64 [R1+0x2118], R18 ;  /* 0x0021181201007387 */ /* 0x0001e40000100a00 */
[----:B------:R-:W2:Y:S02]  /*1d5b0*/  LDL.LU R16, [R1+0x20] ;  /* 0x0000200001107983 */ /* 0x000ea40000300800 */
[----:B------:R-:W2:Y:S01]  /*1d5c0*/  LDL.LU R17, [R1+0x24] ;  /* 0x0000240001117983 */ /* 0x000ea20000300800 */
[----:B0-----:R-:W2:Y:S01]  /*1d5d0*/  LDL.LU R18, [R1+0x28] ;  /* 0x0000280001127983 */ /* 0x001ea20000300800 */
[----:B------:R-:W2:Y:S03]  /*1d5e0*/  LDL.LU R19, [R1+0x2c] ;  /* 0x00002c0001137983 */ /* 0x000ea60000300800 */
[----:B--2---:R-:W-:Y:S01]  /*1d5f0*/  STL.64 [R1+0x2140], R18 ;  /* 0x0021401201007387 */ /* 0x004fe20000100a00 */
[----:B------:R0:W-:Y:S03]  /*1d600*/  STL.64 [R1+0x2138], R16 ;  /* 0x0021381001007387 */ /* 0x0001e60000100a00 */
[----:B0-----:R-:W2:Y:S01]  /*1d610*/  LDL.LU R16, [R1+0xb0] ;  /* 0x0000b00001107983 */ /* 0x001ea20000300800 */
[----:B------:R-:W2:Y:S02]  /*1d620*/  LDL.LU R17, [R1+0xb4] ;  /* 0x0000b40001117983 */ /* 0x000ea40000300800 */
[----:B------:R-:W2:Y:S02]  /*1d630*/  LDL.LU R18, [R1+0xb8] ;  /* 0x0000b80001127983 */ /* 0x000ea40000300800 */
[----:B------:R-:W2:Y:S01]  /*1d640*/  LDL.LU R19, [R1+0xbc] ;  /* 0x0000bc0001137983 */ /* 0x000ea20000300800 */
[C---:B------:R-:W-:Y:S01]  /*1d650*/  HMMA.16816.F32.BF16 R4, R20.reuse, R26, R4 ;  /* 0x0000001a1404723c */ /* 0x040fe20000041804 */
[----:B--2---:R-:W-:Y:S01]  /*1d660*/  STL.64 [R1+0x2158], R18 ;  /* 0x0021581201007387 */ /* 0x004fe20000100a00 */
[----:B------:R0:W-:Y:S03]  /*1d670*/  STL.64 [R1+0x2150], R16 ;  /* 0x0021501001007387 */ /* 0x0001e60000100a00 */
[----:B0-----:R-:W2:Y:S01]  /*1d680*/  LDL.LU R16, [R1+0xd0] ;  /* 0x0000d00001107983 */ /* 0x001ea20000300800 */
[----:B------:R-:W2:Y:S02]  /*1d690*/  LDL.LU R17, [R1+0xd4] ;  /* 0x0000d40001117983 */ /* 0x000ea40000300800 */
[----:B------:R-:W2:Y:S02]  /*1d6a0*/  LDL.LU R18, [R1+0xd8] ;  /* 0x0000d80001127983 */ /* 0x000ea40000300800 */
[----:B------:R-:W2:Y:S02]  /*1d6b0*/  LDL.LU R19, [R1+0xdc] ;  /* 0x0000dc0001137983 */ /* 0x000ea40000300800 */
[----:B--2---:R-:W-:Y:S01]  /*1d6c0*/  STL.64 [R1+0x2170], R18 ;  /* 0x0021701201007387 */ /* 0x004fe20000100a00 */
[----:B------:R0:W-:Y:S03]  /*1d6d0*/  STL.64 [R1+0x2168], R16 ;  /* 0x0021681001007387 */ /* 0x0001e60000100a00 */
[----:B0-----:R-:W2:Y:S01]  /*1d6e0*/  LDL.LU R16, [R1+0xe0] ;  /* 0x0000e00001107983 */ /* 0x001ea20000300800 */
[----:B------:R-:W2:Y:S02]  /*1d6f0*/  LDL.LU R17, [R1+0xe4] ;  /* 0x0000e40001117983 */ /* 0x000ea40000300800 */
[----:B------:R-:W2:Y:S02]  /*1d700*/  LDL.LU R18, [R1+0xe8] ;  /* 0x0000e80001127983 */ /* 0x000ea40000300800 */
[----:B------:R-:W2:Y:S02]  /*1d710*/  LDL.LU R19, [R1+0xec] ;  /* 0x0000ec0001137983 */ /* 0x000ea40000300800 */
[----:B------:R-:W-:Y:S01]  /*1d720*/  STL.64 [R1+0x300], R4 ;  /* 0x0003000401007387 */ /* 0x000fe20000100a00 */
[----:B------:R0:W-:Y:S03]  /*1d730*/  STL.64 [R1+0x308], R6 ;  /* 0x0003080601007387 */ /* 0x0001e60000100a00 */
[----:B0-----:R-:W3:Y:S01]  /*1d740*/  LDL.LU.64 R6, [R1+0x2190] ;  /* 0x0021900001067983 */ /* 0x001ee20000300a00 */
[----:B------:R-:W3:Y:S02]  /*1d750*/  LDL.LU.64 R4, [R1+0x2188] ;  /* 0x0021880001047983 */ /* 0x000ee40000300a00 */
[----:B------:R0:W-:Y:S02]  /*1d760*/  STL.64 [R1+0x2110], R26 ;  /* 0x0021101a01007387 */ /* 0x0001e40000100a00 */
[----:B------:R-:W2:Y:S01]  /*1d770*/  LDL.LU R24, [R1+0x10] ;  /* 0x0000100001187983 */ /* 0x000ea20000300800 */
[----:B------:R-:W2:Y:S04]  /*1d780*/  LDL.LU R25, [R1+0x14] ;  /* 0x0000140001197983 */ /* 0x000ea80000300800 */
[----:B0-----:R-:W2:Y:S01]  /*1d790*/  LDL.LU R26, [R1+0x18] ;  /* 0x00001800011a7983 */ /* 0x001ea20000300800 */
[----:B------:R-:W2:Y:S01]  /*1d7a0*/  LDL.LU R27, [R1+0x1c] ;  /* 0x00001c00011b7983 */ /* 0x000ea20000300800 */
[C---:B---3--:R-:W-:Y:S11]  /*1d7b0*/  HMMA.16816.F32.BF16 R4, R20.reuse, R14, R4 ;  /* 0x0000000e1404723c */ /* 0x048ff60000041804 */
[----:B------:R-:W-:Y:S11]  /*1d7c0*/  @!UPT UIADD3 URZ, URZ, URZ, URZ ;  /* 0x0000003f3f3ff290 */ /* 0x000ff6000fffe03f */
[----:B------:R-:W-:Y:S01]  /*1d7d0*/  @!UPT UIADD3 URZ, URZ, URZ, URZ ;  /* 0x0000003f3f3ff290 */ /* 0x000fe2000fffe03f */
[----:B------:R-:W-:Y:S01]  /*1d7e0*/  STL.64 [R1+0x2d0], R4 ;  /* 0x0002d00401007387 */ /* 0x000fe20000100a00 */
[----:B------:R0:W-:Y:S02]  /*1d7f0*/  STL.64 [R1+0x2d8], R6 ;  /* 0x0002d80601007387 */ /* 0x0001e40000100a00 */
[----:B0-----:R-:W-:Y:S02]  /*1d800*/  IMAD.MOV.U32 R7, RZ, RZ, R14 ;  /* 0x000000ffff077224 */ /* 0x001fe400078e000e */
[----:B------:R-:W-:Y:S02]  /*1d810*/  IMAD.MOV.U32 R6, RZ, RZ, R15 ;  /* 0x000000ffff067224 */ /* 0x000fe400078e000f */
[----:B------:R-:W4:Y:S02]  /*1d820*/  LDL.LU.64 R14, [R1+0x2180] ;  /* 0x00218000010e7983 */ /* 0x000f240000300a00 */
[C---:B----4-:R-:W-:Y:S11]  /*1d830*/  HMMA.16816.F32.BF16 R8, R20.reuse, R14, R8 ;  /* 0x0000000e1408723c */ /* 0x050ff60000041808 */
[----:B------:R-:W-:Y:S11]  /*1d840*/  @!UPT UIADD3 URZ, URZ, URZ, URZ ;  /* 0x0000003f3f3ff290 */ /* 0x000ff6000fffe03f */
[----:B------:R-:W-:Y:S01]  /*1d850*/  @!UPT UIADD3 URZ, URZ, URZ, URZ ;  /* 0x0000003f3f3ff290 */ /* 0x000fe2000fffe03f */
[----:B------:R-:W-:Y:S01]  /*1d860*/  STL.64 [R1+0x2f0], R8 ;  /* 0x0002f00801007387 */ /* 0x000fe20000100a00 */
[----:B------:R0:W-:Y:S03]  /*1d870*/  STL.64 [R1+0x2f8], R10 ;  /* 0x0002f80a01007387 */ /* 0x0001e60000100a00 */
[----:B0-----:R-:W2:Y:S02]  /*1d880*/  LDL.LU.64 R10, [R1+0x2178] ;  /* 0x00217800010a7983 */ /* 0x001ea40000300a00 */
[C---:B--2---:R-:W-:Y:S01]  /*1d890*/  HMMA.16816.F32.BF16 R16, R20.reuse, R10, R16 ;  /* 0x0000000a1410723c */ /* 0x044fe20000041810 */
[----:B------:R-:W-:Y:S02]  /*1d8a0*/  IMAD.MOV.U32 R5, RZ, RZ, R10 ;  /* 0x000000ffff057224 */ /* 0x000fe400078e000a */
[----:B------:R-:W-:Y:S11]  /*1d8b0*/  IMAD.MOV.U32 R4, RZ, RZ, R11 ;  /* 0x000000ffff047224 */ /* 0x000ff600078e000b */
[----:B------:R-:W-:Y:S09]  /*1d8c0*/  @!UPT UIADD3 URZ, URZ, URZ, URZ ;  /* 0x0000003f3f3ff290 */ /* 0x000ff2000fffe03f */
[----:B------:R-:W-:Y:S01]  /*1d8d0*/  STL.64 [R1+0x2e0], R16 ;  /* 0x0002e01001007387 */ /* 0x000fe20000100a00 */
[----:B------:R0:W-:Y:S03]  /*1d8e0*/  STL.64 [R1+0x2e8], R18 ;  /* 0x0002e81201007387 */ /* 0x0001e60000100a00 */
[----:B0-----:R-:W2:Y:S01]  /*1d8f0*/  LDL.LU.64 R18, [R1+0x2170] ;  /* 0x0021700001127983 */ /* 0x001ea20000300a00 */
[----:B------:R-:W2:Y:S02]  /*1d900*/  LDL.LU.64 R16, [R1+0x2168] ;  /* 0x0021680001107983 */ /* 0x000ea40000300a00 */
[----:B------:R-:W2:Y:S02]  /*1d910*/  LDL.LU.64 R10, [R1+0x2160] ;  /* 0x00216000010a7983 */ /* 0x000ea40000300a00 */
[----:B--2---:R-:W-:Y:S01]  /*1d920*/  HMMA.16816.F32.BF16 R16, R20, R10, R16 ;  /* 0x0000000a1410723c */ /* 0x004fe20000041810 */
[----:B------:R-:W-:-:S02]  /*1d930*/  IMAD.MOV.U32 R13, RZ, RZ, R10 ;  /* 0x000000ffff0d7224 */ /* 0x000fc400078e000a */
        /* <DEDUP_REMOVED lines=8> */
[----:B------:R-:W2:Y:S01]  /*1d9c0*/  LDL.LU.64 R18, [R1+0x2140] ;  /* 0x0021400001127983 */ /* 0x000ea20000300a00 */
[----:B------:R-:W2:Y:S02]  /*1d9d0*/  LDL.LU.64 R16, [R1+0x2138] ;  /* 0x0021380001107983 */ /* 0x000ea40000300a00 */
[----:B------:R-:W-:-:S02]  /*1d9e0*/  IMAD.MOV.U32 R2, RZ, RZ, R10 ;  /* 0x000000ffff027224 */ /* 0x000fc400078e000a */
[----:B------:R-:W-:Y:S11]  /*1d9f0*/  IMAD.MOV.U32 R28, RZ, RZ, R11 ;  /* 0x000000ffff1c7224 */ /* 0x000ff600078e000b */
[----:B------:R-:W-:Y:S06]  /*1da00*/  @!UPT UIADD3 URZ, URZ, URZ, URZ ;  /* 0x0000003f3f3ff290 */ /* 0x000fec000fffe03f */
[----:B------:R-:W-:Y:S01]  /*1da10*/  STL.64 [R1+0x1b0], R20 ;  /* 0x0001b01401007387 */ /* 0x000fe20000100a00 */
[----:B------:R0:W-:Y:S02]  /*1da20*/  STL.64 [R1+0x1b8], R22 ;  /* 0x0001b81601007387 */ /* 0x0001e40000100a00 */
[----:B------:R-:W2:Y:S02]  /*1da30*/  LDL.LU.64 R10, [R1+0x2130] ;  /* 0x00213000010a7983 */ /* 0x000ea40000300a00 */
[----:B------:R-:W2:Y:S02]  /*1da40*/  LDL.LU.64 R8, [R1+0x2128] ;  /* 0x0021280001087983 */ /* 0x000ea40000300a00 */
[----:B0-----:R-:W-:Y:S02]  /*1da50*/  IMAD.MOV.U32 R22, RZ, RZ, R29 ;  /* 0x000000ffff167224 */ /* 0x001fe400078e001d */
[----:B------:R-:W-:Y:S01]  /*1da60*/  IMAD.MOV.U32 R23, RZ, RZ, R3 ;  /* 0x000000ffff177224 */ /* 0x000fe200078e0003 */
[----:B------:R-:W3:Y:S06]  /*1da70*/  LDL.LU R29, [R1+0x2120] ;  /* 0x00212000011d7983 */ /* 0x000eec0000300800 */
[----:B--2---:R-:W-:Y:S01]  /*1da80*/  HMMA.16816.F32.BF16 R20, R8, R22, R16 ;  /* 0x000000160814723c */ /* 0x004fe20000041810 */
[----:B------:R-:W2:Y:S11]  /*1da90*/  LDL.LU.64 R18, [R1+0x2118] ;  /* 0x0021180001127983 */ /* 0x000eb60000300a00 */
[----:B------:R-:W-:Y:S11]  /*1daa0*/  @!UPT UIADD3 URZ, URZ, URZ, URZ ;  /* 0x0000003f3f3ff290 */ /* 0x000ff6000fffe03f */
[----:B------:R-:W-:Y:S01]  /*1dab0*/  STL.64 [R1+0x1a0], R20 ;  /* 0x0001a01401007387 */ /* 0x000fe20000100a00 */
[----:B------:R0:W-:Y:S02]  /*1dac0*/  STL [R1+0x1a8], R22 ;  /* 0x0001a81601007387 */ /* 0x0001e40000100800 */
[----:B------:R-:W-:Y:S02]  /*1dad0*/  IMAD.MOV.U32 R3, RZ, RZ, R23 ;  /* 0x000000ffff037224 */ /* 0x000fe400078e0017 */
[----:B------:R-:W-:Y:S02]  /*1dae0*/  IMAD.MOV.U32 R23, RZ, RZ, R12 ;  /* 0x000000ffff177224 */ /* 0x000fe400078e000c */
[----:B0-----:R-:W-:-:S05]  /*1daf0*/  IMAD.MOV.U32 R22, RZ, RZ, R13 ;  /* 0x000000ffff167224 */ /* 0x001fca00078e000d */
[----:B------:R-:W-:Y:S01]  /*1db00*/  STL.64 [R1+0x20c8], R22 ;  /* 0x0020c81601007387 */ /* 0x000fe20000100a00 */
[----:B------:R-:W-:Y:S01]  /*1db10*/  STL [R1+0x2064], R3 ;  /* 0x0020640301007387 */ /* 0x000fe20000100800 */
[C---:B--2---:R-:W-:Y:S02]  /*1db20*/  HMMA.16816.F32.BF16 R16, R8.reuse, R18, R24 ;  /* 0x000000120810723c */ /* 0x044fe40000041818 */
[----:B------:R-:W2:Y:S11]  /*1db30*/  LDL.LU.64 R26, [R1+0x2110] ;  /* 0x00211000011a7983 */ /* 0x000eb60000300a00 */
[----:B------:R-:W-:Y:S10]  /*1db40*/  @!UPT UIADD3 URZ, URZ, URZ, URZ ;  /* 0x0000003f3f3ff290 */ /* 0x000ff4000fffe03f */
[----:B------:R-:W-:Y:S01]  /*1db50*/  STL.64 [R1+0x190], R16 ;  /* 0x0001901001007387 */ /* 0x000fe20000100a00 */
[----:B------:R0:W-:Y:S03]  /*1db60*/  STL.64 [R1+0x198], R18 ;  /* 0x0001981201007387 */ /* 0x0001e60000100a00 */
[----:B0-----:R-:W2:Y:S01]  /*1db70*/  LDL.LU.64 R18, [R1+0x2108] ;  /* 0x0021080001127983 */ /* 0x001ea20000300a00 */
[----:B------:R-:W2:Y:S02]  /*1db80*/  LDL.LU.64 R16, [R1+0x2100] ;  /* 0x0021000001107983 */ /* 0x000ea40000300a00 */
[C---:B--2---:R-:W-:Y:S01]  /*1db90*/  HMMA.16816.F32.BF16 R24, R8.reuse, R26, R16 ;  /* 0x0000001a0818723c */ /* 0x044fe20000041810 */
[----:B------:R-:W2:Y:S01]  /*1dba0*/  LDL.LU.64 R18, [R1+0x20f8] ;  /* 0x0020f80001127983 */ /* 0x000ea20000300a00 */
[----:B------:R-:W2:Y:S11]  /*1dbb0*/  LDL.LU.64 R16, [R1+0x20f0] ;  /* 0x0020f00001107983 */ /* 0x000eb60000300a00 */
[----:B------:R-:W-:Y:S10]  /*1dbc0*/  @!UPT UIADD3 URZ, URZ, URZ, URZ ;  /* 0x0000003f3f3ff290 */ /* 0x000ff4000fffe03f */
[----:B------:R-:W-:Y:S01]  /*1dbd0*/  STL.64 [R1+0x180], R24 ;  /* 0x0001801801007387 */ /* 0x000fe20000100a00 */
[----:B------:R0:W-:Y:S03]  /*1dbe0*/  STL.64 [R1+0x188], R26 ;  /* 0x0001881a01007387 */ /* 0x0001e60000100a00 */
[----:B0-----:R-:W4:Y:S01]  /*1dbf0*/  LDL.LU.64 R26, [R1+0x20e8] ;  /* 0x0020e800011a7983 */ /* 0x001f220000300a00 */
[----:B------:R-:W4:Y:S02]  /*1dc00*/  LDL.LU.64 R24, [R1+0x20e0] ;  /* 0x0020e00001187983 */ /* 0x000f240000300a00 */
[----:B------:R-:W-:Y:S02]  /*1dc10*/  IMAD.MOV.U32 R22, RZ, RZ, R7 ;  /* 0x000000ffff167224 */ /* 0x000fe400078e0007 */
[----:B------:R-:W-:Y:S01]  /*1dc20*/  IMAD.MOV.U32 R23, RZ, RZ, R6 ;  /* 0x000000ffff177224 */ /* 0x000fe200078e0006 */
[C---:B--2---:R-:W-:Y:S01]  /*1dc30*/  HMMA.16816.F32.BF16 R16, R8.reuse, R14, R16 ;  /* 0x0000000e0810723c */ /* 0x044fe20000041810 */
[----:B---3--:R-:W-:Y:S07]  /*1dc40*/  LDSM.16.MT88.4 R12, [R29+0x2180] ;  /* 0x002180001d0c783b */ /* 0x008fee0000004200 */
[----:B----4-:R-:W-:Y:S07]  /*1dc50*/  HMMA.16816.F32.BF16 R20, R8, R22, R24 ;  /* 0x000000160814723c */ /* 0x010fee0000041818 */
[----:B------:R-:W-:-:S02]  /*1dc60*/  IMAD.MOV.U32 R26, RZ, RZ, R5 ;  /* 0x000000ffff1a7224 */ /* 0x000fc400078e0005 */
[----:B------:R-:W-:Y:S02]  /*1dc70*/  IMAD.MOV.U32 R27, RZ, RZ, R4 ;  /* 0x000000ffff1b7224 */ /* 0x000fe400078e0004 */
[----:B------:R-:W0:Y:S11]  /*1dc80*/  LDSM.16.MT88.4 R4, [R29+0x2100] ;  /* 0x002100001d04783b */ /* 0x000e360000004200 */
[----:B------:R-:W-:Y:S01]  /*1dc90*/  @!UPT UIADD3 URZ, URZ, URZ, URZ ;  /* 0x0000003f3f3ff290 */ /* 0x000fe2000fffe03f */
[----:B------:R1:W-:Y:S04]  /*1dca0*/  STL.64 [R1+0x150], R20 ;  /* 0x0001501401007387 */ /* 0x0003e80000100a00 */
[----:B-1----:R-:W1:Y:S01]  /*1dcb0*/  S2R R21, SR_TID.X ;  /* 0x0000000000157919 */ /* 0x002e620000002100 */
[----:B------:R-:W-:Y:S02]  /*1dcc0*/  STL.64 [R1+0x158], R22 ;  /* 0x0001581601007387 */ /* 0x000fe40000100a00 */
[----:B------:R-:W-:Y:S01]  /*1dcd0*/  STL.64 [R1+0x20d0], R26 ;  /* 0x0020d01a01007387 */ /* 0x000fe20000100a00 */
[----:B0-----:R-:W-:Y:S01]  /*1dce0*/  STL.64 [R1+0x20c0], R6 ;  /* 0x0020c00601007387 */ /* 0x001fe20000100a00 */
[----:B------:R0:W-:Y:S01]  /*1dcf0*/  STL.64 [R1+0x20b8], R4 ;  /* 0x0020b80401007387 */ /* 0x0001e20000100a00 */
[C---:B-1----:R-:W-:Y:S01]  /*1dd00*/  LOP3.LUT R3, R21.reuse, 0x7, RZ, 0xc0, !PT ;  /* 0x0000000715037812 */ /* 0x042fe200078ec0ff */
[----:B------:R-:W-:Y:S01]  /*1dd10*/  IMAD.SHL.U32 R20, R21, 0x2, RZ ;  /* 0x0000000215147824 */ /* 0x000fe200078e00ff */
[----:B0-----:R-:W2:Y:S03]  /*1dd20*/  LDL.LU R4, [R1+0x170] ;  /* 0x0001700001047983 */ /* 0x001ea60000300800 */
[----:B------:R-:W-:-:S02]  /*1dd30*/  IMAD R3, R3, 0x110, RZ ;  /* 0x0000011003037824 */ /* 0x000fc400078e02ff */
[----:B------:R-:W2:Y:S02]  /*1dd40*/  LDL.LU R5, [R1+0x174] ;  /* 0x0001740001057983 */ /* 0x000ea40000300800 */
[----:B------:R-:W2:Y:S01]  /*1dd50*/  LDL.LU R6, [R1+0x178] ;  /* 0x0001780001067983 */ /* 0x000ea20000300800 */
[----:B------:R-:W2:Y:S01]  /*1dd60*/  LDL.LU R7, [R1+0x17c] ;  /* 0x00017c0001077983 */ /* 0x000ea20000300800 */
[----:B------:R-:W-:Y:S02]  /*1dd70*/  STL.64 [R1+0x2040], R14 ;  /* 0x0020400e01007387 */ /* 0x000fe40000100a00 */
[----:B------:R-:W-:Y:S01]  /*1dd80*/  STL.64 [R1+0x140], R16 ;  /* 0x0001401001007387 */ /* 0x000fe20000100a00 */
[----:B------:R-:W-:Y:S01]  /*1dd90*/  LOP3.LUT R3, R3, 0x30, R20, 0x78, !PT ;  /* 0x0000003003037812 */ /* 0x000fe200078e7814 */
[----:B------:R-:W-:Y:S02]  /*1dda0*/  STL.64 [R1+0x148], R18 ;  /* 0x0001481201007387 */ /* 0x000fe40000100a00 */
[----:B------:R-:W0:Y:S01]  /*1ddb0*/  LDSM.16.MT88.4 R16, [R29+0x4000] ;  /* 0x004000001d10783b */ /* 0x000e220000004200 */
[----:B------:R-:W-:-:S05]  /*1ddc0*/  LOP3.LUT R3, R3, 0x40, RZ, 0x3c, !PT ;  /* 0x0000004003037812 */ /* 0x000fca00078e3cff */
[----:B------:R-:W1:Y:S04]  /*1ddd0*/  LDSM.16.M88.4 R24, [R3+0x10000] ;  /* 0x010000000318783b */ /* 0x000e680000000200 */
[----:B------:R3:W-:Y:S04]  /*1dde0*/  STL.64 [R1+0x2038], R12 ;  /* 0x0020380c01007387 */ /* 0x0007e80000100a00 */
[----:B---3--:R-:W3:Y:S01]  /*1ddf0*/  LDL.LU R12, [R1+0x1c0] ;  /* 0x0001c000010c7983 */ /* 0x008ee20000300800 */
[----:B------:R-:W3:Y:S02]  /*1de00*/  LDL.LU R13, [R1+0x1c4] ;  /* 0x0001c400010d7983 */ /* 0x000ee40000300800 */
[----:B------:R-:W3:Y:S02]  /*1de10*/  LDL.LU R14, [R1+0x1c8] ;  /* 0x0001c800010e7983 */ /* 0x000ee40000300800 */
[----:B------:R-:W3:Y:S01]  /*1de20*/  LDL.LU R15, [R1+0x1cc] ;  /* 0x0001cc00010f7983 */ /* 0x000ee20000300800 */
[----:B0-----:R0:W-:Y:S01]  /*1de30*/  STL.64 [R1+0x1f70], R18 ;  /* 0x001f701201007387 */ /* 0x0011e20000100a00 */
[----:B------:R-:W4:Y:S02]  /*1de40*/  LDL.LU R20, [R1+0x160] ;  /* 0x0001600001147983 */ /* 0x000f240000300800 */
[----:B------:R-:W4:Y:S02]  /*1de50*/  LDL.LU R21, [R1+0x164] ;  /* 0x0001640001157983 */ /* 0x000f240000300800 */
[----:B------:R-:W4:Y:S01]  /*1de60*/  LDL.LU R22, [R1+0x168] ;  /* 0x0001680001167983 */ /* 0x000f220000300800 */
[----:B------:R-:W4:Y:S01]  /*1de70*/  LDL.LU R23, [R1+0x16c] ;  /* 0x00016c0001177983 */ /* 0x000f220000300800 */
[----:B------:R-:W-:Y:S02]  /*1de80*/  STL.64 [R1+0x1f68], R16 ;  /* 0x001f681001007387 */ /* 0x000fe40000100a00 */
[----:B0-----:R-:W-:-:S02]  /*1de90*/  IMAD.MOV.U32 R18, RZ, RZ, R2 ;  /* 0x000000ffff127224 */ /* 0x001fc400078e0002 */
[----:B------:R-:W2:Y:S01]  /*1dea0*/  LDL.LU R2, [R1+0x20d8] ;  /* 0x0020d80001027983 */ /* 0x000ea20000300800 */
[----:B-1----:R-:W-:Y:S02]  /*1deb0*/  STL.64 [R1+0x20], R24 ;  /* 0x0000201801007387 */ /* 0x002fe40000100a00 */
[----:B------:R0:W-:Y:S02]  /*1dec0*/  STL.64 [R1+0x28], R26 ;  /* 0x0000281a01007387 */ /* 0x0001e40000100a00 */
[----:B0-----:R-:W4:Y:S01]  /*1ded0*/  LDL.LU.64 R26, [R1+0x20d0] ;  /* 0x0020d000011a7983 */ /* 0x001f220000300a00 */
[----:B------:R-:W-:Y:S02]  /*1dee0*/  IMAD.MOV.U32 R17, RZ, RZ, R24 ;  /* 0x000000ffff117224 */ /* 0x000fe400078e0018 */
[----:B------:R-:W-:Y:S01]  /*1def0*/  IMAD.MOV.U32 R16, RZ, RZ, R25 ;  /* 0x000000ffff107224 */ /* 0x000fe200078e0019 */
[----:B----4-:R-:W-:Y:S01]  /*1df00*/  HMMA.16816.F32.BF16 R20, R8, R26, R20 ;  /* 0x0000001a0814723c */ /* 0x010fe20000041814 */
[----:B------:R-:W0:Y:S11]  /*1df10*/  LDSM.16.M88.4 R24, [R3+0x10800] ;  /* 0x010800000318783b */ /* 0x000e360000000200 */
[----:B------:R-:W-:Y:S11]  /*1df20*/  @!UPT UIADD3 URZ, URZ, URZ, URZ ;  /* 0x0000003f3f3ff290 */ /* 0x000ff6000fffe03f */
[----:B------:R-:W-:Y:S01]  /*1df30*/  STL.64 [R1+0x130], R20 ;  /* 0x0001301401007387 */ /* 0x000fe20000100a00 */
[----:B------:R-:W-:Y:S02]  /*1df40*/  STL.64 [R1+0x138], R22 ;  /* 0x0001381601007387 */ /* 0x000fe40000100a00 */
[----:B------:R-:W-:Y:S01]  /*1df50*/  LDSM.16.M88.4 R20, [R3+0x11000] ;  /* 0x011000000314783b */ /* 0x000fe20000000200 */
[----:B0-----:R-:W-:Y:S03]  /*1df60*/  STL.64 [R1+0x10], R24 ;  /* 0x0000101801007387 */ /* 0x001fe60000100a00 */
[----:B------:R-:W-:Y:S02]  /*1df70*/  STL.64 [R1+0x18], R26 ;  /* 0x0000181a01007387 */ /* 0x000fe40000100a00 */
[----:B------:R-:W0:Y:S02]  /*1df80*/  LDSM.16.M88.4 R24, [R3+0x11800] ;  /* 0x011800000318783b */ /* 0x000e240000000200 */
[----:B0-----:R-:W-:Y:S02]  /*1df90*/  STL [R1+0x1d24], R26 ;  /* 0x001d241a01007387 */ /* 0x001fe40000100800 */
[----:B------:R-:W-:Y:S02]  /*1dfa0*/  STL.64 [R1], R20 ;  /* 0x0000001401007387 */ /* 0x000fe40000100a00 */
[----:B------:R-:W-:Y:S02]  /*1dfb0*/  STL.64 [R1+0x8], R22 ;  /* 0x0000081601007387 */ /* 0x000fe40000100a00 */
[----:B------:R-:W0:Y:S04]  /*1dfc0*/  LDSM.16.M88.4 R20, [R3+0x12000] ;  /* 0x012000000314783b */ /* 0x000e280000000200 */
[----:B------:R-:W-:Y:S04]  /*1dfd0*/  STL [R1+0x1d20], R27 ;  /* 0x001d201b01007387 */ /* 0x000fe80000100800 */
[----:B0-----:R-:W-:Y:S01]  /*1dfe0*/  STL.64 [R1+0xc0], R20 ;  /* 0x0000c01401007387 */ /* 0x001fe20000100a00 */
[----:B------:R-:W-:Y:S02]  /*1dff0*/  STL.64 [R1+0xc8], R22 ;  /* 0x0000c81601007387 */ /* 0x000fe40000100a00 */
[----:B------:R-:W0:Y:S02]  /*1e000*/  LDSM.16.M88.4 R20, [R3+0x12800] ;  /* 0x012800000314783b */ /* 0x000e240000000200 */
[----:B0-----:R-:W-:Y:S02]  /*1e010*/  STL.64 [R1+0xb0], R20 ;  /* 0x0000b01401007387 */ /* 0x001fe40000100a00 */
[----:B------:R-:W-:Y:S02]  /*1e020*/  STL.64 [R1+0xb8], R22 ;  /* 0x0000b81601007387 */ /* 0x000fe40000100a00 */
[----:B------:R-:W0:Y:S02]  /*1e030*/  LDSM.16.M88.4 R20, [R3+0x13000] ;  /* 0x013000000314783b */ /* 0x000e240000000200 */
[----:B0-----:R-:W-:Y:S02]  /*1e040*/  STL.64 [R1+0xe0], R20 ;  /* 0x0000e01401007387 */ /* 0x001fe40000100a00 */
[----:B------:R-:W-:Y:S02]  /*1e050*/  STL.64 [R1+0xe8], R22 ;  /* 0x0000e81601007387 */ /* 0x000fe40000100a00 */
[----:B------:R-:W0:Y:S02]  /*1e060*/  LDSM.16.M88.4 R20, [R3+0x13800] ;  /* 0x013800000314783b */ /* 0x000e240000000200 */
[----:B0-----:R-:W-:Y:S02]  /*1e070*/  STL.64 [R1+0x100], R20 ;  /* 0x0001001401007387 */ /* 0x001fe40000100a00 */
[----:B------:R0:W-:Y:S02]  /*1e080*/  STL.64 [R1+0x108], R22 ;  /* 0x0001081601007387 */ /* 0x0001e40000100a00 */
[----:B0-----:R-:W2:Y:S01]  /*1e090*/  LDL.LU.64 R22, [R1+0x20c8] ;  /* 0x0020c80001167983 */ /* 0x001ea20000300a00 */
[----:B------:R-:W-:-:S07]  /*1e0a0*/  IMAD.MOV.U32 R19, RZ, RZ, R28 ;  /* 0x000000ffff137224 */ /* 0x000fce00078e001c */
[C---:B---3--:R-:W-:Y:S08]  /*1e0b0*/  HMMA.16816.F32.BF16 R12, R8.reuse, R18, R12 ;  /* 0x00000012080c723c */ /* 0x048ff0000004180c */
[----:B--2---:R-:W-:Y:S01]  /*1e0c0*/  HMMA.16816.F32.BF16 R20, R8, R22, R4 ;  /* 0x000000160814723c */ /* 0x004fe20000041804 */
[----:B------:R-:W2:Y:S01]  /*1e0d0*/  LDL.LU.64 R6, [R1+0x20c0] ;  /* 0x0020c00001067983 */ /* 0x000ea20000300a00 */
[----:B------:R-:W2:Y:S11]  /*1e0e0*/  LDL.LU.64 R4, [R1+0x20b8] ;  /* 0x0020b80001047983 */ /* 0x000eb60000300a00 */
[----:B------:R-:W-:Y:S03]  /*1e0f0*/  @!UPT UIADD3 URZ, URZ, URZ, URZ ;  /* 0x0000003f3f3ff290 */ /* 0x000fe6000fffe03f */
[----:B------:R-:W-:Y:S02]  /*1e100*/  IMAD.MOV.U32 R27, RZ, RZ, R14 ;  /* 0x000000ffff1b7224 */ /* 0x000fe400078e000e */
[----:B------:R-:W-:Y:S01]  /*1e110*/  IMAD.MOV.U32 R26, RZ, RZ, R15 ;  /* 0x000000ffff1a7224 */ /* 0x000fe200078e000f */
[----:B------:R-:W-:Y:S04]  /*1e120*/  LDSM.16.MT88.4 R8, [R29+0x4100] ;  /* 0x004100001d08783b */ /* 0x000fe80000004200 */
[----:B------:R-:W-:Y:S01]  /*1e130*/  STL.64 [R1+0x120], R20 ;  /* 0x0001201401007387 */ /* 0x000fe20000100a00 */
[----:B------:R-:W-:Y:S02]  /*1e140*/  STL.64 [R1+0x128], R22 ;  /* 0x0001281601007387 */ /* 0x000fe40000100a00 */
[----:B------:R-:W0:Y:S02]  /*1e150*/  LDSM.16.MT88.4 R20, [R29+0x4080] ;  /* 0x004080001d14783b */ /* 0x000e240000004200 */
[----:B0-----:R0:W-:Y:S02]  /*1e160*/  STL.64 [R1+0x1ee0], R22 ;  /* 0x001ee01601007387 */ /* 0x0011e40000100a00 */
[----:B------:R-:W-:Y:S02]  /*1e170*/  STL.64 [R1+0x1ed8], R20 ;  /* 0x001ed81401007387 */ /* 0x000fe40000100a00 */
[----:B------:R-:W-:Y:S01]  /*1e180*/  STL.64 [R1+0x110], R12 ;  /* 0x0001100c01007387 */ /* 0x000fe20000100a00 */
[----:B0-----:R-:W3:Y:S04]  /*1e190*/  LDL.LU.64 R22, [R1+0x58] ;  /* 0x0000580001167983 */ /* 0x001ee80000300a00 */
[----:B---3--:R0:W-:Y:S04]  /*1e1a0*/  STL.64 [R1+0x2070], R22 ;  /* 0x0020701601007387 */ /* 0x0081e80000100a00 */
[----:B0-----:R-:W3:Y:S04]  /*1e1b0*/  LDL.LU.64 R22, [R1+0x68] ;  /* 0x0000680001167983 */ /* 0x001ee80000300a00 */
[----:B---3--:R0:W-:Y:S01]  /*1e1c0*/  STL.64 [R1+0x2078], R22 ;  /* 0x0020781601007387 */ /* 0x0081e20000100a00 */
[----:B------:R-:W3:Y:S02]  /*1e1d0*/  LDL.LU R20, [R1+0x200] ;  /* 0x0002000001147983 */ /* 0x000ee40000300800 */
[----:B------:R-:W3:Y:S01]  /*1e1e0*/  LDL.LU R21, [R1+0x204] ;  /* 0x0002040001157983 */ /* 0x000ee20000300800 */
[----:B0-----:R-:W4:Y:S01]  /*1e1f0*/  LDL.LU R22, [R1+0x208] ;  /* 0x0002080001167983 */ /* 0x001f220000300800 */
[----:B------:R-:W4:Y:S02]  /*1e200*/  LDL.LU R23, [R1+0x20c] ;  /* 0x00020c0001177983 */ /* 0x000f240000300800 */
[----:B------:R-:W2:Y:S02]  /*1e210*/  LDL.LU R12, [R1+0x1d0] ;  /* 0x0001d000010c7983 */ /* 0x000ea40000300800 */
[----:B------:R-:W2:Y:S01]  /*1e220*/  LDL.LU R13, [R1+0x1d4] ;  /* 0x0001d400010d7983 */ /* 0x000ea20000300800 */
[----:B------:R-:W2:Y:S01]  /*1e230*/  LDL.LU R14, [R1+0x1d8] ;  /* 0x0001d800010e7983 */ /* 0x000ea20000300800 */
[----:B------:R-:W2:Y:S03]  /*1e240*/  LDL.LU R15, [R1+0x1dc] ;  /* 0x0001dc00010f7983 */ /* 0x000ea60000300800 */
[----:B----4-:R0:W-:Y:S01]  /*1e250*/  STL.64 [R1+0x2090], R22 ;  /* 0x0020901601007387 */ /* 0x0101e20000100a00 */
[----:B---3--:R-:W-:Y:S03]  /*1e260*/  STL.64 [R1+0x2088], R20 ;  /* 0x0020881401007387 */ /* 0x008fe60000100a00 */
[----:B0-----:R-:W3:Y:S04]  /*1e270*/  LDL.LU.64 R22, [R1+0x88] ;  /* 0x0000880001167983 */ /* 0x001ee80000300a00 */
[----:B---3--:R0:W-:Y:S04]  /*1e280*/  STL.64 [R1+0x2098], R22 ;  /* 0x0020981601007387 */ /* 0x0081e80000100a00 */
[----:B0-----:R-:W3:Y:S04]  /*1e290*/  LDL.LU.64 R22, [R1+0x98] ;  /* 0x0000980001167983 */ /* 0x001ee80000300a00 */
[----:B---3--:R0:W-:Y:S04]  /*1e2a0*/  STL.64 [R1+0x20b0], R22 ;  /* 0x0020b01601007387 */ /* 0x0081e80000100a00 */
[----:B0-----:R-:W2:Y:S01]  /*1e2b0*/  LDL.LU.64 R22, [R1+0xa8] ;  /* 0x0000a80001167983 */ /* 0x001ea20000300a00 */
[----:B------:R-:W-:Y:S02]  /*1e2c0*/  STL.64 [R1+0x2050], R18 ;  /* 0x0020501201007387 */ /* 0x000fe40000100a00 */
[----:B------:R0:W-:Y:S02]  /*1e2d0*/  STL.64 [R1+0x2048], R16 ;  /* 0x0020481001007387 */ /* 0x0001e40000100a00 */
[----:B0-----:R-:W3:Y:S01]  /*1e2e0*/  LDL.LU R16, [R1+0x1f0] ;  /* 0x0001f00001107983 */ /* 0x001ee20000300800 */
[----:B------:R-:W3:Y:S02]  /*1e2f0*/  LDL.LU R17, [R1+0x1f4] ;  /* 0x0001f40001117983 */ /* 0x000ee40000300800 */
[----:B------:R-:W4:Y:S02]  /*1e300*/  LDL.LU R18, [R1+0x1f8] ;  /* 0x0001f80001127983 */ /* 0x000f240000300800 */
[----:B------:R-:W4:Y:S02]  /*1e310*/  LDL.LU R19, [R1+0x1fc] ;  /* 0x0001fc0001137983 */ /* 0x000f240000300800 */
[----:B----4-:R-:W-:Y:S01]  /*1e320*/  STL.64 [R1+0x20a8], R18 ;  /* 0x0020a81201007387 */ /* 0x010fe20000100a00 */
[----:B---3--:R0:W-:Y:S03]  /*1e330*/  STL.64 [R1+0x20a0], R16 ;  /* 0x0020a01001007387 */ /* 0x0081e60000100a00 */
[----:B0-----:R-:W3:Y:S01]  /*1e340*/  LDL.LU R16, [R1+0x1e0] ;  /* 0x0001e00001107983 */ /* 0x001ee20000300800 */
[----:B------:R-:W3:Y:S02]  /*1e350*/  LDL.LU R17, [R1+0x1e4] ;  /* 0x0001e40001117983 */ /* 0x000ee40000300800 */
[----:B------:R-:W3:Y:S02]  /*1e360*/  LDL.LU R18, [R1+0x1e8] ;  /* 0x0001e80001127983 */ /* 0x000ee40000300800 */
[----:B------:R-:W3:Y:S01]  /*1e370*/  LDL.LU R19, [R1+0x1ec] ;  /* 0x0001ec0001137983 */ /* 0x000ee20000300800 */
[----:B------:R-:W-:Y:S01]  /*1e380*/  STL [R1+0x1ed0], R26 ;  /* 0x001ed01a01007387 */ /* 0x000fe20000100800 */
[----:B------:R0:W-:Y:S02]  /*1e390*/  STL [R1+0x1ecc], R27 ;  /* 0x001ecc1b01007387 */ /* 0x0001e40000100800 */
[----:B------:R-:W-:Y:S01]  /*1e3a0*/  STL.64 [R1+0x2080], R24 ;  /* 0x0020801801007387 */ /* 0x000fe20000100a00 */
[----:B0-----:R-:W4:Y:S01]  /*1e3b0*/  LDL.LU.64 R26, [R1+0x78] ;  /* 0x00007800011a7983 */ /* 0x001f220000300a00 */
[----:B------:R-:W-:Y:S02]  /*1e3c0*/  STL.64 [R1+0x1e48], R10 ;  /* 0x001e480a01007387 */ /* 0x000fe40000100a00 */
[----:B------:R0:W-:Y:S02]  /*1e3d0*/  STL.64 [R1+0x1e40], R8 ;  /* 0x001e400801007387 */ /* 0x0001e40000100a00 */
[----:B0-----:R-:W3:Y:S01]  /*1e3e0*/  LDL.64 R8, [R1+0x100] ;  /* 0x0001000001087983 */ /* 0x001ee20000100a00 */
[----:B--2---:R-:W-:Y:S03]  /*1e3f0*/  HMMA.16816.F32.BF16 R12, R4, R22, R12 ;  /* 0x00000016040c723c */ /* 0x004fe6000004180c */
[----:B---3--:R0:W-:Y:S04]  /*1e400*/  STL.64 [R1+0x1f00], R8 ;  /* 0x001f000801007387 */ /* 0x0081e80000100a00 */
[----:B0-----:R-:W2:Y:S01]  /*1e410*/  LDL.LU R8, [R1+0x250] ;  /* 0x0002500001087983 */ /* 0x001ea20000300800 */
[----:B------:R-:W2:Y:S02]  /*1e420*/  LDL.LU R9, [R1+0x254] ;  /* 0x0002540001097983 */ /* 0x000ea40000300800 */
[----:B------:R-:W2:Y:S02]  /*1e430*/  LDL.LU R10, [R1+0x258] ;  /* 0x00025800010a7983 */ /* 0x000ea40000300800 */
[----:B------:R-:W2:Y:S01]  /*1e440*/  LDL.LU R11, [R1+0x25c] ;  /* 0x00025c00010b7983 */ /* 0x000ea20000300800 */
[----:B------:R-:W-:Y:S10]  /*1e450*/  STL [R1+0x1e18], R29 ;  /* 0x001e181d01007387 */ /* 0x000ff40000100800 */
[----:B------:R0:W-:Y:S02]  /*1e460*/  STL.64 [R1+0xf0], R12 ;  /* 0x0000f00c01007387 */ /* 0x0001e40000100a00 */
[----:B------:R1:W-:Y:S02]  /*1e470*/  STL.64 [R1+0xf8], R14 ;  /* 0x0000f80e01007387 */ /* 0x0003e40000100a00 */
[----:B0-----:R-:W-:-:S02]  /*1e480*/  IMAD.MOV.U32 R13, RZ, RZ, R22 ;  /* 0x000000ffff0d7224 */ /* 0x001fc400078e0016 */
[----:B------:R-:W-:Y:S02]  /*1e490*/  IMAD.MOV.U32 R12, RZ, RZ, R23 ;  /* 0x000000ffff0c7224 */ /* 0x000fe400078e0017 */
[----:B------:R-:W3:Y:S01]  /*1e4a0*/  LDL.LU.64 R22, [R1+0x20b0] ;  /* 0x0020b00001167983 */ /* 0x000ee20000300a00 */
[----:B------:R-:W-:Y:S01]  /*1e4b0*/  STL [R1+0x2068], R13 ;  /* 0x0020680d01007387 */ /* 0x000fe20000100800 */
[C---:B---3--:R-:W-:Y:S01]  /*1e4c0*/  HMMA.16816.F32.BF16 R16, R4.reuse, R22, R16 ;  /* 0x000000160410723c */ /* 0x048fe20000041810 */
[----:B-1----:R-:W-:Y:S02]  /*1e4d0*/  IMAD.MOV.U32 R15, RZ, RZ, R22 ;  /* 0x000000ffff0f7224 */ /* 0x002fe400078e0016 */
[----:B------:R-:W-:Y:S11]  /*1e4e0*/  IMAD.MOV.U32 R14, RZ, RZ, R23 ;  /* 0x000000ffff0e7224 */ /* 0x000ff600078e0017 */
[----:B------:R-:W-:Y:S09]  /*1e4f0*/  @!UPT UIADD3 URZ, URZ, URZ, URZ ;  /* 0x0000003f3f3ff290 */ /* 0x000ff2000fffe03f */
[----:B------:R-:W-:Y:S01]  /*1e500*/  STL.64 [R1+0xd0], R16 ;  /* 0x0000d01001007387 */ /* 0x000fe20000100a00 */
[----:B------:R0:W-:Y:S03]  /*1e510*/  STL.64 [R1+0xd8], R18 ;  /* 0x0000d81201007387 */ /* 0x0001e60000100a00 */
[----:B0-----:R-:W3:Y:S01]  /*1e520*/  LDL.LU.64 R18, [R1+0x20a8] ;  /* 0x0020a80001127983 */ /* 0x001ee20000300a00 */
[----:B------:R-:W3:Y:S02]  /*1e530*/  LDL.LU.64 R16, [R1+0x20a0] ;  /* 0x0020a00001107983 */ /* 0x000ee40000300a00 */
[----:B------:R-:W3:Y:S02]  /*1e540*/  LDL.LU.64 R22, [R1+0x2098] ;  /* 0x0020980001167983 */ /* 0x000ee40000300a00 */
[----:B---3--:R-:W-:Y:S11]  /*1e550*/  HMMA.16816.F32.BF16 R16, R4, R22, R16 ;  /* 0x000000160410723c */ /* 0x008ff60000041810 */
[----:B------:R-:W-:Y:S11]  /*1e560*/  @!UPT UIADD3 URZ, URZ, URZ, URZ ;  /* 0x0000003f3f3ff290 */ /* 0x000ff6000fffe03f */
[----:B------:R-:W-:Y:S01]  /*1e570*/  @!UPT UIADD3 URZ, URZ, URZ, URZ ;  /* 0x0000003f3f3ff290 */ /* 0x000fe2000fffe03f */
[----:B------:R0:W-:Y:S01]  /*1e580*/  STL.64 [R1+0x160], R16 ;  /* 0x0001601001007387 */ /* 0x0001e20000100a00 */
[----:B------:R4:W-:Y:S02]  /*1e590*/  STL.64 [R1+0x168], R18 ;  /* 0x0001681201007387 */ /* 0x0009e40000100a00 */
[----:B0-----:R-:W-:Y:S02]  /*1e5a0*/  IMAD.MOV.U32 R17, RZ, RZ, R22 ;  /* 0x000000ffff117224 */ /* 0x001fe400078e0016 */
[----:B------:R-:W-:Y:S02]  /*1e5b0*/  IMAD.MOV.U32 R16, RZ, RZ, R23 ;  /* 0x000000ffff107224 */ /* 0x000fe400078e0017 */
[----:B------:R-:W3:Y:S01]  /*1e5c0*/  LDL.LU.64 R22, [R1+0x2090] ;  /* 0x0020900001167983 */ /* 0x000ee20000300a00 */
[----:B------:R-:W3:Y:S02]  /*1e5d0*/  LDL.LU.64 R20, [R1+0x2088] ;  /* 0x0020880001147983 */ /* 0x000ee40000300a00 */
[----:B------:R-:W2:Y:S02]  /*1e5e0*/  LDL.LU.64 R24, [R1+0x2080] ;  /* 0x0020800001187983 */ /* 0x000ea40000300a00 */
[----:B----4-:R-:W-:-:S02]  /*1e5f0*/  IMAD.MOV.U32 R19, RZ, RZ, R26 ;  /* 0x000000ffff137224 */ /* 0x010fc400078e001a */
[----:B------:R-:W-:Y:S01]  /*1e600*/  IMAD.MOV.U32 R18, RZ, RZ, R27 ;  /* 0x000000ffff127224 */ /* 0x000fe200078e001b */
[----:B---3--:R-:W-:Y:S11]  /*1e610*/  HMMA.16816.F32.BF16 R20, R4, R26, R20 ;  /* 0x0000001a0414723c */ /* 0x008ff60000041814 */
[----:B------:R-:W-:Y:S11]  /*1e620*/  @!UPT UIADD3 URZ, URZ, URZ, URZ ;  /* 0x0000003f3f3ff290 */ /* 0x000ff6000fffe03f */
[----:B------:R-:W-:Y:S02]  /*1e630*/  @!UPT UIADD3 URZ, URZ, URZ, URZ ;  /* 0x0000003f3f3ff290 */ /* 0x000fe4000fffe03f */
[----:B------:R-:W-:Y:S02]  /*1e640*/  IMAD.MOV.U32 R26, RZ, RZ, R22 ;  /* 0x000000ffff1a7224 */ /* 0x000fe400078e0016 */
[----:B------:R-:W-:Y:S01]  /*1e650*/  IMAD.MOV.U32 R27, RZ, RZ, R23 ;  /* 0x000000ffff1b7224 */ /* 0x000fe200078e0017 */
[----:B------:R-:W-:Y:S01]  /*1e660*/  STL.64 [R1+0x170], R20 ;  /* 0x0001701401007387 */ /* 0x000fe20000100a00 */
[----:B------:R-:W3:Y:S03]  /*1e670*/  LDL.LU.64 R22, [R1+0x2078] ;  /* 0x0020780001167983 */ /* 0x000ee60000300a00 */
[----:B------:R-:W-:Y:S01]  /*1e680*/  STL.64 [R1+0x1f30], R26 ;  /* 0x001f301a01007387 */ /* 0x000fe20000100a00 */
[----:B--2---:R0:W-:Y:S03]  /*1e690*/  STL.64 [R1+0x1f28], R24 ;  /* 0x001f281801007387 */ /* 0x0041e60000100a00 */
[----:B0-----:R-:W2:Y:S01]  /*1e6a0*/  LDL.LU R24, [R1+0x210] ;  /* 0x0002100001187983 */ /* 0x001ea20000300800 */
[----:B------:R-:W2:Y:S02]  /*1e6b0*/  LDL.LU R25, [R1+0x214] ;  /* 0x0002140001197983 */ /* 0x000ea40000300800 */
[----:B------:R-:W-:-:S02]  /*1e6c0*/  IMAD.MOV.U32 R26, RZ, RZ, R2 ;  /* 0x000000ffff1a7224 */ /* 0x000fc400078e0002 */
[----:B------:R-:W-:Y:S02]  /*1e6d0*/  IMAD.MOV.U32 R27, RZ, RZ, R0 ;  /* 0x000000ffff1b7224 */ /* 0x000fe400078e0000 */
[----:B---3--:R-:W-:Y:S02]  /*1e6e0*/  IMAD.MOV.U32 R3, RZ, RZ, R22 ;  /* 0x000000ffff037224 */ /* 0x008fe400078e0016 */
[----:B------:R-:W-:-:S03]  /*1e6f0*/  IMAD.MOV.U32 R28, RZ, RZ, R23 ;  /* 0x000000ffff1c7224 */ /* 0x000fc600078e0017 */
[C---:B--2---:R-:W-:Y:S01]  /*1e700*/  HMMA.16816.F32.BF16 R24, R4.reuse, R22, R24 ;  /* 0x000000160418723c */ /* 0x044fe20000041818 */
[----:B------:R-:W2:Y:S11]  /*1e710*/  LDL.LU.64 R22, [R1+0x2070] ;  /* 0x0020700001167983 */ /* 0x000eb60000300a00 */
[----:B------:R-:W-:Y:S11]  /*1e720*/  @!UPT UIADD3 URZ, URZ, URZ, URZ ;  /* 0x0000003f3f3ff290 */ /* 0x000ff6000fffe03f */
[----:B------:R-:W-:Y:S01]  /*1e730*/  @!UPT UIADD3 URZ, URZ, URZ, URZ ;  /* 0x0000003f3f3ff290 */ /* 0x000fe2000fffe03f */
[----:B------:R-:W-:Y:S01]  /*1e740*/  IMAD.MOV.U32 R29, RZ, RZ, R25 ;  /* 0x000000ffff1d7224 */ /* 0x000fe200078e0019 */
[----:B------:R-:W-:Y:S04]  /*1e750*/  STL [R1+0x1d0], R24 ;  /* 0x0001d01801007387 */ /* 0x000fe80000100800 */
[----:B------:R0:W-:Y:S01]  /*1e760*/  STL [R1+0x1ec8], R29 ;  /* 0x001ec81d01007387 */ /* 0x0001e20000100800 */
[----:B--2---:R-:W-:Y:S01]  /*1e770*/  HMMA.16816.F32.BF16 R8, R4, R22, R8 ;  /* 0x000000160408723c */ /* 0x004fe20000041808 */
[----:B------:R-:W-:Y:S02]  /*1e780*/  IMAD.MOV.U32 R13, RZ, RZ, R22 ;  /* 0x000000ffff0d7224 */ /* 0x000fe400078e0016 */
[----:B0-----:R-:W-:Y:S11]  /*1e790*/  IMAD.MOV.U32 R29, RZ, RZ, R23 ;  /* 0x000000ffff1d7224 */ /* 0x001ff600078e0017 */
[----:B------:R-:W-:Y:S09]  /*1e7a0*/  @!UPT UIADD3 URZ, URZ, URZ, URZ ;  /* 0x0000003f3f3ff290 */ /* 0x000ff2000fffe03f */
[----:B------:R0:W-:Y:S01]  /*1e7b0*/  STL.64 [R1+0x1f0], R8 ;  /* 0x0001f00801007387 */ /* 0x0001e20000100a00 */
[----:B------:R1:W-:Y:S02]  /*1e7c0*/  STL.64 [R1+0x1f8], R10 ;  /* 0x0001f80a01007387 */ /* 0x0003e40000100a00 */
[----:B------:R-:W2:Y:S02]  /*1e7d0*/  LDL.LU R20, [R1+0x1b0] ;  /* 0x0001b00001147983 */ /* 0x000ea40000300800 */
[----:B------:R-:W2:Y:S01]  /*1e7e0*/  LDL.LU R21, [R1+0x1b4] ;  /* 0x0001b40001157983 */ /* 0x000ea20000300800 */
[----:B------:R-:W3:Y:S01]  /*1e7f0*/  LDL.LU R22, [R1+0x1b8] ;  /* 0x0001b80001167983 */ /* 0x000ee20000300800 */
[----:B------:R-:W3:Y:S03]  /*1e800*/  LDL.LU R23, [R1+0x1bc] ;  /* 0x0001bc0001177983 */ /* 0x000ee60000300800 */
[----:B0-----:R-:W4:Y:S01]  /*1e810*/  LDL.LU R8, [R1+0x2e0] ;  /* 0x0002e00001087983 */ /* 0x001f220000300800 */
[----:B------:R-:W4:Y:S02]  /*1e820*/  LDL.LU R9, [R1+0x2e4] ;  /* 0x0002e40001097983 */ /* 0x000f240000300800 */
[----:B-1----:R-:W2:Y:S02]  /*1e830*/  LDL.LU R10, [R1+0x2e8] ;  /* 0x0002e800010a7983 */ /* 0x002ea40000300800 */
[----:B------:R-:W2:Y:S02]  /*1e840*/  LDL.LU R11, [R1+0x2ec] ;  /* 0x0002ec00010b7983 */ /* 0x000ea40000300800 */
[----:B--2---:R-:W-:Y:S01]  /*1e850*/  STL.64 [R1+0x1f10], R10 ;  /* 0x001f100a01007387 */ /* 0x004fe20000100a00 */
[----:B----4-:R0:W-:Y:S03]  /*1e860*/  STL.64 [R1+0x1f08], R8 ;  /* 0x001f080801007387 */ /* 0x0101e60000100a00 */
[----:B0-----:R-:W2:Y:S01]  /*1e870*/  LDL.LU R8, [R1+0x2f0] ;  /* 0x0002f00001087983 */ /* 0x001ea20000300800 */
[----:B------:R-:W2:Y:S02]  /*1e880*/  LDL.LU R9, [R1+0x2f4] ;  /* 0x0002f40001097983 */ /* 0x000ea40000300800 */
[----:B------:R-:W4:Y:S02]  /*1e890*/  LDL.LU R10, [R1+0x2f8] ;  /* 0x0002f800010a7983 */ /* 0x000f240000300800 */
[----:B------:R-:W4:Y:S01]  /*1e8a0*/  LDL.LU R11, [R1+0x2fc] ;  /* 0x0002fc00010b7983 */ /* 0x000f220000300800 */
[----:B------:R-:W2:Y:S04]  /*1e8b0*/  LDL R24, [R1] ;  /* 0x0000000001187983 */ /* 0x000ea80000100800 */
[----:B------:R-:W2:Y:S04]  /*1e8c0*/  LDL R25, [R1+0x4] ;  /* 0x0000040001197983 */ /* 0x000ea80000100800 */
[----:B--2---:R0:W-:Y:S04]  /*1e8d0*/  STL.64 [R1+0x1f48], R24 ;  /* 0x001f481801007387 */ /* 0x0041e80000100a00 */
[----:B0-----:R-:W2:Y:S01]  /*1e8e0*/  LDL.64 R24, [R1+0x10] ;  /* 0x0000100001187983 */ /* 0x001ea20000100a00 */
[----:B------:R-:W-:-:S02]  /*1e8f0*/  IMAD.MOV.U32 R2, RZ, RZ, R26 ;  /* 0x000000ffff027224 */ /* 0x000fc400078e001a */
[----:B------:R-:W-:Y:S01]  /*1e900*/  IMAD.MOV.U32 R0, RZ, RZ, R27 ;  /* 0x000000ffff007224 */ /* 0x000fe200078e001b */
[----:B--2---:R-:W-:Y:S01]  /*1e910*/  STL.64 [R1+0x1f60], R24 ;  /* 0x001f601801007387 */ /* 0x004fe20000100a00 */
[----:B----4-:R-:W-:Y:S02]  /*1e920*/  STL.64 [R1+0x1f20], R10 ;  /* 0x001f200a01007387 */ /* 0x010fe40000100a00 */
[----:B------:R0:W-:Y:S02]  /*1e930*/  STL.64 [R1+0x1f18], R8 ;  /* 0x001f180801007387 */ /* 0x0001e40000100a00 */
[----:B0-----:R-:W2:Y:S01]  /*1e940*/  LDL.LU R8, [R1+0x2d0] ;  /* 0x0002d00001087983 */ /* 0x001ea20000300800 */
[----:B------:R-:W2:Y:S02]  /*1e950*/  LDL.LU R9, [R1+0x2d4] ;  /* 0x0002d40001097983 */ /* 0x000ea40000300800 */
[----:B------:R-:W4:Y:S02]  /*1e960*/  LDL.LU R10, [R1+0x2d8] ;  /* 0x0002d800010a7983 */ /* 0x000f240000300800 */
[----:B------:R-:W4:Y:S01]  /*1e970*/  LDL.LU R11, [R1+0x2dc] ;  /* 0x0002dc00010b7983 */ /* 0x000f220000300800 */
[----:B------:R-:W2:Y:S01]  /*1e980*/  LDL.LU R24, [R1+0x320] ;  /* 0x0003200001187983 */ /* 0x000ea20000300800 */
        /* <DEDUP_REMOVED lines=9> */
[----:B--2---:R0:W-:Y:S01]  /*1ea20*/  STL.64 [R1+0x1f90], R26 ;  /* 0x001f901a01007387 */ /* 0x0041e20000100a00 */
[----:B------:R-:W-:Y:S03]  /*1ea30*/  STL.64 [R1+0x1f88], R24 ;  /* 0x001f881801007387 */ /* 0x000fe60000100a00 */
[----:B0-----:R-:W2:Y:S01]  /*1ea40*/  LDL.LU R26, [R1+0x48] ;  /* 0x00004800011a7983 */ /* 0x001ea20000300800 */
[----:B------:R-:W2:Y:S02]  /*1ea50*/  LDL.LU R27, [R1+0x4c] ;  /* 0x00004c00011b7983 */ /* 0x000ea40000300800 */
[----:B----4-:R-:W-:Y:S02]  /*1ea60*/  STL.64 [R1+0x1f40], R10 ;  /* 0x001f400a01007387 */ /* 0x010fe40000100a00 */
[----:B------:R0:W-:Y:S02]  /*1ea70*/  STL.64 [R1+0x1f38], R8 ;  /* 0x001f380801007387 */ /* 0x0001e40000100a00 */
[----:B0-----:R-:W4:Y:S01]  /*1ea80*/  LDL.LU R8, [R1+0x300] ;  /* 0x0003000001087983 */ /* 0x001f220000300800 */
[----:B------:R-:W4:Y:S02]  /*1ea90*/  LDL.LU R9, [R1+0x304] ;  /* 0x0003040001097983 */ /* 0x000f240000300800 */
[----:B------:R-:W2:Y:S02]  /*1eaa0*/  LDL.LU R10, [R1+0x308] ;  /* 0x00030800010a7983 */ /* 0x000ea40000300800 */
[----:B------:R-:W2:Y:S02]  /*1eab0*/  LDL.LU R11, [R1+0x30c] ;  /* 0x00030c00010b7983 */ /* 0x000ea40000300800 */
[----:B--2---:R-:W-:Y:S01]  /*1eac0*/  STL.64 [R1+0x1f58], R10 ;  /* 0x001f580a01007387 */ /* 0x004fe20000100a00 */
[----:B----4-:R0:W-:Y:S03]  /*1ead0*/  STL.64 [R1+0x1f50], R8 ;  /* 0x001f500801007387 */ /* 0x0101e60000100a00 */
[----:B0-----:R-:W2:Y:S01]  /*1eae0*/  LDL.LU R8, [R1+0x310] ;  /* 0x0003100001087983 */ /* 0x001ea20000300800 */
[----:B------:R-:W2:Y:S02]  /*1eaf0*/  LDL.LU R9, [R1+0x314] ;  /* 0x0003140001097983 */ /* 0x000ea40000300800 */
[----:B------:R-:W4:Y:S02]  /*1eb00*/  LDL.LU R10, [R1+0x318] ;  /* 0x00031800010a7983 */ /* 0x000f240000300800 */
[----:B------:R-:W4:Y:S02]  /*1eb10*/  LDL.LU R11, [R1+0x31c] ;  /* 0x00031c00010b7983 */ /* 0x000f240000300800 */
[----:B----4-:R-:W-:Y:S01]  /*1eb20*/  STL.64 [R1+0x1fa0], R10 ;  /* 0x001fa00a01007387 */ /* 0x010fe20000100a00 */
[----:B--2---:R0:W-:Y:S03]  /*1eb30*/  STL.64 [R1+0x1f98], R8 ;  /* 0x001f980801007387 */ /* 0x0041e60000100a00 */
[----:B0-----:R-:W2:Y:S01]  /*1eb40*/  LDL.LU R8, [R1+0x340] ;  /* 0x0003400001087983 */ /* 0x001ea20000300800 */
[----:B------:R-:W2:Y:S02]  /*1eb50*/  LDL.LU R9, [R1+0x344] ;  /* 0x0003440001097983 */ /* 0x000ea40000300800 */
[----:B------:R-:W4:Y:S02]  /*1eb60*/  LDL.LU R10, [R1+0x348] ;  /* 0x00034800010a7983 */ /* 0x000f240000300800 */
[----:B------:R-:W4:Y:S02]  /*1eb70*/  LDL.LU R11, [R1+0x34c] ;  /* 0x00034c00010b7983 */ /* 0x000f240000300800 */
[----:B----4-:R0:W-:Y:S01]  /*1eb80*/  STL.64 [R1+0x1fb0], R10 ;  /* 0x001fb00a01007387 */ /* 0x0101e20000100a00 */
[----:B--2---:R-:W-:Y:S02]  /*1eb90*/  STL.64 [R1+0x1fa8], R8 ;  /* 0x001fa80801007387 */ /* 0x004fe40000100a00 */
[----:B0-----:R-:W-:-:S02]  /*1eba0*/  IMAD.MOV.U32 R10, RZ, RZ, R13 ;  /* 0x000000ffff0a7224 */ /* 0x001fc400078e000d */
[----:B------:R-:W-:Y:S01]  /*1ebb0*/  IMAD.MOV.U32 R11, RZ, RZ, R29 ;  /* 0x000000ffff0b7224 */ /* 0x000fe200078e001d */
[----:B------:R-:W2:Y:S04]  /*1ebc0*/  LDL.LU R13, [R1+0x2068] ;  /* 0x00206800010d7983 */ /* 0x000ea80000300800 */
[----:B------:R0:W-:Y:S02]  /*1ebd0*/  STL.64 [R1+0x1fc0], R10 ;  /* 0x001fc00a01007387 */ /* 0x0001e40000100a00 */
[----:B0-----:R-:W-:Y:S02]  /*1ebe0*/  IMAD.MOV.U32 R10, RZ, RZ, R3 ;  /* 0x000000ffff0a7224 */ /* 0x001fe400078e0003 */
[----:B------:R-:W-:Y:S01]  /*1ebf0*/  IMAD.MOV.U32 R11, RZ, RZ, R28 ;  /* 0x000000ffff0b7224 */ /* 0x000fe200078e001c */
[----:B------:R-:W4:Y:S01]  /*1ec00*/  LDL.LU R3, [R1+0x2064] ;  /* 0x0020640001037983 */ /* 0x000f220000300800 */
[----:B------:R-:W2:Y:S03]  /*1ec10*/  LDL.LU R28, [R1+0x2060] ;  /* 0x00206000011c7983 */ /* 0x000ea60000300800 */
[----:B------:R0:W-:Y:S02]  /*1ec20*/  STL.64 [R1+0x1fd8], R10 ;  /* 0x001fd80a01007387 */ /* 0x0001e40000100a00 */
[----:B0-----:R-:W-:-:S02]  /*1ec30*/  IMAD.MOV.U32 R10, RZ, RZ, R19 ;  /* 0x000000ffff0a7224 */ /* 0x001fc400078e0013 */
[----:B------:R-:W-:-:S05]  /*1ec40*/  IMAD.MOV.U32 R11, RZ, RZ, R18 ;  /* 0x000000ffff0b7224 */ /* 0x000fca00078e0012 */
[----:B------:R0:W-:Y:S02]  /*1ec50*/  STL.64 [R1+0x1ff0], R10 ;  /* 0x001ff00a01007387 */ /* 0x0001e40000100a00 */
[----:B0-----:R-:W-:Y:S02]  /*1ec60*/  IMAD.MOV.U32 R10, RZ, RZ, R17 ;  /* 0x000000ffff0a7224 */ /* 0x001fe400078e0011 */
[----:B------:R-:W-:-:S05]  /*1ec70*/  IMAD.MOV.U32 R11, RZ, RZ, R16 ;  /* 0x000000ffff0b7224 */ /* 0x000fca00078e0010 */
[----:B------:R0:W-:Y:S02]  /*1ec80*/  STL.64 [R1+0x2008], R10 ;  /* 0x0020080a01007387 */ /* 0x0001e40000100a00 */
[----:B0-----:R-:W-:Y:S02]  /*1ec90*/  IMAD.MOV.U32 R10, RZ, RZ, R15 ;  /* 0x000000ffff0a7224 */ /* 0x001fe400078e000f */
[----:B------:R-:W-:-:S05]  /*1eca0*/  IMAD.MOV.U32 R11, RZ, RZ, R14 ;  /* 0x000000ffff0b7224 */ /* 0x000fca00078e000e */
[----:B------:R-:W-:Y:S01]  /*1ecb0*/  STL.64 [R1+0x2020], R10 ;  /* 0x0020200a01007387 */ /* 0x000fe20000100a00 */
[----:B---3--:R-:W-:Y:S02]  /*1ecc0*/  STL.64 [R1+0x1ef0], R22 ;  /* 0x001ef01601007387 */ /* 0x008fe40000100a00 */
[----:B------:R0:W-:Y:S02]  /*1ecd0*/  STL.64 [R1+0x1ee8], R20 ;  /* 0x001ee81401007387 */ /* 0x0001e40000100a00 */
[----:B0-----:R-:W3:Y:S04]  /*1ece0*/  LDL.64 R20, [R1+0xe0] ;  /* 0x0000e00001147983 */ /* 0x001ee80000100a00 */
[----:B---3--:R0:W-:Y:S04]  /*1ecf0*/  STL.64 [R1+0x1ef8], R20 ;  /* 0x001ef81401007387 */ /* 0x0081e80000100a00 */
[----:B0-----:R-:W3:Y:S01]  /*1ed00*/  LDL.64 R20, [R1+0xb0] ;  /* 0x0000b00001147983 */ /* 0x001ee20000100a00 */
[----:B------:R-:W-:-:S02]  /*1ed10*/  IMAD.MOV.U32 R11, RZ, RZ, R12 ;  /* 0x000000ffff0b7224 */ /* 0x000fc400078e000c */
[----:B--2---:R-:W-:Y:S01]  /*1ed20*/  IMAD.MOV.U32 R10, RZ, RZ, R13 ;  /* 0x000000ffff0a7224 */ /* 0x004fe200078e000d */
[----:B---3--:R0:W-:Y:S04]  /*1ed30*/  STL.64 [R1+0x1fb8], R20 ;  /* 0x001fb81401007387 */ /* 0x0081e80000100a00 */
[----:B0-----:R-:W2:Y:S01]  /*1ed40*/  LDL.LU R20, [R1+0x2c0] ;  /* 0x0002c00001147983 */ /* 0x001ea20000300800 */
[----:B------:R-:W2:Y:S02]  /*1ed50*/  LDL.LU R21, [R1+0x2c4] ;  /* 0x0002c40001157983 */ /* 0x000ea40000300800 */
[----:B------:R-:W3:Y:S02]  /*1ed60*/  LDL.LU R22, [R1+0x2c8] ;  /* 0x0002c80001167983 */ /* 0x000ee40000300800 */
[----:B------:R-:W3:Y:S01]  /*1ed70*/  LDL.LU R23, [R1+0x2cc] ;  /* 0x0002cc0001177983 */ /* 0x000ee20000300800 */
[----:B------:R-:W2:Y:S01]  /*1ed80*/  LDL.LU R12, [R1+0x240] ;  /* 0x00024000010c7983 */ /* 0x000ea20000300800 */
[----:B------:R-:W4:Y:S02]  /*1ed90*/  LDL.LU R13, [R1+0x244] ;  /* 0x00024400010d7983 */ /* 0x000f240000300800 */
[----:B------:R-:W4:Y:S02]  /*1eda0*/  LDL.LU R14, [R1+0x248] ;  /* 0x00024800010e7983 */ /* 0x000f240000300800 */
[----:B------:R-:W4:Y:S01]  /*1edb0*/  LDL.LU R15, [R1+0x24c] ;  /* 0x00024c00010f7983 */ /* 0x000f220000300800 */
[----:B------:R-:W4:Y:S01]  /*1edc0*/  LDL.LU R16, [R1+0x270] ;  /* 0x0002700001107983 */ /* 0x000f220000300800 */
[----:B------:R-:W4:Y:S02]  /*1edd0*/  LDL.LU R17, [R1+0x274] ;  /* 0x0002740001117983 */ /* 0x000f240000300800 */
[----:B------:R-:W4:Y:S02]  /*1ede0*/  LDL.LU R18, [R1+0x278] ;  /* 0x0002780001127983 */ /* 0x000f240000300800 */
[----:B------:R-:W4:Y:S01]  /*1edf0*/  LDL.LU R19, [R1+0x27c] ;  /* 0x00027c0001137983 */ /* 0x000f220000300800 */
[----:B---3--:R-:W-:Y:S01]  /*1ee00*/  STL.64 [R1+0x1fd0], R22 ;  /* 0x001fd01601007387 */ /* 0x008fe20000100a00 */
[----:B--2---:R0:W-:Y:S03]  /*1ee10*/  STL.64 [R1+0x1fc8], R20 ;  /* 0x001fc81401007387 */ /* 0x0041e60000100a00 */
[----:B0-----:R-:W2:Y:S01]  /*1ee20*/  LDL.LU R20, [R1+0x2a0] ;  /* 0x0002a00001147983 */ /* 0x001ea20000300800 */
[----:B------:R-:W2:Y:S02]  /*1ee30*/  LDL.LU R21, [R1+0x2a4] ;  /* 0x0002a40001157983 */ /* 0x000ea40000300800 */
[----:B------:R-:W3:Y:S02]  /*1ee40*/  LDL.LU R22, [R1+0x2a8] ;  /* 0x0002a80001167983 */ /* 0x000ee40000300800 */
[----:B------:R-:W-:-:S02]  /*1ee50*/  IMAD.MOV.U32 R23, RZ, RZ, R28 ;  /* 0x000000ffff177224 */ /* 0x000fc400078e001c */
[----:B------:R-:W4:Y:S04]  /*1ee60*/  LDL.LU R28, [R1+0x205c] ;  /* 0x00205c00011c7983 */ /* 0x000f280000300800 */
[----:B---3--:R-:W-:Y:S01]  /*1ee70*/  STL.64 [R1+0x1fe8], R22 ;  /* 0x001fe81601007387 */ /* 0x008fe20000100a00 */
[----:B--2---:R0:W-:Y:S03]  /*1ee80*/  STL.64 [R1+0x1fe0], R20 ;  /* 0x001fe01401007387 */ /* 0x0041e60000100a00 */
[----:B0-----:R-:W2:Y:S01]  /*1ee90*/  LDL.LU R20, [R1+0x290] ;  /* 0x0002900001147983 */ /* 0x001ea20000300800 */
[----:B------:R-:W2:Y:S02]  /*1eea0*/  LDL.LU R21, [R1+0x294] ;  /* 0x0002940001157983 */ /* 0x000ea40000300800 */
[----:B------:R-:W3:Y:S02]  /*1eeb0*/  LDL.LU R22, [R1+0x298] ;  /* 0x0002980001167983 */ /* 0x000ee40000300800 */
[----:B------:R-:W3:Y:S02]  /*1eec0*/  LDL.LU R23, [R1+0x29c] ;  /* 0x00029c0001177983 */ /* 0x000ee40000300800 */
[----:B---3--:R-:W-:Y:S01]  /*1eed0*/  STL.64 [R1+0x2000], R22 ;  /* 0x0020001601007387 */ /* 0x008fe20000100a00 */
[----:B--2---:R0:W-:Y:S03]  /*1eee0*/  STL.64 [R1+0x1ff8], R20 ;  /* 0x001ff81401007387 */ /* 0x0041e60000100a00 */
[----:B0-----:R-:W2:Y:S01]  /*1eef0*/  LDL.LU R20, [R1+0x260] ;  /* 0x0002600001147983 */ /* 0x001ea20000300800 */
[----:B------:R-:W2:Y:S02]  /*1ef00*/  LDL.LU R21, [R1+0x264] ;  /* 0x0002640001157983 */ /* 0x000ea40000300800 */
[----:B------:R-:W3:Y:S02]  /*1ef10*/  LDL.LU R22, [R1+0x268] ;  /* 0x0002680001167983 */ /* 0x000ee40000300800 */
[----:B----4-:R-:W-:-:S02]  /*1ef20*/  IMAD.MOV.U32 R23, RZ, RZ, R28 ;  /* 0x000000ffff177224 */ /* 0x010fc400078e001c */
[----:B------:R-:W4:Y:S01]  /*1ef30*/  LDL.LU R28, [R1+0x2058] ;  /* 0x00205800011c7983 */ /* 0x000f220000300800 */
[C---:B------:R-:W-:Y:S03]  /*1ef40*/  HMMA.16816.F32.BF16 R16, R4.reuse, R26, R16 ;  /* 0x0000001a0410723c */ /* 0x040fe60000041810 */
        /* <DEDUP_REMOVED lines=10> */
[----:B------:R-:W2:Y:S02]  /*1eff0*/  LDL.LU R22, [R1+0x238] ;  /* 0x0002380001167983 */ /* 0x000ea40000300800 */
[----:B------:R-:W-:Y:S01]  /*1f000*/  STL.64 [R1+0x370], R16 ;  /* 0x0003701001007387 */ /* 0x000fe20000100a00 */
[----:B------:R0:W-:Y:S04]  /*1f010*/  STL.64 [R1+0x378], R18 ;  /* 0x0003781201007387 */ /* 0x0001e80000100a00 */
[----:B0-----:R-:W3:Y:S01]  /*1f020*/  LDL.LU.64 R18, [R1+0x2050] ;  /* 0x0020500001127983 */ /* 0x001ee20000300a00 */
[----:B------:R-:W2:Y:S02]  /*1f030*/  LDL.LU.64 R16, [R1+0x2048] ;  /* 0x0020480001107983 */ /* 0x000ea40000300a00 */
[----:B----4-:R-:W-:Y:S01]  /*1f040*/  IMAD.MOV.U32 R23, RZ, RZ, R28 ;  /* 0x000000ffff177224 */ /* 0x010fe200078e001c */
[----:B---3--:R-:W-:Y:S01]  /*1f050*/  HMMA.16816.F32.BF16 R4, R4, R18, R12 ;  /* 0x000000120404723c */ /* 0x008fe2000004180c */
[----:B------:R-:W2:Y:S01]  /*1f060*/  LDL.LU.64 R14, [R1+0x2040] ;  /* 0x00204000010e7983 */ /* 0x000ea20000300a00 */
[----:B------:R-:W2:Y:S11]  /*1f070*/  LDL.LU.64 R12, [R1+0x2038] ;  /* 0x00203800010c7983 */ /* 0x000eb60000300a00 */
[----:B------:R-:W-:Y:S10]  /*1f080*/  @!UPT UIADD3 URZ, URZ, URZ, URZ ;  /* 0x0000003f3f3ff290 */ /* 0x000ff4000fffe03f */
[----:B------:R-:W-:Y:S01]  /*1f090*/  STL.64 [R1+0x360], R4 ;  /* 0x0003600401007387 */ /* 0x000fe20000100a00 */
[----:B------:R-:W-:Y:S01]  /*1f0a0*/  STL.64 [R1+0x368], R6 ;  /* 0x0003680601007387 */ /* 0x000fe20000100a00 */
[C---:B--2---:R-:W-:Y:S02]  /*1f0b0*/  HMMA.16816.F32.BF16 R8, R12.reuse, R10, R20 ;  /* 0x0000000a0c08723c */ /* 0x044fe40000041814 */
[----:B------:R-:W2:Y:S01]  /*1f0c0*/  LDL.LU.64 R22, [R1+0x2030] ;  /* 0x0020300001167983 */ /* 0x000ea20000300a00 */
[----:B------:R-:W2:Y:S11]  /*1f0d0*/  LDL.LU.64 R20, [R1+0x2028] ;  /* 0x0020280001147983 */ /* 0x000eb60000300a00 */
[----:B------:R-:W-:Y:S09]  /*1f0e0*/  @!UPT UIADD3 URZ, URZ, URZ, URZ ;  /* 0x0000003f3f3ff290 */ /* 0x000ff2000fffe03f */
[----:B------:R-:W-:Y:S01]  /*1f0f0*/  STL.64 [R1+0x350], R8 ;  /* 0x0003500801007387 */ /* 0x000fe20000100a00 */
[----:B------:R0:W-:Y:S03]  /*1f100*/  STL.64 [R1+0x358], R10 ;  /* 0x0003580a01007387 */ /* 0x0001e60000100a00 */
[----:B0-----:R-:W2:Y:S02]  /*1f110*/  LDL.LU.64 R10, [R1+0x2020] ;  /* 0x00202000010a7983 */ /* 0x001ea40000300a00 */
        /* <DEDUP_REMOVED lines=29> */
[----:B------:R-:W2:Y:S11]  /*1f2f0*/  LDL.LU.64 R20, [R1+0x1fb8] ;  /* 0x001fb80001147983 */ /* 0x000eb60000300a00 */
[----:B------:R-:W-:Y:S10]  /*1f300*/  @!UPT UIADD3 URZ, URZ, URZ, URZ ;  /* 0x0000003f3f3ff290 */ /* 0x000ff4000fffe03f */
[----:B------:R-:W-:Y:S01]  /*1f310*/  STL.64 [R1+0x240], R8 ;  /* 0x0002400801007387 */ /* 0x000fe20000100a00 */
[----:B------:R0:W-:Y:S03]  /*1f320*/  STL.64 [R1+0x248], R10 ;  /* 0x0002480a01007387 */ /* 0x0001e60000100a00 */
[----:B0-----:R-:W3:Y:S01]  /*1f330*/  LDL.LU.64 R10, [R1+0x1fb0] ;  /* 0x001fb000010a7983 */ /* 0x001ee20000300a00 */
[----:B------:R-:W3:Y:S02]  /*1f340*/  LDL.LU.64 R8, [R1+0x1fa8] ;  /* 0x001fa80001087983 */ /* 0x000ee40000300a00 */
[----:B---3--:R-:W-:Y:S01]  /*1f350*/  HMMA.16816.F32.BF16 R24, R12, R26, R8 ;  /* 0x0000001a0c18723c */ /* 0x008fe20000041808 */
[----:B------:R-:W3:Y:S01]  /*1f360*/  LDL.LU.64 R10, [R1+0x1fa0] ;  /* 0x001fa000010a7983 */ /* 0x000ee20000300a00 */
[----:B------:R-:W3:Y:S11]  /*1f370*/  LDL.LU.64 R8, [R1+0x1f98] ;  /* 0x001f980001087983 */ /* 0x000ef60000300a00 */
[----:B------:R-:W-:Y:S10]  /*1f380*/  @!UPT UIADD3 URZ, URZ, URZ, URZ ;  /* 0x0000003f3f3ff290 */ /* 0x000ff4000fffe03f */
[----:B------:R-:W-:Y:S01]  /*1f390*/  STL.64 [R1+0x230], R24 ;  /* 0x0002301801007387 */ /* 0x000fe20000100a00 */
[----:B------:R0:W-:Y:S02]  /*1f3a0*/  STL [R1+0x238], R26 ;  /* 0x0002381a01007387 */ /* 0x0001e40000100800 */
[----:B------:R-:W-:Y:S02]  /*1f3b0*/  IMAD.MOV.U32 R28, RZ, RZ, R27 ;  /* 0x000000ffff1c7224 */ /* 0x000fe400078e001b */
[----:B0-----:R-:W4:Y:S01]  /*1f3c0*/  LDL.LU.64 R26, [R1+0x1f90] ;  /* 0x001f9000011a7983 */ /* 0x001f220000300a00 */
[----:B------:R-:W4:Y:S02]  /*1f3d0*/  LDL.LU.64 R24, [R1+0x1f88] ;  /* 0x001f880001187983 */ /* 0x000f240000300a00 */
[----:B------:R-:W-:Y:S02]  /*1f3e0*/  STL [R1+0x1d58], R28 ;  /* 0x001d581c01007387 */ /* 0x000fe40000100800 */
[----:B------:R-:W-:-:S02]  /*1f3f0*/  IMAD.MOV.U32 R4, RZ, RZ, R17 ;  /* 0x000000ffff047224 */ /* 0x000fc400078e0011 */
[----:B------:R-:W-:Y:S01]  /*1f400*/  IMAD.MOV.U32 R5, RZ, RZ, R16 ;  /* 0x000000ffff057224 */ /* 0x000fe200078e0010 */
[----:B----4-:R-:W-:Y:S01]  /*1f410*/  HMMA.16816.F32.BF16 R12, R12, R18, R24 ;  /* 0x000000120c0c723c */ /* 0x010fe20000041818 */
[----:B------:R-:W4:Y:S01]  /*1f420*/  LDL.LU.64 R26, [R1+0x1f80] ;  /* 0x001f8000011a7983 */ /* 0x000f220000300a00 */
[----:B------:R-:W4:Y:S02]  /*1f430*/  LDL.LU.64 R24, [R1+0x1f78] ;  /* 0x001f780001187983 */ /* 0x000f240000300a00 */
[----:B------:R-:W4:Y:S02]  /*1f440*/  LDL.LU.64 R18, [R1+0x1f70] ;  /* 0x001f700001127983 */ /* 0x000f240000300a00 */
[----:B------:R-:W4:Y:S11]  /*1f450*/  LDL.LU.64 R16, [R1+0x1f68] ;  /* 0x001f680001107983 */ /* 0x000f360000300a00 */
[----:B------:R-:W-:Y:S06]  /*1f460*/  @!UPT UIADD3 URZ, URZ, URZ, URZ ;  /* 0x0000003f3f3ff290 */ /* 0x000fec000fffe03f */
[----:B------:R0:W-:Y:S01]  /*1f470*/  STL.64 [R1+0x210], R12 ;  /* 0x0002100c01007387 */ /* 0x0001e20000100a00 */
[----:B------:R-:W-:Y:S03]  /*1f480*/  STL.64 [R1+0x218], R14 ;  /* 0x0002180e01007387 */ /* 0x000fe60000100a00 */
[----:B0-----:R-:W2:Y:S01]  /*1f490*/  LDL.LU.64 R12, [R1+0xc0] ;  /* 0x0000c000010c7983 */ /* 0x001ea20000300a00 */
[C---:B----4-:R-:W-:Y:S11]  /*1f4a0*/  HMMA.16816.F32.BF16 R24, R16.reuse, R4, R24 ;  /* 0x000000041018723c */ /* 0x050ff60000041818 */
[----:B------:R-:W-:Y:S11]  /*1f4b0*/  @!UPT UIADD3 URZ, URZ, URZ, URZ ;  /* 0x0000003f3f3ff290 */ /* 0x000ff6000fffe03f */
[----:B------:R-:W-:Y:S01]  /*1f4c0*/  @!UPT UIADD3 URZ, URZ, URZ, URZ ;  /* 0x0000003f3f3ff290 */ /* 0x000fe2000fffe03f */
[----:B------:R0:W-:Y:S01]  /*1f4d0*/  STL.64 [R1+0x220], R24 ;  /* 0x0002201801007387 */ /* 0x0001e20000100a00 */
[----:B------:R-:W-:Y:S03]  /*1f4e0*/  STL.64 [R1+0x228], R26 ;  /* 0x0002281a01007387 */ /* 0x000fe60000100a00 */
[----:B0-----:R-:W3:Y:S02]  /*1f4f0*/  LDL.LU.64 R24, [R1+0x1f60] ;  /* 0x001f600001187983 */ /* 0x001ee40000300a00 */
[C---:B---3--:R-:W-:Y:S01]  /*1f500*/  HMMA.16816.F32.BF16 R8, R16.reuse, R24, R8 ;  /* 0x000000181008723c */ /* 0x048fe20000041808 */
[----:B------:R-:W-:Y:S02]  /*1f510*/  IMAD.MOV.U32 R29, RZ, RZ, R24 ;  /* 0x000000ffff1d7224 */ /* 0x000fe400078e0018 */
[----:B------:R-:W-:Y:S11]  /*1f520*/  IMAD.MOV.U32 R28, RZ, RZ, R25 ;  /* 0x000000ffff1c7224 */ /* 0x000ff600078e0019 */
[----:B------:R-:W-:Y:S09]  /*1f530*/  @!UPT UIADD3 URZ, URZ, URZ, URZ ;  /* 0x0000003f3f3ff290 */ /* 0x000ff2000fffe03f */
[----:B------:R-:W-:Y:S01]  /*1f540*/  STL.64 [R1+0x2a0], R8 ;  /* 0x0002a00801007387 */ /* 0x000fe20000100a00 */
[----:B------:R0:W-:Y:S03]  /*1f550*/  STL.64 [R1+0x2a8], R10 ;  /* 0x0002a80a01007387 */ /* 0x0001e60000100a00 */
[----:B0-----:R-:W3:Y:S01]  /*1f560*/  LDL.LU.64 R10, [R1+0x1f58] ;  /* 0x001f5800010a7983 */ /* 0x001ee20000300a00 */
[----:B------:R-:W3:Y:S02]  /*1f570*/  LDL.LU.64 R8, [R1+0x1f50] ;  /* 0x001f500001087983 */ /* 0x000ee40000300a00 */
[----:B------:R-:W3:Y:S02]  /*1f580*/  LDL.LU.64 R24, [R1+0x1f48] ;  /* 0x001f480001187983 */ /* 0x000ee40000300a00 */
[C---:B---3--:R-:W-:Y:S01]  /*1f590*/  HMMA.16816.F32.BF16 R24, R16.reuse, R24, R8 ;  /* 0x000000181018723c */ /* 0x048fe20000041808 */
[----:B------:R-:W3:Y:S01]  /*1f5a0*/  LDL.LU.64 R10, [R1+0x1f40] ;  /* 0x001f4000010a7983 */ /* 0x000ee20000300a00 */
[----:B------:R-:W3:Y:S11]  /*1f5b0*/  LDL.LU.64 R8, [R1+0x1f38] ;  /* 0x001f380001087983 */ /* 0x000ef60000300a00 */
[----:B------:R-:W-:Y:S10]  /*1f5c0*/  @!UPT UIADD3 URZ, URZ, URZ, URZ ;  /* 0x0000003f3f3ff290 */ /* 0x000ff4000fffe03f */
[----:B------:R-:W-:Y:S01]  /*1f5d0*/  STL.64 [R1+0x2c0], R24 ;  /* 0x0002c01801007387 */ /* 0x000fe20000100a00 */
[----:B------:R0:W-:Y:S03]  /*1f5e0*/  STL.64 [R1+0x2c8], R26 ;  /* 0x0002c81a01007387 */ /* 0x0001e60000100a00 */
[----:B0-----:R-:W4:Y:S01]  /*1f5f0*/  LDL.LU.64 R26, [R1+0x1f30] ;  /* 0x001f3000011a7983 */ /* 0x001f220000300a00 */
[----:B------:R-:W3:Y:S02]  /*1f600*/  LDL.LU.64 R24, [R1+0x1f28] ;  /* 0x001f280001187983 */ /* 0x000ee40000300a00 */
[C---:B---3--:R-:W-:Y:S11]  /*1f610*/  HMMA.16816.F32.BF16 R8, R16.reuse, R24, R8 ;  /* 0x000000181008723c */ /* 0x048ff60000041808 */
[----:B------:R-:W-:Y:S11]  /*1f620*/  @!UPT UIADD3 URZ, URZ, URZ, URZ ;  /* 0x0000003f3f3ff290 */ /* 0x000ff6000fffe03f */
[----:B------:R-:W-:Y:S01]  /*1f630*/  @!UPT UIADD3 URZ, URZ, URZ, URZ ;  /* 0x0000003f3f3ff290 */ /* 0x000fe2000fffe03f */
[----:B------:R-:W-:Y:S01]  /*1f640*/  STL.64 [R1+0x2d0], R8 ;  /* 0x0002d00801007387 */ /* 0x000fe20000100a00 */
[----:B------:R0:W-:Y:S03]  /*1f650*/  STL.64 [R1+0x2d8], R10 ;  /* 0x0002d80a01007387 */ /* 0x0001e60000100a00 */
[----:B0-----:R-:W2:Y:S01]  /*1f660*/  LDL.LU.64 R10, [R1+0x1f20] ;  /* 0x001f2000010a7983 */ /* 0x001ea20000300a00 */
[----:B------:R-:W2:Y:S02]  /*1f670*/  LDL.LU.64 R8, [R1+0x1f18] ;  /* 0x001f180001087983 */ /* 0x000ea40000300a00 */
[----:B------:R-:W-:Y:S01]  /*1f680*/  STL.64 [R1+0x1ec0], R24 ;  /* 0x001ec01801007387 */ /* 0x000fe20000100a00 */
[C---:B--2---:R-:W-:Y:S11]  /*1f690*/  HMMA.16816.F32.BF16 R8, R16.reuse, R12, R8 ;  /* 0x0000000c1008723c */ /* 0x044ff60000041808 */
[----:B------:R-:W-:Y:S11]  /*1f6a0*/  @!UPT UIADD3 URZ, URZ, URZ, URZ ;  /* 0x0000003f3f3ff290 */ /* 0x000ff6000fffe03f */
[----:B------:R-:W-:Y:S01]  /*1f6b0*/  @!UPT UIADD3 URZ, URZ, URZ, URZ ;  /* 0x0000003f3f3ff290 */ /* 0x000fe2000fffe03f */
[----:B------:R-:W-:Y:S01]  /*1f6c0*/  STL.64 [R1+0x2f0], R8 ;  /* 0x0002f00801007387 */ /* 0x000fe20000100a00 */
[----:B------:R0:W-:Y:S03]  /*1f6d0*/  STL.64 [R1+0x2f8], R10 ;  /* 0x0002f80a01007387 */ /* 0x0001e60000100a00 */
[----:B0-----:R-:W2:Y:S01]  /*1f6e0*/  LDL.LU.64 R10, [R1+0x1f10] ;  /* 0x001f1000010a7983 */ /* 0x001ea20000300a00 */
[----:B------:R-:W2:Y:S02]  /*1f6f0*/  LDL.LU.64 R8, [R1+0x1f08] ;  /* 0x001f080001087983 */ /* 0x000ea40000300a00 */
[----:B------:R0:W-:Y:S02]  /*1f700*/  STL.64 [R1+0x1e98], R12 ;  /* 0x001e980c01007387 */ /* 0x0001e40000100a00 */
[----:B0-----:R-:W3:Y:S01]  /*1f710*/  LDL.LU R12, [R1+0x2b0] ;  /* 0x0002b000010c7983 */ /* 0x001ee20000300800 */
[----:B------:R-:W3:Y:S02]  /*1f720*/  LDL.LU R13, [R1+0x2b4] ;  /* 0x0002b400010d7983 */ /* 0x000ee40000300800 */
[----:B------:R-:W3:Y:S02]  /*1f730*/  LDL.LU R14, [R1+0x2b8] ;  /* 0x0002b800010e7983 */ /* 0x000ee40000300800 */
[----:B------:R-:W3:Y:S01]  /*1f740*/  LDL.LU R15, [R1+0x2bc] ;  /* 0x0002bc00010f7983 */ /* 0x000ee20000300800 */
[C---:B--2---:R-:W-:Y:S11]  /*1f750*/  HMMA.16816.F32.BF16 R8, R16.reuse, R20, R8 ;  /* 0x000000141008723c */ /* 0x044ff60000041808 */
[----:B------:R-:W-:Y:S11]  /*1f760*/  @!UPT UIADD3 URZ, URZ, URZ, URZ ;  /* 0x0000003f3f3ff290 */ /* 0x000ff6000fffe03f */
[----:B------:R-:W-:Y:S01]  /*1f770*/  @!UPT UIADD3 URZ, URZ, URZ, URZ ;  /* 0x0000003f3f3ff290 */ /* 0x000fe2000fffe03f */
[----:B------:R0:W-:Y:S01]  /*1f780*/  STL.64 [R1+0x300], R8 ;  /* 0x0003000801007387 */ /* 0x0001e20000100a00 */
[----:B------:R1:W-:Y:S03]  /*1f790*/  STL.64 [R1+0x308], R10 ;  /* 0x0003080a01007387 */ /* 0x0003e60000100a00 */
[----:B0-----:R-:W2:Y:S01]  /*1f7a0*/  LDL.LU.64 R8, [R1+0x1f00] ;  /* 0x001f000001087983 */ /* 0x001ea20000300a00 */
[----:B-1----:R-:W-:Y:S02]  /*1f7b0*/  IMAD.MOV.U32 R11, RZ, RZ, R20 ;  /* 0x000000ffff0b7224 */ /* 0x002fe400078e0014 */
[----:B------:R-:W-:Y:S02]  /*1f7c0*/  IMAD.MOV.U32 R10, RZ, RZ, R21 ;  /* 0x000000ffff0a7224 */ /* 0x000fe400078e0015 */
[----:B------:R-:W3:Y:S02]  /*1f7d0*/  LDL.LU.64 R20, [R1+0x1ef8] ;  /* 0x001ef80001147983 */ /* 0x000ee40000300a00 */
[C---:B---3--:R-:W-:Y:S11]  /*1f7e0*/  HMMA.16816.F32.BF16 R12, R16.reuse, R20, R12 ;  /* 0x00000014100c723c */ /* 0x048ff6000004180c */
[----:B------:R-:W-:Y:S11]  /*1f7f0*/  @!UPT UIADD3 URZ, URZ, URZ, URZ ;  /* 0x0000003f3f3ff290 */ /* 0x000ff6000fffe03f */
[----:B------:R-:W-:Y:S01]  /*1f800*/  @!UPT UIADD3 URZ, URZ, URZ, URZ ;  /* 0x0000003f3f3ff290 */ /* 0x000fe2000fffe03f */
[----:B------:R0:W-:Y:S01]  /*1f810*/  STL.64 [R1+0x2e0], R12 ;  /* 0x0002e00c01007387 */ /* 0x0001e20000100a00 */
[----:B------:R-:W-:Y:S02]  /*1f820*/  STL.64 [R1+0x2e8], R14 ;  /* 0x0002e80e01007387 */ /* 0x000fe40000100a00 */
[----:B------:R-:W2:Y:S02]  /*1f830*/  LDL.LU.64 R22, [R1+0x1ef0] ;  /* 0x001ef00001167983 */ /* 0x000ea40000300a00 */
[----:B0-----:R-:W-:Y:S02]  /*1f840*/  IMAD.MOV.U32 R13, RZ, RZ, R20 ;  /* 0x000000ffff0d7224 */ /* 0x001fe400078e0014 */
[----:B------:R-:W-:Y:S02]  /*1f850*/  IMAD.MOV.U32 R12, RZ, RZ, R21 ;  /* 0x000000ffff0c7224 */ /* 0x000fe400078e0015 */
[----:B------:R-:W2:Y:S02]  /*1f860*/  LDL.LU.64 R20, [R1+0x1ee8] ;  /* 0x001ee80001147983 */ /* 0x000ea40000300a00 */
[----:B--2---:R-:W-:Y:S02]  /*1f870*/  HMMA.16816.F32.BF16 R16, R16, R8, R20 ;  /* 0x000000081010723c */ /* 0x004fe40000041814 */
[----:B------:R-:W2:Y:S01]  /*1f880*/  LDL.LU.64 R22, [R1+0x1ee0] ;  /* 0x001ee00001167983 */ /* 0x000ea20000300a00 */
[----:B------:R-:W2:Y:S11]  /*1f890*/  LDL.LU.64 R20, [R1+0x1ed8] ;  /* 0x001ed80001147983 */ /* 0x000eb60000300a00 */
[----:B------:R-:W-:Y:S09]  /*1f8a0*/  @!UPT UIADD3 URZ, URZ, URZ, URZ ;  /* 0x0000003f3f3ff290 */ /* 0x000ff2000fffe03f */
[----:B------:R0:W-:Y:S01]  /*1f8b0*/  STL.64 [R1+0x2b0], R16 ;  /* 0x0002b01001007387 */ /* 0x0001e20000100a00 */
[----:B------:R1:W-:Y:S03]  /*1f8c0*/  STL.64 [R1+0x2b8], R18 ;  /* 0x0002b81201007387 */ /* 0x0003e60000100a00 */
[----:B0-----:R-:W2:Y:S01]  /*1f8d0*/  LDL.LU R16, [R1+0x1a0] ;  /* 0x0001a00001107983 */ /* 0x001ea20000300800 */
[----:B------:R-:W2:Y:S02]  /*1f8e0*/  LDL.LU R17, [R1+0x1a4] ;  /* 0x0001a40001117983 */ /* 0x000ea40000300800 */
[----:B-1----:R-:W2:Y:S02]  /*1f8f0*/  LDL.LU R18, [R1+0x1a8] ;  /* 0x0001a80001127983 */ /* 0x002ea40000300800 */
[----:B------:R-:W-:Y:S01]  /*1f900*/  IMAD.MOV.U32 R19, RZ, RZ, R3 ;  /* 0x000000ffff137224 */ /* 0x000fe200078e0003 */
[----:B------:R-:W-:Y:S06]  /*1f910*/  STL.64 [R1+0x1e60], R8 ;  /* 0x001e600801007387 */ /* 0x000fec0000100a00 */
[----:B--2---:R-:W-:Y:S11]  /*1f920*/  HMMA.16816.F32.BF16 R4, R20, R4, R16 ;  /* 0x000000041404723c */ /* 0x004ff60000041810 */
[----:B------:R-:W-:Y:S11]  /*1f930*/  @!UPT UIADD3 URZ, URZ, URZ, URZ ;  /* 0x0000003f3f3ff290 */ /* 0x000ff6000fffe03f */
[----:B------:R-:W-:Y:S01]  /*1f940*/  @!UPT UIADD3 URZ, URZ, URZ, URZ ;  /* 0x0000003f3f3ff290 */ /* 0x000fe2000fffe03f */
[----:B------:R-:W-:Y:S01]  /*1f950*/  STL.64 [R1+0x290], R4 ;  /* 0x0002900401007387 */ /* 0x000fe20000100a00 */
[----:B------:R0:W-:Y:S02]  /*1f960*/  STL [R1+0x298], R6 ;  /* 0x0002980601007387 */ /* 0x0001e40000100800 */
[----:B------:R-:W-:Y:S02]  /*1f970*/  IMAD.MOV.U32 R3, RZ, RZ, R7 ;  /* 0x000000ffff037224 */ /* 0x000fe400078e0007 */
[----:B----4-:R-:W-:Y:S02]  /*1f980*/  IMAD.MOV.U32 R7, RZ, RZ, R27 ;  /* 0x000000ffff077224 */ /* 0x010fe400078e001b */
[----:B0-----:R-:W-:Y:S01]  /*1f990*/  IMAD.MOV.U32 R6, RZ, RZ, R26 ;  /* 0x000000ffff067224 */ /* 0x001fe200078e001a */
[----:B------:R-:W2:Y:S01]  /*1f9a0*/  LDL.LU R4, [R1+0x170] ;  /* 0x0001700001047983 */ /* 0x000ea20000300800 */
[----:B------:R-:W2:Y:S02]  /*1f9b0*/  LDL.LU R5, [R1+0x174] ;  /* 0x0001740001057983 */ /* 0x000ea40000300800 */
[----:B------:R-:W3:Y:S02]  /*1f9c0*/  LDL.LU R26, [R1+0x1ed0] ;  /* 0x001ed000011a7983 */ /* 0x000ee40000300800 */
[----:B------:R-:W4:Y:S01]  /*1f9d0*/  LDL.LU R27, [R1+0x1ecc] ;  /* 0x001ecc00011b7983 */ /* 0x000f220000300800 */
[----:B------:R-:W2:Y:S01]  /*1f9e0*/  LDL.LU R16, [R1+0xf0] ;  /* 0x0000f00001107983 */ /* 0x000ea20000300800 */
[----:B------:R-:W2:Y:S02]  /*1f9f0*/  LDL.LU R17, [R1+0xf4] ;  /* 0x0000f40001117983 */ /* 0x000ea40000300800 */
[----:B------:R-:W2:Y:S02]  /*1fa00*/  LDL.LU R18, [R1+0xf8] ;  /* 0x0000f80001127983 */ /* 0x000ea40000300800 */
[----:B------:R-:W2:Y:S02]  /*1fa10*/  LDL.LU R19, [R1+0xfc] ;  /* 0x0000fc0001137983 */ /* 0x000ea40000300800 */
[----:B------:R-:W-:-:S02]  /*1fa20*/  IMAD.MOV.U32 R8, RZ, RZ, R13 ;  /* 0x000000ffff087224 */ /* 0x000fc400078e000d */
[----:B------:R-:W-:-:S05]  /*1fa30*/  IMAD.MOV.U32 R9, RZ, RZ, R12 ;  /* 0x000000ffff097224 */ /* 0x000fca00078e000c */
[----:B------:R-:W-:Y:S04]  /*1fa40*/  STL.64 [R1+0x1e78], R8 ;  /* 0x001e780801007387 */ /* 0x000fe80000100a00 */
[----:B--2---:R-:W-:Y:S01]  /*1fa50*/  STL.64 [R1+0x1e58], R18 ;  /* 0x001e581201007387 */ /* 0x004fe20000100a00 */
[----:B------:R0:W-:Y:S03]  /*1fa60*/  STL.64 [R1+0x1e50], R16 ;  /* 0x001e501001007387 */ /* 0x0001e60000100a00 */
[----:B0-----:R-:W2:Y:S01]  /*1fa70*/  LDL.LU R16, [R1+0x110] ;  /* 0x0001100001107983 */ /* 0x001ea20000300800 */
[----:B------:R-:W2:Y:S02]  /*1fa80*/  LDL.LU R17, [R1+0x114] ;  /* 0x0001140001117983 */ /* 0x000ea40000300800 */
[----:B------:R-:W2:Y:S02]  /*1fa90*/  LDL.LU R12, [R1+0x150] ;  /* 0x00015000010c7983 */ /* 0x000ea40000300800 */
[----:B------:R-:W2:Y:S01]  /*1faa0*/  LDL.LU R13, [R1+0x154] ;  /* 0x00015400010d7983 */ /* 0x000ea20000300800 */
[----:B------:R-:W2:Y:S01]  /*1fab0*/  LDL.LU R14, [R1+0x158] ;  /* 0x00015800010e7983 */ /* 0x000ea20000300800 */
[----:B------:R-:W2:Y:S02]  /*1fac0*/  LDL.LU R15, [R1+0x15c] ;  /* 0x00015c00010f7983 */ /* 0x000ea40000300800 */
[----:B------:R-:W2:Y:S02]  /*1fad0*/  LDL.LU R24, [R1+0x190] ;  /* 0x0001900001187983 */ /* 0x000ea40000300800 */
[----:B---3--:R-:W-:Y:S01]  /*1fae0*/  IMAD.MOV.U32 R19, RZ, RZ, R26 ;  /* 0x000000ffff137224 */ /* 0x008fe200078e001a */
[----:B------:R-:W3:Y:S01]  /*1faf0*/  LDL.LU R25, [R1+0x194] ;  /* 0x0001940001197983 */ /* 0x000ee20000300800 */
[----:B----4-:R-:W-:-:S02]  /*1fb00*/  IMAD.MOV.U32 R18, RZ, RZ, R27 ;  /* 0x000000ffff127224 */ /* 0x010fc400078e001b */
[----:B------:R-:W3:Y:S02]  /*1fb10*/  LDL.LU R26, [R1+0x198] ;  /* 0x00019800011a7983 */ /* 0x000ee40000300800 */
[----:B------:R-:W3:Y:S01]  /*1fb20*/  LDL.LU R27, [R1+0x19c] ;  /* 0x00019c00011b7983 */ /* 0x000ee20000300800 */
[----:B--2---:R-:W-:Y:S01]  /*1fb30*/  STL.64 [R1+0x1ea8], R14 ;  /* 0x001ea80e01007387 */ /* 0x004fe20000100a00 */
[----:B------:R0:W-:Y:S03]  /*1fb40*/  STL.64 [R1+0x1ea0], R12 ;  /* 0x001ea00c01007387 */ /* 0x0001e60000100a00 */
[----:B0-----:R-:W2:Y:S01]  /*1fb50*/  LDL.LU R12, [R1+0x180] ;  /* 0x00018000010c7983 */ /* 0x001ea20000300800 */
[----:B------:R-:W2:Y:S02]  /*1fb60*/  LDL.LU R13, [R1+0x184] ;  /* 0x00018400010d7983 */ /* 0x000ea40000300800 */
[----:B------:R-:W4:Y:S02]  /*1fb70*/  LDL.LU R14, [R1+0x188] ;  /* 0x00018800010e7983 */ /* 0x000f240000300800 */
[----:B------:R-:W4:Y:S02]  /*1fb80*/  LDL.LU R15, [R1+0x18c] ;  /* 0x00018c00010f7983 */ /* 0x000f240000300800 */
[----:B------:R-:W-:-:S02]  /*1fb90*/  IMAD.MOV.U32 R8, RZ, RZ, R11 ;  /* 0x000000ffff087224 */ /* 0x000fc400078e000b */
[----:B------:R-:W-:Y:S01]  /*1fba0*/  IMAD.MOV.U32 R9, RZ, RZ, R10 ;  /* 0x000000ffff097224 */ /* 0x000fe200078e000a */
[----:B----4-:R-:W-:Y:S01]  /*1fbb0*/  STL.64 [R1+0x1eb8], R14 ;  /* 0x001eb80e01007387 */ /* 0x010fe20000100a00 */
[----:B--2---:R0:W-:Y:S02]  /*1fbc0*/  STL.64 [R1+0x1eb0], R12 ;  /* 0x001eb00c01007387 */ /* 0x0041e40000100a00 */
[----:B0-----:R-:W-:Y:S02]  /*1fbd0*/  IMAD.MOV.U32 R12, RZ, RZ, R29 ;  /* 0x000000ffff0c7224 */ /* 0x001fe400078e001d */
[----:B------:R-:W2:Y:S01]  /*1fbe0*/  LDL.LU R29, [R1+0x1ec8] ;  /* 0x001ec800011d7983 */ /* 0x000ea20000300800 */
[----:B------:R0:W-:Y:S03]  /*1fbf0*/  STL.64 [R1+0x1e90], R8 ;  /* 0x001e900801007387 */ /* 0x0001e60000100a00 */
[----:B0-----:R-:W4:Y:S01]  /*1fc00*/  LDL.LU R8, [R1+0x140] ;  /* 0x0001400001087983 */ /* 0x001f220000300800 */
[----:B------:R-:W4:Y:S02]  /*1fc10*/  LDL.LU R9, [R1+0x144] ;  /* 0x0001440001097983 */ /* 0x000f240000300800 */
[----:B------:R-:W4:Y:S02]  /*1fc20*/  LDL.LU R10, [R1+0x148] ;  /* 0x00014800010a7983 */ /* 0x000f240000300800 */
[----:B------:R-:W4:Y:S01]  /*1fc30*/  LDL.LU R11, [R1+0x14c] ;  /* 0x00014c00010b7983 */ /* 0x000f220000300800 */
[----:B------:R-:W-:Y:S01]  /*1fc40*/  STL.64 [R1+0x1e70], R18 ;  /* 0x001e701201007387 */ /* 0x000fe20000100a00 */
[----:B------:R0:W-:Y:S03]  /*1fc50*/  STL.64 [R1+0x1e68], R16 ;  /* 0x001e681001007387 */ /* 0x0001e60000100a00 */
[----:B0-----:R-:W2:Y:S01]  /*1fc60*/  LDL.LU R16, [R1+0x120] ;  /* 0x0001200001107983 */ /* 0x001ea20000300800 */
[----:B------:R-:W2:Y:S02]  /*1fc70*/  LDL.LU R17, [R1+0x124] ;  /* 0x0001240001117983 */ /* 0x000ea40000300800 */
[----:B------:R-:W2:Y:S02]  /*1fc80*/  LDL.LU R18, [R1+0x128] ;  /* 0x0001280001127983 */ /* 0x000ea40000300800 */
[----:B------:R-:W2:Y:S02]  /*1fc90*/  LDL.LU R19, [R1+0x12c] ;  /* 0x00012c0001137983 */ /* 0x000ea40000300800 */
[----:B------:R-:W-:-:S07]  /*1fca0*/  IMAD.MOV.U32 R13, RZ, RZ, R28 ;  /* 0x000000ffff0d7224 */ /* 0x000fce00078e001c */
[C---:B---3--:R-:W-:Y:S11]  /*1fcb0*/  HMMA.16816.F32.BF16 R12, R20.reuse, R12, R24 ;  /* 0x0000000c140c723c */ /* 0x048ff60000041818 */
[----:B------:R-:W-:Y:S11]  /*1fcc0*/  @!UPT UIADD3 URZ, URZ, URZ, URZ ;  /* 0x0000003f3f3ff290 */ /* 0x000ff6000fffe03f */
[----:B------:R-:W-:Y:S02]  /*1fcd0*/  @!UPT UIADD3 URZ, URZ, URZ, URZ ;  /* 0x0000003f3f3ff290 */ /* 0x000fe4000fffe03f */
[----:B------:R-:W-:Y:S02]  /*1fce0*/  IMAD.MOV.U32 R27, RZ, RZ, R14 ;  /* 0x000000ffff1b7224 */ /* 0x000fe400078e000e */
[----:B------:R-:W-:Y:S01]  /*1fcf0*/  IMAD.MOV.U32 R26, RZ, RZ, R13 ;  /* 0x000000ffff1a7224 */ /* 0x000fe200078e000d */
[----:B--2---:R-:W-:Y:S01]  /*1fd00*/  STL.64 [R1+0x1e88], R18 ;  /* 0x001e881201007387 */ /* 0x004fe20000100a00 */
[----:B------:R0:W-:Y:S03]  /*1fd10*/  STL.64 [R1+0x1e80], R16 ;  /* 0x001e801001007387 */ /* 0x0001e60000100a00 */
[----:B0-----:R-:W2:Y:S01]  /*1fd20*/  LDL.LU R16, [R1+0x130] ;  /* 0x0001300001107983 */ /* 0x001ea20000300800 */
[----:B------:R-:W2:Y:S02]  /*1fd30*/  LDL.LU R17, [R1+0x134] ;  /* 0x0001340001117983 */ /* 0x000ea40000300800 */
[----:B------:R-:W2:Y:S02]  /*1fd40*/  LDL.LU R18, [R1+0x138] ;  /* 0x0001380001127983 */ /* 0x000ea40000300800 */
[----:B------:R-:W2:Y:S01]  /*1fd50*/  LDL.LU R19, [R1+0x13c] ;  /* 0x00013c0001137983 */ /* 0x000ea20000300800 */
[----:B------:R-:W-:Y:S01]  /*1fd60*/  STL.64 [R1+0x1e10], R6 ;  /* 0x001e100601007387 */ /* 0x000fe20000100a00 */
[----:B------:R0:W-:Y:S03]  /*1fd70*/  STL.64 [R1+0x1e08], R4 ;  /* 0x001e080401007387 */ /* 0x0001e60000100a00 */
[----:B0-----:R-:W3:Y:S01]  /*1fd80*/  LDL.LU.64 R4, [R1] ;  /* 0x0000000001047983 */ /* 0x001ee20000300a00 */
[----:B------:R-:W-:Y:S02]  /*1fd90*/  STL [R1+0x1d5c], R3 ;  /* 0x001d5c0301007387 */ /* 0x000fe40000100800 */
[----:B------:R-:W2:Y:S02]  /*1fda0*/  LDL.LU.64 R24, [R1+0x1ec0] ;  /* 0x001ec00001187983 */ /* 0x000ea40000300a00 */
[----:B------:R-:W-:Y:S01]  /*1fdb0*/  STL [R1+0x200], R12 ;  /* 0x0002000c01007387 */ /* 0x000fe20000100800 */
[----:B------:R0:W-:Y:S04]  /*1fdc0*/  STL [R1+0x20c], R15 ;  /* 0x00020c0f01007387 */ /* 0x0001e80000100800 */
[----:B0-----:R-:W3:Y:S01]  /*1fdd0*/  LDL.LU.64 R14, [R1+0x1eb8] ;  /* 0x001eb800010e7983 */ /* 0x001ee20000300a00 */
        /* <DEDUP_REMOVED lines=8> */
[----:B------:R0:W-:Y:S02]  /*1fe60*/  STL.64 [R1+0x1e20], R4 ;  /* 0x001e200401007387 */ /* 0x0001e40000100a00 */
[----:B0-----:R-:W3:Y:S01]  /*1fe70*/  LDL.LU.64 R4, [R1+0x10] ;  /* 0x0000100001047983 */ /* 0x001ee20000300a00 */
[C---:B--2---:R-:W-:Y:S03]  /*1fe80*/  HMMA.16816.F32.BF16 R12, R20.reuse, R24, R12 ;  /* 0x00000018140c723c */ /* 0x044fe6000004180c */
[----:B---3--:R0:W-:Y:S04]  /*1fe90*/  STL.64 [R1+0x1e38], R4 ;  /* 0x001e380401007387 */ /* 0x0081e80000100a00 */
[----:B0-----:R-:W2:Y:S11]  /*1fea0*/  LDL.LU.64 R4, [R1+0x20] ;  /* 0x0000200001047983 */ /* 0x001eb60000300a00 */
[----:B------:R-:W-:Y:S05]  /*1feb0*/  @!UPT UIADD3 URZ, URZ, URZ, URZ ;  /* 0x0000003f3f3ff290 */ /* 0x000fea000fffe03f */
[----:B------:R0:W-:Y:S02]  /*1fec0*/  STL.64 [R1+0x1c0], R12 ;  /* 0x0001c00c01007387 */ /* 0x0001e40000100a00 */
[----:B0-----:R-:W4:Y:S01]  /*1fed0*/  LDL.LU.64 R12, [R1+0x1e98] ;  /* 0x001e9800010c7983 */ /* 0x001f220000300a00 */
[----:B------:R-:W-:Y:S02]  /*1fee0*/  STL.64 [R1+0x1e30], R26 ;  /* 0x001e301a01007387 */ /* 0x000fe40000100a00 */
[----:B------:R-:W-:Y:S02]  /*1fef0*/  IMAD.MOV.U32 R28, RZ, RZ, R15 ;  /* 0x000000ffff1c7224 */ /* 0x000fe400078e000f */
[----:B------:R0:W-:Y:S02]  /*1ff00*/  STL.64 [R1+0x1e28], R24 ;  /* 0x001e281801007387 */ /* 0x0001e40000100a00 */
[----:B------:R-:W-:Y:S01]  /*1ff10*/  IMAD.MOV.U32 R3, RZ, RZ, R14 ;  /* 0x000000ffff037224 */ /* 0x000fe200078e000e */
[----:B0-----:R-:W3:Y:S01]  /*1ff20*/  LDL.LU R24, [R1+0xd0] ;  /* 0x0000d00001187983 */ /* 0x001ee20000300800 */
[----:B------:R-:W3:Y:S02]  /*1ff30*/  LDL.LU R25, [R1+0xd4] ;  /* 0x0000d40001197983 */ /* 0x000ee40000300800 */
[----:B------:R-:W3:Y:S02]  /*1ff40*/  LDL.LU R26, [R1+0xd8] ;  /* 0x0000d800011a7983 */ /* 0x000ee40000300800 */
[----:B------:R-:W3:Y:S01]  /*1ff50*/  LDL.LU R27, [R1+0xdc] ;  /* 0x0000dc00011b7983 */ /* 0x000ee20000300800 */
[----:B------:R-:W-:Y:S01]  /*1ff60*/  STL [R1+0x1df4], R28 ;  /* 0x001df41c01007387 */ /* 0x000fe20000100800 */
[----:B------:R-:W-:Y:S01]  /*1ff70*/  STL [R1+0x1df0], R3 ;  /* 0x001df00301007387 */ /* 0x000fe20000100800 */
[C---:B----4-:R-:W-:Y:S11]  /*1ff80*/  HMMA.16816.F32.BF16 R8, R20.reuse, R12, R8 ;  /* 0x0000000c1408723c */ /* 0x050ff60000041808 */
[----:B------:R-:W-:Y:S11]  /*1ff90*/  @!UPT UIADD3 URZ, URZ, URZ, URZ ;  /* 0x0000003f3f3ff290 */ /* 0x000ff6000fffe03f */
[----:B------:R-:W-:Y:S01]  /*1ffa0*/  @!UPT UIADD3 URZ, URZ, URZ, URZ ;  /* 0x0000003f3f3ff290 */ /* 0x000fe2000fffe03f */
[----:B------:R0:W-:Y:S01]  /*1ffb0*/  STL.64 [R1+0x1b0], R8 ;  /* 0x0001b00801007387 */ /* 0x0001e20000100a00 */
[----:B------:R1:W-:Y:S03]  /*1ffc0*/  STL.64 [R1+0x1b8], R10 ;  /* 0x0001b80a01007387 */ /* 0x0003e60000100a00 */
[----:B0-----:R-:W1:Y:S02]  /*1ffd0*/  LDL.LU.64 R8, [R1+0x1e90] ;  /* 0x001e900001087983 */ /* 0x001e640000300a00 */
[C---:B-1----:R-:W-:Y:S02]  /*1ffe0*/  HMMA.16816.F32.BF16 R8, R20.reuse, R8, R16 ;  /* 0x000000081408723c */ /* 0x042fe40000041810 */
        /* <DEDUP_REMOVED lines=10> */
[----:B------:R0:W-:Y:S01]  /*20090*/  STL.64 [R1+0x180], R8 ;  /* 0x0001800801007387 */ /* 0x0001e20000100a00 */
[----:B------:R1:W-:Y:S03]  /*200a0*/  STL.64 [R1+0x188], R10 ;  /* 0x0001880a01007387 */ /* 0x0003e60000100a00 */
[----:B0-----:R-:W4:Y:S02]  /*200b0*/  LDL.LU.64 R8, [R1+0x1e60] ;  /* 0x001e600001087983 */ /* 0x001f240000300a00 */
[----:B----4-:R-:W-:Y:S02]  /*200c0*/  HMMA.16816.F32.BF16 R20, R20, R8, R16 ;  /* 0x000000081414723c */ /* 0x010fe40000041810 */
[----:B------:R-:W2:Y:S01]  /*200d0*/  LDL.LU.64 R18, [R1+0x1e58] ;  /* 0x001e580001127983 */ /* 0x000ea20000300a00 */
[----:B------:R-:W2:Y:S02]  /*200e0*/  LDL.LU.64 R16, [R1+0x1e50] ;  /* 0x001e500001107983 */ /* 0x000ea40000300a00 */
[----:B------:R-:W-:-:S02]  /*200f0*/  IMAD.MOV.U32 R28, RZ, RZ, R8 ;  /* 0x000000ffff1c7224 */ /* 0x000fc400078e0008 */
[----:B------:R-:W-:Y:S11]  /*20100*/  IMAD.MOV.U32 R3, RZ, RZ, R9 ;  /* 0x000000ffff037224 */ /* 0x000ff600078e0009 */
[----:B------:R-:W-:Y:S05]  /*20110*/  @!UPT UIADD3 URZ, URZ, URZ, URZ ;  /* 0x0000003f3f3ff290 */ /* 0x000fea000fffe03f */
[----:B------:R0:W-:Y:S01]  /*20120*/  STL.64 [R1+0x150], R20 ;  /* 0x0001501401007387 */ /* 0x0001e20000100a00 */
[----:B------:R4:W-:Y:S02]  /*20130*/  STL.64 [R1+0x158], R22 ;  /* 0x0001581601007387 */ /* 0x0009e40000100a00 */
[----:B-1----:R-:W2:Y:S02]  /*20140*/  LDL.LU.64 R10, [R1+0x1e48] ;  /* 0x001e4800010a7983 */ /* 0x002ea40000300a00 */
[----:B------:R-:W2:Y:S01]  /*20150*/  LDL.LU.64 R8, [R1+0x1e40] ;  /* 0x001e400001087983 */ /* 0x000ea20000300a00 */
[----:B0-----:R-:W3:Y:S01]  /*20160*/  LDL.LU R20, [R1+0x160] ;  /* 0x0001600001147983 */ /* 0x001ee20000300800 */
[----:B------:R-:W3:Y:S02]  /*20170*/  LDL.LU R21, [R1+0x164] ;  /* 0x0001640001157983 */ /* 0x000ee40000300800 */
[----:B----4-:R-:W4:Y:S02]  /*20180*/  LDL.LU R22, [R1+0x168] ;  /* 0x0001680001167983 */ /* 0x010f240000300800 */
[----:B------:R-:W4:Y:S01]  /*20190*/  LDL.LU R23, [R1+0x16c] ;  /* 0x00016c0001177983 */ /* 0x000f220000300800 */
[C---:B--2---:R-:W-:Y:S11]  /*201a0*/  HMMA.16816.F32.BF16 R16, R8.reuse, R4, R16 ;  /* 0x000000040810723c */ /* 0x044ff60000041810 */
[----:B------:R-:W-:Y:S11]  /*201b0*/  @!UPT UIADD3 URZ, URZ, URZ, URZ ;  /* 0x0000003f3f3ff290 */ /* 0x000ff6000fffe03f */
[----:B------:R-:W-:Y:S01]  /*201c0*/  @!UPT UIADD3 URZ, URZ, URZ, URZ ;  /* 0x0000003f3f3ff290 */ /* 0x000fe2000fffe03f */
[----:B------:R0:W-:Y:S01]  /*201d0*/  STL.64 [R1+0x130], R16 ;  /* 0x0001301001007387 */ /* 0x0001e20000100a00 */
[----:B------:R1:W-:Y:S02]  /*201e0*/  STL.64 [R1+0x138], R18 ;  /* 0x0001381201007387 */ /* 0x0003e40000100a00 */
[----:B0-----:R-:W-:Y:S02]  /*201f0*/  IMAD.MOV.U32 R17, RZ, RZ, R4 ;  /* 0x000000ffff117224 */ /* 0x001fe400078e0004 */
[----:B------:R-:W-:Y:S02]  /*20200*/  IMAD.MOV.U32 R16, RZ, RZ, R5 ;  /* 0x000000ffff107224 */ /* 0x000fe400078e0005 */
[----:B------:R-:W3:Y:S02]  /*20210*/  LDL.LU.64 R4, [R1+0x1e38] ;  /* 0x001e380001047983 */ /* 0x000ee40000300a00 */
[----:B---3--:R-:W-:Y:S01]  /*20220*/  HMMA.16816.F32.BF16 R24, R8, R4, R24 ;  /* 0x000000040818723c */ /* 0x008fe20000041818 */
[----:B-1----:R-:W-:-:S02]  /*20230*/  IMAD.MOV.U32 R19, RZ, RZ, R4 ;  /* 0x000000ffff137224 */ /* 0x002fc400078e0004 */
[----:B------:R-:W-:Y:S11]  /*20240*/  IMAD.MOV.U32 R18, RZ, RZ, R5 ;  /* 0x000000ffff127224 */ /* 0x000ff600078e0005 */
[----:B------:R-:W-:Y:S09]  /*20250*/  @!UPT UIADD3 URZ, URZ, URZ, URZ ;  /* 0x0000003f3f3ff290 */ /* 0x000ff2000fffe03f */
[----:B------:R-:W-:Y:S01]  /*20260*/  STL.64 [R1+0x110], R24 ;  /* 0x0001101801007387 */ /* 0x000fe20000100a00 */
[----:B------:R0:W-:Y:S03]  /*20270*/  STL.64 [R1+0x118], R26 ;  /* 0x0001181a01007387 */ /* 0x0001e60000100a00 */
[----:B0-----:R-:W2:Y:S01]  /*20280*/  LDL.LU.64 R26, [R1+0x1e30] ;  /* 0x001e3000011a7983 */ /* 0x001ea20000300a00 */
[----:B------:R-:W3:Y:S02]  /*20290*/  LDL.LU.64 R24, [R1+0x1e28] ;  /* 0x001e280001187983 */ /* 0x000ee40000300a00 */
[----:B------:R-:W4:Y:S02]  /*202a0*/  LDL.LU.64 R4, [R1+0x1e20] ;  /* 0x001e200001047983 */ /* 0x000f240000300a00 */
[----:B------:R-:W-:Y:S01]  /*202b0*/  STL.64 [R1+0x1e00], R18 ;  /* 0x001e001201007387 */ /* 0x000fe20000100a00 */
[----:B------:R0:W-:Y:S04]  /*202c0*/  STL.64 [R1+0x1df8], R16 ;  /* 0x001df81001007387 */ /* 0x0001e80000100a00 */
[----:B0-----:R-:W2:Y:S01]  /*202d0*/  LDL.LU R16, [R1+0x1d0] ;  /* 0x0001d00001107983 */ /* 0x001ea20000300800 */
[----:B------:R-:W-:-:S02]  /*202e0*/  IMAD.MOV.U32 R17, RZ, RZ, R29 ;  /* 0x000000ffff117224 */ /* 0x000fc400078e001d */
[----:B------:R-:W2:Y:S01]  /*202f0*/  LDL.LU R29, [R1+0x1e18] ;  /* 0x001e1800011d7983 */ /* 0x000ea20000300800 */
[----:B----4-:R-:W-:Y:S11]  /*20300*/  HMMA.16816.F32.BF16 R20, R8, R4, R20 ;  /* 0x000000040814723c */ /* 0x010ff60000041814 */
[----:B------:R-:W-:Y:S11]  /*20310*/  @!UPT UIADD3 URZ, URZ, URZ, URZ ;  /* 0x0000003f3f3ff290 */ /* 0x000ff6000fffe03f */
[----:B------:R-:W-:Y:S01]  /*20320*/  @!UPT UIADD3 URZ, URZ, URZ, URZ ;  /* 0x0000003f3f3ff290 */ /* 0x000fe2000fffe03f */
[----:B------:R0:W-:Y:S01]  /*20330*/  STL.64 [R1+0xf0], R20 ;  /* 0x0000f01401007387 */ /* 0x0001e20000100a00 */
[----:B------:R-:W-:Y:S02]  /*20340*/  STL.64 [R1+0xf8], R22 ;  /* 0x0000f81601007387 */ /* 0x000fe40000100a00 */
[----:B------:R-:W3:Y:S02]  /*20350*/  LDL.LU.64 R6, [R1+0x1e10] ;  /* 0x001e100001067983 */ /* 0x000ee40000300a00 */
[----:B0-----:R-:W-:Y:S02]  /*20360*/  IMAD.MOV.U32 R21, RZ, RZ, R4 ;  /* 0x000000ffff157224 */ /* 0x001fe400078e0004 */
[----:B------:R-:W-:Y:S02]  /*20370*/  IMAD.MOV.U32 R20, RZ, RZ, R5 ;  /* 0x000000ffff147224 */ /* 0x000fe400078e0005 */
[----:B------:R-:W3:Y:S01]  /*20380*/  LDL.LU.64 R4, [R1+0x1e08] ;  /* 0x001e080001047983 */ /* 0x000ee20000300a00 */
[----:B------:R-:W-:-:S02]  /*20390*/  IMAD.MOV.U32 R18, RZ, RZ, R2 ;  /* 0x000000ffff127224 */ /* 0x000fc400078e0002 */
[----:B------:R-:W-:Y:S01]  /*203a0*/  IMAD.MOV.U32 R19, RZ, RZ, R0 ;  /* 0x000000ffff137224 */ /* 0x000fe200078e0000 */
[C---:B---3--:R-:W-:Y:S11]  /*203b0*/  HMMA.16816.F32.BF16 R4, R8.reuse, R24, R4 ;  /* 0x000000180804723c */ /* 0x048ff60000041804 */
[----:B------:R-:W-:Y:S11]  /*203c0*/  @!UPT UIADD3 URZ, URZ, URZ, URZ ;  /* 0x0000003f3f3ff290 */ /* 0x000ff6000fffe03f */
[----:B------:R-:W-:Y:S01]  /*203d0*/  @!UPT UIADD3 URZ, URZ, URZ, URZ ;  /* 0x0000003f3f3ff290 */ /* 0x000fe2000fffe03f */
[----:B------:R-:W-:Y:S01]  /*203e0*/  STL.64 [R1+0xd0], R4 ;  /* 0x0000d00401007387 */ /* 0x000fe20000100a00 */
[----:B------:R-:W-:Y:S02]  /*203f0*/  IMAD.MOV.U32 R2, RZ, RZ, R6 ;  /* 0x000000ffff027224 */ /* 0x000fe400078e0006 */
[----:B------:R-:W-:Y:S02]  /*20400*/  IMAD.MOV.U32 R0, RZ, RZ, R7 ;  /* 0x000000ffff007224 */ /* 0x000fe400078e0007 */
[----:B--2---:R-:W0:Y:S01]  /*20410*/  LDSM.16.MT88.4 R4, [R29+0x4180] ;  /* 0x004180001d04783b */ /* 0x004e220000004200 */
[----:B------:R-:W-:Y:S02]  /*20420*/  STL.64 [R1+0x1d88], R26 ;  /* 0x001d881a01007387 */ /* 0x000fe40000100a00 */
[----:B------:R1:W-:Y:S02]  /*20430*/  STL.64 [R1+0x1d80], R24 ;  /* 0x001d801801007387 */ /* 0x0003e40000100a00 */
[----:B-1----:R-:W2:Y:S01]  /*20440*/  LDL.LU R24, [R1+0x1f0] ;  /* 0x0001f00001187983 */ /* 0x002ea20000300800 */
[----:B------:R-:W2:Y:S02]  /*20450*/  LDL.LU R25, [R1+0x1f4] ;  /* 0x0001f40001197983 */ /* 0x000ea40000300800 */
[----:B------:R-:W2:Y:S02]  /*20460*/  LDL.LU R26, [R1+0x1f8] ;  /* 0x0001f800011a7983 */ /* 0x000ea40000300800 */
[----:B------:R-:W2:Y:S01]  /*20470*/  LDL.LU R27, [R1+0x1fc] ;  /* 0x0001fc00011b7983 */ /* 0x000ea20000300800 */
[----:B------:R-:W-:Y:S01]  /*20480*/  STL [R1+0x1c7c], R0 ;  /* 0x001c7c0001007387 */ /* 0x000fe20000100800 */
[----:B------:R-:W-:Y:S03]  /*20490*/  STL [R1+0x1c78], R2 ;  /* 0x001c780201007387 */ /* 0x000fe60000100800 */
[----:B0-----:R-:W-:Y:S01]  /*204a0*/  STL.64 [R1+0x1dd8], R6 ;  /* 0x001dd80601007387 */ /* 0x001fe20000100a00 */
[----:B------:R0:W-:Y:S03]  /*204b0*/  STL.64 [R1+0x1dd0], R4 ;  /* 0x001dd00401007387 */ /* 0x0001e60000100a00 */
[----:B0-----:R-:W2:Y:S01]  /*204c0*/  LDL.LU.64 R4, [R1+0xb0] ;  /* 0x0000b00001047983 */ /* 0x001ea20000300a00 */
[----:B------:R-:W-:Y:S01]  /*204d0*/  HMMA.16816.F32.BF16 R16, R8, R12, R16 ;  /* 0x0000000c0810723c */ /* 0x000fe20000041810 */
[----:B------:R-:W-:-:S02]  /*204e0*/  IMAD.MOV.U32 R2, RZ, RZ, R12 ;  /* 0x000000ffff027224 */ /* 0x000fc400078e000c */
[----:B------:R-:W-:Y:S02]  /*204f0*/  IMAD.MOV.U32 R0, RZ, RZ, R13 ;  /* 0x000000ffff007224 */ /* 0x000fe400078e000d */
[----:B------:R-:W0:Y:S11]  /*20500*/  LDSM.16.MT88.4 R12, [R29+0x6000] ;  /* 0x006000001d0c783b */ /* 0x000e360000004200 */
[----:B------:R-:W-:Y:S07]  /*20510*/  @!UPT UIADD3 URZ, URZ, URZ, URZ ;  /* 0x0000003f3f3ff290 */ /* 0x000fee000fffe03f */
[----:B------:R-:W-:Y:S01]  /*20520*/  STL.64 [R1+0xa0], R16 ;  /* 0x0000a01001007387 */ /* 0x000fe20000100a00 */
[----:B------:R1:W-:Y:S03]  /*20530*/  STL.64 [R1+0xa8], R18 ;  /* 0x0000a81201007387 */ /* 0x0003e60000100a00 */
[----:B-1----:R-:W3:Y:S01]  /*20540*/  LDL.LU.64 R18, [R1+0x1e00] ;  /* 0x001e000001127983 */ /* 0x002ee20000300a00 */
[----:B------:R-:W4:Y:S03]  /*20550*/  LDL.LU.64 R16, [R1+0x1df8] ;  /* 0x001df80001107983 */ /* 0x000f260000300a00 */
[----:B0-----:R-:W-:Y:S01]  /*20560*/  STL.64 [R1+0x1d68], R14 ;  /* 0x001d680e01007387 */ /* 0x001fe20000100a00 */
[----:B------:R2:W-:Y:S02]  /*20570*/  STL.64 [R1+0x1d60], R12 ;  /* 0x001d600c01007387 */ /* 0x0005e40000100a00 */
[----:B--2---:R-:W-:Y:S11]  /*20580*/  HMMA.16816.F32.BF16 R12, R8, R4, R24 ;  /* 0x00000004080c723c */ /* 0x004ff60000041818 */
[----:B------:R-:W-:Y:S11]  /*20590*/  @!UPT UIADD3 URZ, URZ, URZ, URZ ;  /* 0x0000003f3f3ff290 */ /* 0x000ff6000fffe03f */
[----:B------:R-:W-:Y:S01]  /*205a0*/  @!UPT UIADD3 URZ, URZ, URZ, URZ ;  /* 0x0000003f3f3ff290 */ /* 0x000fe2000fffe03f */
[----:B------:R0:W-:Y:S01]  /*205b0*/  STL.64 [R1+0x90], R12 ;  /* 0x0000900c01007387 */ /* 0x0001e20000100a00 */
[----:B------:R-:W-:Y:S02]  /*205c0*/  STL.64 [R1+0x98], R14 ;  /* 0x0000980e01007387 */ /* 0x000fe40000100a00 */
[----:B0-----:R-:W-:Y:S02]  /*205d0*/  IMAD.MOV.U32 R12, RZ, RZ, R2 ;  /* 0x000000ffff0c7224 */ /* 0x001fe400078e0002 */
[----:B------:R-:W-:-:S05]  /*205e0*/  IMAD.MOV.U32 R13, RZ, RZ, R0 ;  /* 0x000000ffff0d7224 */ /* 0x000fca00078e0000 */
[----:B------:R0:W-:Y:S04]  /*205f0*/  STL.64 [R1+0x1d78], R12 ;  /* 0x001d780c01007387 */ /* 0x0001e80000100a00 */
[----:B0-----:R-:W2:Y:S01]  /*20600*/  LDL.LU R12, [R1+0x260] ;  /* 0x00026000010c7983 */ /* 0x001ea20000300800 */
[----:B------:R-:W2:Y:S02]  /*20610*/  LDL.LU R13, [R1+0x264] ;  /* 0x00026400010d7983 */ /* 0x000ea40000300800 */
[----:B------:R-:W2:Y:S02]  /*20620*/  LDL.LU R14, [R1+0x268] ;  /* 0x00026800010e7983 */ /* 0x000ea40000300800 */
[----:B------:R-:W2:Y:S02]  /*20630*/  LDL.LU R15, [R1+0x26c] ;  /* 0x00026c00010f7983 */ /* 0x000ea40000300800 */
[----:B------:R-:W-:-:S02]  /*20640*/  IMAD.MOV.U32 R24, RZ, RZ, R21 ;  /* 0x000000ffff187224 */ /* 0x000fc400078e0015 */
[----:B------:R-:W-:Y:S01]  /*20650*/  IMAD.MOV.U32 R25, RZ, RZ, R20 ;  /* 0x000000ffff197224 */ /* 0x000fe200078e0014 */
[----:B--2---:R-:W-:Y:S01]  /*20660*/  STL.64 [R1+0x1d98], R14 ;  /* 0x001d980e01007387 */ /* 0x004fe20000100a00 */
[----:B------:R0:W-:Y:S02]  /*20670*/  STL.64 [R1+0x1d90], R12 ;  /* 0x001d900c01007387 */ /* 0x0001e40000100a00 */
[----:B------:R-:W2:Y:S02]  /*20680*/  LDL.LU.64 R20, [R1+0xe0] ;  /* 0x0000e00001147983 */ /* 0x000ea40000300a00 */
[----:B------:R3:W-:Y:S01]  /*20690*/  STL.64 [R1+0x1da0], R24 ;  /* 0x001da01801007387 */ /* 0x0007e20000100a00 */
[----:B0-----:R-:W2:Y:S01]  /*206a0*/  LDL.LU R12, [R1+0x270] ;  /* 0x00027000010c7983 */ /* 0x001ea20000300800 */
[----:B------:R-:W2:Y:S02]  /*206b0*/  LDL.LU R13, [R1+0x274] ;  /* 0x00027400010d7983 */ /* 0x000ea40000300800 */
[----:B------:R-:W2:Y:S02]  /*206c0*/  LDL.LU R14, [R1+0x278] ;  /* 0x00027800010e7983 */ /* 0x000ea40000300800 */
[----:B------:R-:W2:Y:S02]  /*206d0*/  LDL.LU R15, [R1+0x27c] ;  /* 0x00027c00010f7983 */ /* 0x000ea40000300800 */
[----:B------:R-:W-:-:S02]  /*206e0*/  IMAD.MOV.U32 R27, RZ, RZ, R4 ;  /* 0x000000ffff1b7224 */ /* 0x000fc400078e0004 */
[----:B------:R-:W-:Y:S01]  /*206f0*/  IMAD.MOV.U32 R26, RZ, RZ, R5 ;  /* 0x000000ffff1a7224 */ /* 0x000fe200078e0005 */
[----:B--2---:R-:W-:Y:S01]  /*20700*/  STL.64 [R1+0x1db0], R14 ;  /* 0x001db00e01007387 */ /* 0x004fe20000100a00 */
[----:B------:R-:W-:Y:S02]  /*20710*/  STL.64 [R1+0x1da8], R12 ;  /* 0x001da80c01007387 */ /* 0x000fe40000100a00 */
[----:B------:R-:W2:Y:S02]  /*20720*/  LDL.LU R4, [R1+0x360] ;  /* 0x0003600001047983 */ /* 0x000ea40000300800 */
[----:B------:R-:W2:Y:S01]  /*20730*/  LDL.LU R5, [R1+0x364] ;  /* 0x0003640001057983 */ /* 0x000ea20000300800 */
[----:B------:R-:W2:Y:S01]  /*20740*/  LDL.LU R6, [R1+0x368] ;  /* 0x0003680001067983 */ /* 0x000ea20000300800 */
[----:B------:R-:W2:Y:S02]  /*20750*/  LDL.LU R7, [R1+0x36c] ;  /* 0x00036c0001077983 */ /* 0x000ea40000300800 */
[----:B---3--:R-:W-:-:S02]  /*20760*/  IMAD.MOV.U32 R24, RZ, RZ, R19 ;  /* 0x000000ffff187224 */ /* 0x008fc400078e0013 */
[----:B------:R-:W-:Y:S01]  /*20770*/  IMAD.MOV.U32 R25, RZ, RZ, R18 ;  /* 0x000000ffff197224 */ /* 0x000fe200078e0012 */
[----:B--2---:R-:W-:Y:S01]  /*20780*/  STL.64 [R1+0x1de8], R6 ;  /* 0x001de80601007387 */ /* 0x004fe20000100a00 */
[----:B------:R0:W-:Y:S03]  /*20790*/  STL.64 [R1+0x1de0], R4 ;  /* 0x001de00401007387 */ /* 0x0001e60000100a00 */
[----:B0-----:R-:W2:Y:S01]  /*207a0*/  LDL.LU R4, [R1+0x370] ;  /* 0x0003700001047983 */ /* 0x001ea20000300800 */
[----:B------:R-:W2:Y:S02]  /*207b0*/  LDL.LU R5, [R1+0x374] ;  /* 0x0003740001057983 */ /* 0x000ea40000300800 */
[----:B------:R-:W2:Y:S02]  /*207c0*/  LDL.LU R6, [R1+0x378] ;  /* 0x0003780001067983 */ /* 0x000ea40000300800 */
[----:B------:R-:W2:Y:S01]  /*207d0*/  LDL.LU R7, [R1+0x37c] ;  /* 0x00037c0001077983 */ /* 0x000ea20000300800 */
[----:B------:R4:W-:Y:S01]  /*207e0*/  STL.64 [R1+0x1db8], R24 ;  /* 0x001db81801007387 */ /* 0x0009e20000100a00 */
[----:B------:R-:W3:Y:S02]  /*207f0*/  LDL.LU R12, [R1+0x280] ;  /* 0x00028000010c7983 */ /* 0x000ee40000300800 */
[----:B------:R-:W3:Y:S02]  /*20800*/  LDL.LU R13, [R1+0x284] ;  /* 0x00028400010d7983 */ /* 0x000ee40000300800 */
[----:B------:R-:W3:Y:S01]  /*20810*/  LDL.LU R14, [R1+0x288] ;  /* 0x00028800010e7983 */ /* 0x000ee20000300800 */
[----:B------:R-:W3:Y:S01]  /*20820*/  LDL.LU R15, [R1+0x28c] ;  /* 0x00028c00010f7983 */ /* 0x000ee20000300800 */
[----:B----4-:R-:W-:-:S02]  /*20830*/  IMAD.MOV.U32 R24, RZ, RZ, R17 ;  /* 0x000000ffff187224 */ /* 0x010fc400078e0011 */
[----:B------:R-:W-:Y:S02]  /*20840*/  IMAD.MOV.U32 R25, RZ, RZ, R16 ;  /* 0x000000ffff197224 */ /* 0x000fe400078e0010 */
[----:B------:R-:W0:Y:S01]  /*20850*/  LDSM.16.MT88.4 R16, [R29+0x6080] ;  /* 0x006080001d10783b */ /* 0x000e220000004200 */
[----:B------:R-:W-:Y:S02]  /*20860*/  IMAD.MOV.U32 R2, RZ, RZ, R20 ;  /* 0x000000ffff027224 */ /* 0x000fe400078e0014 */
[----:B------:R-:W-:Y:S01]  /*20870*/  IMAD.MOV.U32 R0, RZ, RZ, R21 ;  /* 0x000000ffff007224 */ /* 0x000fe200078e0015 */
[----:B--2---:R-:W-:Y:S01]  /*20880*/  HMMA.16816.F32.BF16 R4, R8, R20, R4 ;  /* 0x000000140804723c */ /* 0x004fe20000041804 */
[----:B------:R-:W1:Y:S04]  /*20890*/  LDSM.16.MT88.4 R20, [R29+0x6100] ;  /* 0x006100001d14783b */ /* 0x000e680000004200 */
[----:B---3--:R-:W-:Y:S01]  /*208a0*/  STL.64 [R1+0x1dc8], R14 ;  /* 0x001dc80e01007387 */ /* 0x008fe20000100a00 */
[----:B------:R2:W-:Y:S03]  /*208b0*/  STL.64 [R1+0x1dc0], R12 ;  /* 0x001dc00c01007387 */ /* 0x0005e60000100a00 */
[----:B--2---:R-:W2:Y:S01]  /*208c0*/  LDL.LU R12, [R1+0x350] ;  /* 0x00035000010c7983 */ /* 0x004ea20000300800 */
[----:B------:R-:W2:Y:S02]  /*208d0*/  LDL.LU R13, [R1+0x354] ;  /* 0x00035400010d7983 */ /* 0x000ea40000300800 */
[----:B------:R-:W2:Y:S02]  /*208e0*/  LDL.LU R14, [R1+0x358] ;  /* 0x00035800010e7983 */ /* 0x000ea40000300800 */
[----:B------:R-:W2:Y:S01]  /*208f0*/  LDL.LU R15, [R1+0x35c] ;  /* 0x00035c00010f7983 */ /* 0x000ea20000300800 */
[----:B0-----:R-:W-:Y:S01]  /*20900*/  STL.64 [R1+0x1cc0], R18 ;  /* 0x001cc01201007387 */ /* 0x001fe20000100a00 */
[----:B------:R0:W-:Y:S02]  /*20910*/  STL.64 [R1+0x1cb8], R16 ;  /* 0x001cb81001007387 */ /* 0x0001e40000100a00 */
[----:B0-----:R-:W-:-:S02]  /*20920*/  IMAD.MOV.U32 R16, RZ, RZ, R28 ;  /* 0x000000ffff107224 */ /* 0x001fc400078e001c */
[----:B------:R-:W-:Y:S01]  /*20930*/  IMAD.MOV.U32 R17, RZ, RZ, R3 ;  /* 0x000000ffff117224 */ /* 0x000fe200078e0003 */
[----:B------:R-:W3:Y:S01]  /*20940*/  LDL.LU R28, [R1+0x1df4] ;  /* 0x001df400011c7983 */ /* 0x000ee20000300800 */
[----:B------:R-:W4:Y:S02]  /*20950*/  LDL.LU R3, [R1+0x1df0] ;  /* 0x001df00001037983 */ /* 0x000f240000300800 */
[----:B------:R-:W-:Y:S02]  /*20960*/  STL.64 [R1+0x80], R4 ;  /* 0x0000800401007387 */ /* 0x000fe40000100a00 */
[----:B------:R0:W-:Y:S02]  /*20970*/  STL.64 [R1+0x88], R6 ;  /* 0x0000880601007387 */ /* 0x0001e40000100a00 */
[----:B0-----:R-:W2:Y:S01]  /*20980*/  LDL.LU.64 R6, [R1+0x1de8] ;  /* 0x001de80001067983 */ /* 0x001ea20000300a00 */
[----:B------:R-:W2:Y:S02]  /*20990*/  LDL.LU.64 R4, [R1+0x1de0] ;  /* 0x001de00001047983 */ /* 0x000ea40000300a00 */
[----:B-1----:R-:W-:Y:S02]  /*209a0*/  STL.64 [R1+0x1c30], R22 ;  /* 0x001c301601007387 */ /* 0x002fe40000100a00 */
[----:B------:R0:W-:Y:S02]  /*209b0*/  STL.64 [R1+0x1c28], R20 ;  /* 0x001c281401007387 */ /* 0x0001e40000100a00 */
[----:B0-----:R-:W-:-:S02]  /*209c0*/  IMAD.MOV.U32 R20, RZ, RZ, R27 ;  /* 0x000000ffff147224 */ /* 0x001fc400078e001b */
[----:B------:R-:W-:-:S05]  /*209d0*/  IMAD.MOV.U32 R21, RZ, RZ, R26 ;  /* 0x000000ffff157224 */ /* 0x000fca00078e001a */
[----:B------:R0:W-:Y:S04]  /*209e0*/  STL.64 [R1+0x1d70], R20 ;  /* 0x001d701401007387 */ /* 0x0001e80000100a00 */
[----:B0-----:R-:W3:Y:S01]  /*209f0*/  LDL.LU R20, [R1+0x250] ;  /* 0x0002500001147983 */ /* 0x001ee20000300800 */
[----:B------:R-:W3:Y:S02]  /*20a00*/  LDL.LU R21, [R1+0x254] ;  /* 0x0002540001157983 */ /* 0x000ee40000300800 */
[----:B------:R-:W3:Y:S02]  /*20a10*/  LDL.LU R22, [R1+0x258] ;  /* 0x0002580001167983 */ /* 0x000ee40000300800 */
[----:B------:R-:W3:Y:S01]  /*20a20*/  LDL.LU R23, [R1+0x25c] ;  /* 0x00025c0001177983 */ /* 0x000ee20000300800 */
[----:B--2---:R-:W-:Y:S01]  /*20a30*/  HMMA.16816.F32.BF16 R8, R8, R16, R4 ;  /* 0x000000100808723c */ /* 0x004fe20000041804 */
[----:B------:R-:W2:Y:S01]  /*20a40*/  LDL.LU.64 R6, [R1+0x1dd8] ;  /* 0x001dd80001067983 */ /* 0x000ea20000300a00 */
[----:B------:R-:W2:Y:S02]  /*20a50*/  LDL.LU.64 R4, [R1+0x1dd0] ;  /* 0x001dd00001047983 */ /* 0x000ea40000300a00 */
[----:B------:R-:W3:Y:S11]  /*20a60*/  LDL.LU R16, [R1+0x210] ;  /* 0x0002100001107983 */ /* 0x000ef60000300800 */
[----:B------:R-:W-:Y:S08]  /*20a70*/  @!UPT UIADD3 URZ, URZ, URZ, URZ ;  /* 0x0000003f3f3ff290 */ /* 0x000ff0000fffe03f */
[----:B------:R-:W-:Y:S01]  /*20a80*/  STL.64 [R1+0x70], R8 ;  /* 0x0000700801007387 */ /* 0x000fe20000100a00 */
[----:B------:R-:W-:Y:S02]  /*20a90*/  STL.64 [R1+0x78], R10 ;  /* 0x0000780a01007387 */ /* 0x000fe40000100a00 */
[----:B------:R-:W0:Y:S04]  /*20aa0*/  LDSM.16.MT88.4 R8, [R29+0x6180] ;  /* 0x006180001d08783b */ /* 0x000e280000004200 */
[----:B------:R-:W3:Y:S01]  /*20ab0*/  LDL.LU R17, [R1+0x214] ;  /* 0x0002140001117983 */ /* 0x000ee20000300800 */
[----:B------:R-:W3:Y:S01]  /*20ac0*/  LDL.LU R18, [R1+0x218] ;  /* 0x0002180001127983 */ /* 0x000ee20000300800 */
[----:B------:R-:W3:Y:S03]  /*20ad0*/  LDL.LU R19, [R1+0x21c] ;  /* 0x00021c0001137983 */ /* 0x000ee60000300800 */
[----:B0-----:R0:W-:Y:S01]  /*20ae0*/  STL [R1+0x1b90], R8 ;  /* 0x001b900801007387 */ /* 0x0011e20000100800 */
[----:B------:R1:W-:Y:S02]  /*20af0*/  STL [R1+0x1b8c], R9 ;  /* 0x001b8c0901007387 */ /* 0x0003e40000100800 */
[----:B------:R4:W-:Y:S02]  /*20b00*/  STL [R1+0x1b88], R10 ;  /* 0x001b880a01007387 */ /* 0x0009e40000100800 */
[----:B------:R4:W-:Y:S01]  /*20b10*/  STL [R1+0x1b84], R11 ;  /* 0x001b840b01007387 */ /* 0x0009e20000100800 */
[----:B0-----:R-:W3:Y:S01]  /*20b20*/  LDL.LU R8, [R1+0x240] ;  /* 0x0002400001087983 */ /* 0x001ee20000300800 */
[----:B-1----:R-:W3:Y:S02]  /*20b30*/  LDL.LU R9, [R1+0x244] ;  /* 0x0002440001097983 */ /* 0x002ee40000300800 */
[----:B----4-:R-:W4:Y:S02]  /*20b40*/  LDL.LU R10, [R1+0x248] ;  /* 0x00024800010a7983 */ /* 0x010f240000300800 */
[----:B------:R-:W4:Y:S01]  /*20b50*/  LDL.LU R11, [R1+0x24c] ;  /* 0x00024c00010b7983 */ /* 0x000f220000300800 */
[----:B------:R-:W-:Y:S01]  /*20b60*/  STL [R1+0x1b80], R29 ;  /* 0x001b801d01007387 */ /* 0x000fe20000100800 */
[C---:B--2---:R-:W-:Y:S03]  /*20b70*/  HMMA.16816.F32.BF16 R24, R4.reuse, R24, R12 ;  /* 0x000000180418723c */ /* 0x044fe6000004180c */
[----:B------:R-:W2:Y:S01]  /*20b80*/  LDL.LU.64 R14, [R1+0x1dc8] ;  /* 0x001dc800010e7983 */ /* 0x000ea20000300a00 */
[----:B------:R-:W2:Y:S11]  /*20b90*/  LDL.LU.64 R12, [R1+0x1dc0] ;  /* 0x001dc000010c7983 */ /* 0x000eb60000300a00 */
[----:B------:R-:W-:Y:S08]  /*20ba0*/  @!UPT UIADD3 URZ, URZ, URZ, URZ ;  /* 0x0000003f3f3ff290 */ /* 0x000ff0000fffe03f */
[----:B------:R0:W-:Y:S01]  /*20bb0*/  STL.64 [R1+0x60], R24 ;  /* 0x0000601801007387 */ /* 0x0001e20000100a00 */
[----:B------:R2:W-:Y:S03]  /*20bc0*/  STL.64 [R1+0x68], R26 ;  /* 0x0000681a01007387 */ /* 0x0005e60000100a00 */
[----:B0-----:R-:W2:Y:S02]  /*20bd0*/  LDL.LU.64 R24, [R1+0x1db8] ;  /* 0x001db80001187983 */ /* 0x001ea40000300a00 */
[C---:B--2---:R-:W-:Y:S02]  /*20be0*/  HMMA.16816.F32.BF16 R24, R4.reuse, R24, R12 ;  /* 0x000000180418723c */ /* 0x044fe4000004180c */
[----:B------:R-:W2:Y:S01]  /*20bf0*/  LDL.LU.64 R14, [R1+0x1db0] ;  /* 0x001db000010e7983 */ /* 0x000ea20000300a00 */
[----:B------:R-:W2:Y:S11]  /*20c00*/  LDL.LU.64 R12, [R1+0x1da8] ;  /* 0x001da800010c7983 */ /* 0x000eb60000300a00 */
[----:B------:R-:W-:Y:S09]  /*20c10*/  @!UPT UIADD3 URZ, URZ, URZ, URZ ;  /* 0x0000003f3f3ff290 */ /* 0x000ff2000fffe03f */
[----:B------:R0:W-:Y:S01]  /*20c20*/  STL.64 [R1+0x50], R24 ;  /* 0x0000501801007387 */ /* 0x0001e20000100a00 */
        /* <DEDUP_REMOVED lines=8> */
[----:B0-----:R-:W2:Y:S01]  /*20cb0*/  LDL.LU.64 R26, [R1+0x1d88] ;  /* 0x001d8800011a7983 */ /* 0x001ea20000300a00 */
[----:B------:R-:W2:Y:S02]  /*20cc0*/  LDL.LU.64 R24, [R1+0x1d80] ;  /* 0x001d800001187983 */ /* 0x000ea40000300a00 */
[C---:B--2---:R-:W-:Y:S11]  /*20cd0*/  HMMA.16816.F32.BF16 R12, R4.reuse, R24, R12 ;  /* 0x00000018040c723c */ /* 0x044ff6000004180c */
[----:B------:R-:W-:Y:S11]  /*20ce0*/  @!UPT UIADD3 URZ, URZ, URZ, URZ ;  /* 0x0000003f3f3ff290 */ /* 0x000ff6000fffe03f */
[----:B------:R-:W-:Y:S01]  /*20cf0*/  @!UPT UIADD3 URZ, URZ, URZ, URZ ;  /* 0x0000003f3f3ff290 */ /* 0x000fe2000fffe03f */
[----:B------:R0:W-:Y:S01]  /*20d00*/  STL.64 [R1+0x30], R12 ;  /* 0x0000300c01007387 */ /* 0x0001e20000100a00 */
[----:B------:R3:W-:Y:S03]  /*20d10*/  STL.64 [R1+0x38], R14 ;  /* 0x0000380e01007387 */ /* 0x0007e60000100a00 */
[----:B0-----:R-:W3:Y:S01]  /*20d20*/  LDL.LU.64 R12, [R1+0x1d78] ;  /* 0x001d7800010c7983 */ /* 0x001ee20000300a00 */
[----:B------:R-:W-:Y:S01]  /*20d30*/  STL.64 [R1+0x1d28], R26 ;  /* 0x001d281a01007387 */ /* 0x000fe20000100a00 */
[C---:B---3--:R-:W-:Y:S02]  /*20d40*/  HMMA.16816.F32.BF16 R12, R4.reuse, R12, R20 ;  /* 0x0000000c040c723c */ /* 0x048fe40000041814 */
[----:B------:R-:W4:Y:S11]  /*20d50*/  LDL.LU.64 R20, [R1+0x1d70] ;  /* 0x001d700001147983 */ /* 0x000f360000300a00 */
[----:B------:R-:W-:Y:S10]  /*20d60*/  @!UPT UIADD3 URZ, URZ, URZ, URZ ;  /* 0x0000003f3f3ff290 */ /* 0x000ff4000fffe03f */
[----:B------:R-:W-:Y:S01]  /*20d70*/  STL.64 [R1+0x120], R12 ;  /* 0x0001200c01007387 */ /* 0x000fe20000100a00 */
[----:B------:R-:W-:Y:S02]  /*20d80*/  IMAD.MOV.U32 R29, RZ, RZ, R15 ;  /* 0x000000ffff1d7224 */ /* 0x000fe400078e000f */
[----:B------:R0:W-:Y:S02]  /*20d90*/  STL [R1+0x128], R14 ;  /* 0x0001280e01007387 */ /* 0x0001e40000100800 */
[----:B0-----:R-:W2:Y:S01]  /*20da0*/  LDL.LU.64 R14, [R1+0x1d68] ;  /* 0x001d6800010e7983 */ /* 0x001ea20000300a00 */
[----:B------:R-:W2:Y:S02]  /*20db0*/  LDL.LU.64 R12, [R1+0x1d60] ;  /* 0x001d6000010c7983 */ /* 0x000ea40000300a00 */
[----:B------:R-:W-:Y:S01]  /*20dc0*/  STL [R1+0x1b94], R29 ;  /* 0x001b941d01007387 */ /* 0x000fe20000100800 */
[----:B----4-:R-:W-:Y:S11]  /*20dd0*/  HMMA.16816.F32.BF16 R20, R4, R20, R8 ;  /* 0x000000140414723c */ /* 0x010ff60000041808 */
[----:B------:R-:W-:Y:S11]  /*20de0*/  @!UPT UIADD3 URZ, URZ, URZ, URZ ;  /* 0x0000003f3f3ff290 */ /* 0x000ff6000fffe03f */
[----:B------:R-:W-:Y:S02]  /*20df0*/  @!UPT UIADD3 URZ, URZ, URZ, URZ ;  /* 0x0000003f3f3ff290 */ /* 0x000fe4000fffe03f */
[----:B------:R-:W-:Y:S02]  /*20e00*/  IMAD.MOV.U32 R8, RZ, RZ, R20 ;  /* 0x000000ffff087224 */ /* 0x000fe400078e0014 */
[----:B------:R-:W-:Y:S01]  /*20e10*/  IMAD.MOV.U32 R9, RZ, RZ, R21 ;  /* 0x000000ffff097224 */ /* 0x000fe200078e0015 */
[----:B------:R-:W3:Y:S01]  /*20e20*/  LDL.LU R20, [R1+0x1c0] ;  /* 0x0001c00001147983 */ /* 0x000ee20000300800 */
[----:B------:R-:W3:Y:S02]  /*20e30*/  LDL.LU R21, [R1+0x1c4] ;  /* 0x0001c40001157983 */ /* 0x000ee40000300800 */
[----:B------:R-:W-:Y:S02]  /*20e40*/  IMAD.MOV.U32 R10, RZ, RZ, R22 ;  /* 0x000000ffff0a7224 */ /* 0x000fe400078e0016 */
[----:B------:R-:W-:Y:S02]  /*20e50*/  IMAD.MOV.U32 R11, RZ, RZ, R23 ;  /* 0x000000ffff0b7224 */ /* 0x000fe400078e0017 */
[----:B------:R-:W-:-:S02]  /*20e60*/  IMAD.MOV.U32 R22, RZ, RZ, R3 ;  /* 0x000000ffff167224 */ /* 0x000fc400078e0003 */
[----:B------:R-:W-:Y:S01]  /*20e70*/  IMAD.MOV.U32 R23, RZ, RZ, R28 ;  /* 0x000000ffff177224 */ /* 0x000fe200078e001c */
[----:B------:R-:W4:Y:S01]  /*20e80*/  LDL.LU R3, [R1+0x1d5c] ;  /* 0x001d5c0001037983 */ /* 0x000f220000300800 */
[----:B------:R-:W2:Y:S03]  /*20e90*/  LDL.LU R28, [R1+0x1d58] ;  /* 0x001d5800011c7983 */ /* 0x000ea60000300800 */
[----:B------:R0:W-:Y:S04]  /*20ea0*/  STL.64 [R1+0x1c90], R22 ;  /* 0x001c901601007387 */ /* 0x0001e80000100a00 */
[----:B---3--:R1:W-:Y:S01]  /*20eb0*/  STL.64 [R1+0x1c88], R20 ;  /* 0x001c881401007387 */ /* 0x0083e20000100a00 */
[----:B0-----:R-:W3:Y:S02]  /*20ec0*/  LDL R22, [R1+0x18] ;  /* 0x0000180001167983 */ /* 0x001ee40000100800 */
[----:B------:R-:W3:Y:S02]  /*20ed0*/  LDL R23, [R1+0x1c] ;  /* 0x00001c0001177983 */ /* 0x000ee40000100800 */
[----:B------:R-:W-:-:S02]  /*20ee0*/  IMAD.MOV.U32 R24, RZ, RZ, R2 ;  /* 0x000000ffff187224 */ /* 0x000fc400078e0002 */
[----:B------:R-:W-:Y:S01]  /*20ef0*/  IMAD.MOV.U32 R25, RZ, RZ, R0 ;  /* 0x000000ffff197224 */ /* 0x000fe200078e0000 */
[----:B---3--:R0:W-:Y:S01]  /*20f00*/  STL.64 [R1+0x1d40], R22 ;  /* 0x001d401601007387 */ /* 0x0081e20000100a00 */
[----:B-1----:R-:W3:Y:S02]  /*20f10*/  LDL.LU R20, [R1+0x230] ;  /* 0x0002300001147983 */ /* 0x002ee40000300800 */
[----:B------:R-:W3:Y:S01]  /*20f20*/  LDL.LU R21, [R1+0x234] ;  /* 0x0002340001157983 */ /* 0x000ee20000300800 */
[----:B0-----:R-:W3:Y:S01]  /*20f30*/  LDL.LU R22, [R1+0x238] ;  /* 0x0002380001167983 */ /* 0x001ee20000300800 */
[----:B------:R-:W-:Y:S02]  /*20f40*/  STL.64 [R1+0x1ba0], R10 ;  /* 0x001ba00a01007387 */ /* 0x000fe40000100a00 */
[----:B------:R0:W-:Y:S02]  /*20f50*/  STL.64 [R1+0x1b98], R8 ;  /* 0x001b980801007387 */ /* 0x0001e40000100a00 */
[----:B0-----:R-:W4:Y:S01]  /*20f60*/  LDL.LU.64 R8, [R1+0x100] ;  /* 0x0001000001087983 */ /* 0x001f220000300a00 */
[----:B------:R-:W4:Y:S02]  /*20f70*/  LDL.LU.64 R10, [R1+0x108] ;  /* 0x00010800010a7983 */ /* 0x000f240000300a00 */
[----:B--2---:R-:W-:-:S07]  /*20f80*/  IMAD.MOV.U32 R23, RZ, RZ, R28 ;  /* 0x000000ffff177224 */ /* 0x004fce00078e001c */
[C---:B---3--:R-:W-:Y:S08]  /*20f90*/  HMMA.16816.F32.BF16 R24, R4.reuse, R24, R20 ;  /* 0x000000180418723c */ /* 0x048ff00000041814 */
[----:B----4-:R-:W-:Y:S11]  /*20fa0*/  HMMA.16816.F32.BF16 R4, R4, R8, R16 ;  /* 0x000000080404723c */ /* 0x010ff60000041810 */
[----:B------:R-:W-:Y:S05]  /*20fb0*/  @!UPT UIADD3 URZ, URZ, URZ, URZ ;  /* 0x0000003f3f3ff290 */ /* 0x000fea000fffe03f */
[----:B------:R-:W-:Y:S01]  /*20fc0*/  IMAD.MOV.U32 R29, RZ, RZ, R27 ;  /* 0x000000ffff1d7224 */ /* 0x000fe200078e001b */
[----:B------:R-:W-:Y:S01]  /*20fd0*/  STL.64 [R1+0x170], R24 ;  /* 0x0001701801007387 */ /* 0x000fe20000100a00 */
[----:B------:R-:W-:Y:S03]  /*20fe0*/  STL [R1+0x178], R26 ;  /* 0x0001781a01007387 */ /* 0x000fe60000100800 */
[----:B------:R-:W-:Y:S04]  /*20ff0*/  STL [R1+0x1c80], R29 ;  /* 0x001c801d01007387 */ /* 0x000fe80000100800 */
[----:B------:R-:W-:Y:S01]  /*21000*/  STL.64 [R1+0x190], R4 ;  /* 0x0001900401007387 */ /* 0x000fe20000100a00 */
[----:B------:R-:W-:Y:S02]  /*21010*/  STL [R1+0x198], R6 ;  /* 0x0001980601007387 */ /* 0x000fe40000100800 */
[----:B------:R0:W-:Y:S02]  /*21020*/  STL.64 [R1+0x1cd8], R10 ;  /* 0x001cd80a01007387 */ /* 0x0001e40000100a00 */
[----:B------:R-:W2:Y:S01]  /*21030*/  LDL.LU R16, [R1+0x2b0] ;  /* 0x0002b00001107983 */ /* 0x000ea20000300800 */
[----:B------:R-:W2:Y:S01]  /*21040*/  LDL.LU R17, [R1+0x2b4] ;  /* 0x0002b40001117983 */ /* 0x000ea20000300800 */
[----:B------:R-:W3:Y:S02]  /*21050*/  LDL.LU R18, [R1+0x2b8] ;  /* 0x0002b80001127983 */ /* 0x000ee40000300800 */
[----:B------:R-:W3:Y:S02]  /*21060*/  LDL.LU R19, [R1+0x2bc] ;  /* 0x0002bc0001137983 */ /* 0x000ee40000300800 */
[----:B------:R-:W4:Y:S01]  /*21070*/  LDL.LU R8, [R1+0x2e0] ;  /* 0x0002e00001087983 */ /* 0x000f220000300800 */
[----:B------:R-:W4:Y:S04]  /*21080*/  LDL.LU R9, [R1+0x2e4] ;  /* 0x0002e40001097983 */ /* 0x000f280000300800 */
[----:B0-----:R-:W2:Y:S01]  /*21090*/  LDL.LU R10, [R1+0x2e8] ;  /* 0x0002e800010a7983 */ /* 0x001ea20000300800 */
[----:B------:R-:W2:Y:S02]  /*210a0*/  LDL.LU R11, [R1+0x2ec] ;  /* 0x0002ec00010b7983 */ /* 0x000ea40000300800 */
[----:B------:R-:W2:Y:S02]  /*210b0*/  LDL.LU R24, [R1+0x2c0] ;  /* 0x0002c00001187983 */ /* 0x000ea40000300800 */
[----:B------:R-:W2:Y:S01]  /*210c0*/  LDL.LU R25, [R1+0x2c4] ;  /* 0x0002c40001197983 */ /* 0x000ea20000300800 */
[----:B------:R-:W2:Y:S01]  /*210d0*/  LDL.LU R26, [R1+0x2c8] ;  /* 0x0002c800011a7983 */ /* 0x000ea20000300800 */
[----:B------:R-:W2:Y:S02]  /*210e0*/  LDL.LU R27, [R1+0x2cc] ;  /* 0x0002cc00011b7983 */ /* 0x000ea40000300800 */
[----:B------:R-:W3:Y:S01]  /*210f0*/  LDL.64 R22, [R1+0x28] ;  /* 0x0000280001167983 */ /* 0x000ee20000100a00 */
        /* <DEDUP_REMOVED lines=11> */
[----:B------:R-:W2:Y:S01]  /*211b0*/  LDL.LU R27, [R1+0x22c] ;  /* 0x00022c00011b7983 */ /* 0x000ea20000300800 */
[----:B------:R0:W-:Y:S01]  /*211c0*/  STL.64 [R1+0x1ce8], R10 ;  /* 0x001ce80a01007387 */ /* 0x0001e20000100a00 */
[----:B----4-:R1:W-:Y:S03]  /*211d0*/  STL.64 [R1+0x1ce0], R8 ;  /* 0x001ce00801007387 */ /* 0x0103e60000100a00 */
[----:B0-----:R-:W4:Y:S04]  /*211e0*/  LDL.64 R10, [R1+0xb8] ;  /* 0x0000b800010a7983 */ /* 0x001f280000100a00 */
[----:B----4-:R0:W-:Y:S01]  /*211f0*/  STL.64 [R1+0x1cf8], R10 ;  /* 0x001cf80a01007387 */ /* 0x0101e20000100a00 */
[----:B-1----:R-:W4:Y:S02]  /*21200*/  LDL.LU R8, [R1+0x2f0] ;  /* 0x0002f00001087983 */ /* 0x002f240000300800 */
[----:B------:R-:W4:Y:S01]  /*21210*/  LDL.LU R9, [R1+0x2f4] ;  /* 0x0002f40001097983 */ /* 0x000f220000300800 */
[----:B0-----:R-:W2:Y:S01]  /*21220*/  LDL.LU R10, [R1+0x2f8] ;  /* 0x0002f800010a7983 */ /* 0x001ea20000300800 */
[----:B------:R-:W2:Y:S03]  /*21230*/  LDL.LU R11, [R1+0x2fc] ;  /* 0x0002fc00010b7983 */ /* 0x000ea60000300800 */
[----:B--2---:R-:W-:Y:S01]  /*21240*/  STL.64 [R1+0x1d18], R10 ;  /* 0x001d180a01007387 */ /* 0x004fe20000100a00 */
[----:B----4-:R0:W-:Y:S03]  /*21250*/  STL.64 [R1+0x1d10], R8 ;  /* 0x001d100801007387 */ /* 0x0101e60000100a00 */
[----:B0-----:R-:W2:Y:S01]  /*21260*/  LDL.LU R8, [R1+0x2d0] ;  /* 0x0002d00001087983 */ /* 0x001ea20000300800 */
[----:B------:R-:W2:Y:S02]  /*21270*/  LDL.LU R9, [R1+0x2d4] ;  /* 0x0002d40001097983 */ /* 0x000ea40000300800 */
[----:B------:R-:W2:Y:S02]  /*21280*/  LDL.LU R10, [R1+0x2d8] ;  /* 0x0002d800010a7983 */ /* 0x000ea40000300800 */
[----:B------:R-:W2:Y:S01]  /*21290*/  LDL.LU R11, [R1+0x2dc] ;  /* 0x0002dc00010b7983 */ /* 0x000ea20000300800 */
[----:B---3--:R0:W-:Y:S01]  /*212a0*/  STL.64 [R1+0x1cd0], R18 ;  /* 0x001cd01201007387 */ /* 0x0081e20000100a00 */
[----:B------:R1:W-:Y:S03]  /*212b0*/  STL.64 [R1+0x1cc8], R16 ;  /* 0x001cc81001007387 */ /* 0x0003e60000100a00 */
[----:B0-----:R-:W3:Y:S01]  /*212c0*/  LDL.LU.64 R18, [R1+0xe8] ;  /* 0x0000e80001127983 */ /* 0x001ee20000300a00 */
[----:B------:R-:W-:Y:S03]  /*212d0*/  HMMA.16816.F32.BF16 R24, R12, R22, R24 ;  /* 0x000000160c18723c */ /* 0x000fe60000041818 */
[----:B---3--:R0:W-:Y:S01]  /*212e0*/  STL.64 [R1+0x1cf0], R18 ;  /* 0x001cf01201007387 */ /* 0x0081e20000100a00 */
[----:B-1----:R-:W3:Y:S02]  /*212f0*/  LDL.LU R16, [R1+0x300] ;  /* 0x0003000001107983 */ /* 0x002ee40000300800 */
[----:B------:R-:W3:Y:S01]  /*21300*/  LDL.LU R17, [R1+0x304] ;  /* 0x0003040001117983 */ /* 0x000ee20000300800 */
[----:B0-----:R-:W4:Y:S01]  /*21310*/  LDL.LU R18, [R1+0x308] ;  /* 0x0003080001127983 */ /* 0x001f220000300800 */
[----:B------:R-:W4:Y:S02]  /*21320*/  LDL.LU R19, [R1+0x30c] ;  /* 0x00030c0001137983 */ /* 0x000f240000300800 */
[----:B------:R-:W-:-:S02]  /*21330*/  IMAD.MOV.U32 R28, RZ, RZ, R7 ;  /* 0x000000ffff1c7224 */ /* 0x000fc400078e0007 */
[----:B------:R-:W-:Y:S02]  /*21340*/  IMAD.MOV.U32 R2, RZ, RZ, R22 ;  /* 0x000000ffff027224 */ /* 0x000fe400078e0016 */
[----:B------:R-:W-:Y:S01]  /*21350*/  IMAD.MOV.U32 R0, RZ, RZ, R23 ;  /* 0x000000ffff007224 */ /* 0x000fe200078e0017 */
[----:B----4-:R0:W-:Y:S01]  /*21360*/  STL.64 [R1+0x1d08], R18 ;  /* 0x001d081201007387 */ /* 0x0101e20000100a00 */
[----:B---3--:R-:W-:Y:S03]  /*21370*/  STL.64 [R1+0x1d00], R16 ;  /* 0x001d001001007387 */ /* 0x008fe60000100a00 */
[----:B0-----:R-:W3:Y:S01]  /*21380*/  LDL.64 R18, [R1+0xc8] ;  /* 0x0000c80001127983 */ /* 0x001ee20000100a00 */
[----:B------:R-:W4:Y:S02]  /*21390*/  LDL.LU.64 R6, [R1+0x8] ;  /* 0x0000080001067983 */ /* 0x000f240000300a00 */
[----:B------:R-:W-:Y:S02]  /*213a0*/  STL [R1+0x1c84], R28 ;  /* 0x001c841c01007387 */ /* 0x000fe40000100800 */
[----:B------:R-:W-:Y:S01]  /*213b0*/  STL.64 [R1+0x1f0], R24 ;  /* 0x0001f01801007387 */ /* 0x000fe20000100a00 */
[----:B------:R0:W-:Y:S04]  /*213c0*/  STL.64 [R1+0x1f8], R26 ;  /* 0x0001f81a01007387 */ /* 0x0001e80000100a00 */
[----:B0-----:R-:W2:Y:S01]  /*213d0*/  LDL.LU.64 R26, [R1+0x1d50] ;  /* 0x001d5000011a7983 */ /* 0x001ea20000300a00 */
[----:B------:R-:W2:Y:S02]  /*213e0*/  LDL.LU.64 R24, [R1+0x1d48] ;  /* 0x001d480001187983 */ /* 0x000ea40000300a00 */
[----:B------:R-:W2:Y:S02]  /*213f0*/  LDL.LU.64 R22, [R1+0x1d40] ;  /* 0x001d400001167983 */ /* 0x000ea40000300a00 */
[C---:B--2---:R-:W-:Y:S11]  /*21400*/  HMMA.16816.F32.BF16 R24, R12.reuse, R22, R24 ;  /* 0x000000160c18723c */ /* 0x044ff60000041818 */
[----:B------:R-:W-:Y:S11]  /*21410*/  @!UPT UIADD3 URZ, URZ, URZ, URZ ;  /* 0x0000003f3f3ff290 */ /* 0x000ff6000fffe03f */
[----:B------:R-:W-:Y:S01]  /*21420*/  @!UPT UIADD3 URZ, URZ, URZ, URZ ;  /* 0x0000003f3f3ff290 */ /* 0x000fe2000fffe03f */
[----:B------:R-:W-:Y:S01]  /*21430*/  STL.64 [R1+0x210], R24 ;  /* 0x0002101801007387 */ /* 0x000fe20000100a00 */
[----:B------:R0:W-:Y:S03]  /*21440*/  STL.64 [R1+0x218], R26 ;  /* 0x0002181a01007387 */ /* 0x0001e60000100a00 */
[----:B0-----:R-:W4:Y:S01]  /*21450*/  LDL.LU.64 R26, [R1+0x1d38] ;  /* 0x001d3800011a7983 */ /* 0x001f220000300a00 */
[----:B------:R-:W4:Y:S02]  /*21460*/  LDL.LU.64 R24, [R1+0x1d30] ;  /* 0x001d300001187983 */ /* 0x000f240000300a00 */
[----:B------:R-:W-:Y:S01]  /*21470*/  STL.64 [R1+0x1ca0], R22 ;  /* 0x001ca01601007387 */ /* 0x000fe20000100a00 */
[C---:B----4-:R-:W-:Y:S11]  /*21480*/  HMMA.16816.F32.BF16 R24, R12.reuse, R6, R24 ;  /* 0x000000060c18723c */ /* 0x050ff60000041818 */
[----:B------:R-:W-:Y:S11]  /*21490*/  @!UPT UIADD3 URZ, URZ, URZ, URZ ;  /* 0x0000003f3f3ff290 */ /* 0x000ff6000fffe03f */
[----:B------:R-:W-:Y:S01]  /*214a0*/  @!UPT UIADD3 URZ, URZ, URZ, URZ ;  /* 0x0000003f3f3ff290 */ /* 0x000fe2000fffe03f */
[----:B------:R-:W-:Y:S01]  /*214b0*/  STL.64 [R1+0x220], R24 ;  /* 0x0002201801007387 */ /* 0x000fe20000100a00 */
[----:B------:R0:W-:Y:S03]  /*214c0*/  STL.64 [R1+0x228], R26 ;  /* 0x0002281a01007387 */ /* 0x0001e60000100a00 */
[----:B0-----:R-:W2:Y:S01]  /*214d0*/  LDL.LU.64 R26, [R1+0x1d28] ;  /* 0x001d2800011a7983 */ /* 0x001ea20000300a00 */
[----:B------:R0:W-:Y:S02]  /*214e0*/  STL.64 [R1+0x1c98], R6 ;  /* 0x001c980601007387 */ /* 0x0001e40000100a00 */
[----:B------:R-:W4:Y:S02]  /*214f0*/  LDL.LU R4, [R1+0x200] ;  /* 0x0002000001047983 */ /* 0x000f240000300800 */
[----:B--2---:R-:W-:Y:S02]  /*21500*/  IMAD.MOV.U32 R5, RZ, RZ, R26 ;  /* 0x000000ffff057224 */ /* 0x004fe400078e001a */
[----:B0-----:R-:W-:Y:S01]  /*21510*/  IMAD.MOV.U32 R6, RZ, RZ, R27 ;  /* 0x000000ffff067224 */ /* 0x001fe200078e001b */
[----:B------:R-:W2:Y:S01]  /*21520*/  LDL.LU R26, [R1+0x1d24] ;  /* 0x001d2400011a7983 */ /* 0x000ea20000300800 */
[----:B------:R-:W2:Y:S02]  /*21530*/  LDL.LU R27, [R1+0x1d20] ;  /* 0x001d2000011b7983 */ /* 0x000ea40000300800 */
[----:B------:R-:W3:Y:S01]  /*21540*/  LDL.LU R7, [R1+0x20c] ;  /* 0x00020c0001077983 */ /* 0x000ee20000300800 */
[----:B--2---:R-:W-:Y:S01]  /*21550*/  HMMA.16816.F32.BF16 R8, R12, R26, R8 ;  /* 0x0000001a0c08723c */ /* 0x004fe20000041808 */
[----:B---3--:R-:W-:Y:S01]  /*21560*/  STL.64 [R1+0x1cb0], R6 ;  /* 0x001cb00601007387 */ /* 0x008fe20000100a00 */
[----:B----4-:R0:W-:Y:S03]  /*21570*/  STL.64 [R1+0x1ca8], R4 ;  /* 0x001ca80401007387 */ /* 0x0101e60000100a00 */
[----:B0-----:R-:W2:Y:S01]  /*21580*/  LDL.LU R4, [R1+0x290] ;  /* 0x0002900001047983 */ /* 0x001ea20000300800 */
[----:B------:R-:W2:Y:S02]  /*21590*/  LDL.LU R5, [R1+0x294] ;  /* 0x0002940001057983 */ /* 0x000ea40000300800 */
[----:B------:R-:W2:Y:S11]  /*215a0*/  LDL.LU R6, [R1+0x298] ;  /* 0x0002980001067983 */ /* 0x000eb60000300800 */
[----:B------:R-:W-:Y:S04]  /*215b0*/  @!UPT UIADD3 URZ, URZ, URZ, URZ ;  /* 0x0000003f3f3ff290 */ /* 0x000fe8000fffe03f */
[----:B------:R-:W-:Y:S01]  /*215c0*/  STL.64 [R1+0x240], R8 ;  /* 0x0002400801007387 */ /* 0x000fe20000100a00 */
[----:B------:R0:W-:Y:S03]  /*215d0*/  STL.64 [R1+0x248], R10 ;  /* 0x0002480a01007387 */ /* 0x0001e60000100a00 */
[----:B0-----:R-:W3:Y:S01]  /*215e0*/  LDL.LU.64 R10, [R1+0x1d18] ;  /* 0x001d1800010a7983 */ /* 0x001ee20000300a00 */
[----:B------:R-:W3:Y:S02]  /*215f0*/  LDL.LU.64 R8, [R1+0x1d10] ;  /* 0x001d100001087983 */ /* 0x000ee40000300a00 */
[----:B------:R-:W-:Y:S02]  /*21600*/  IMAD.MOV.U32 R22, RZ, RZ, R2 ;  /* 0x000000ffff167224 */ /* 0x000fe400078e0002 */
[----:B------:R-:W-:Y:S02]  /*21610*/  IMAD.MOV.U32 R23, RZ, RZ, R0 ;  /* 0x000000ffff177224 */ /* 0x000fe400078e0000 */
[----:B------:R-:W-:-:S02]  /*21620*/  IMAD.MOV.U32 R0, RZ, RZ, R18 ;  /* 0x000000ffff007224 */ /* 0x000fc400078e0012 */
[----:B------:R-:W-:Y:S02]  /*21630*/  IMAD.MOV.U32 R2, RZ, RZ, R19 ;  /* 0x000000ffff027224 */ /* 0x000fe400078e0013 */
[----:B------:R-:W-:Y:S01]  /*21640*/  IMAD.MOV.U32 R7, RZ, RZ, R3 ;  /* 0x000000ffff077224 */ /* 0x000fe200078e0003 */
[C---:B---3--:R-:W-:Y:S01]  /*21650*/  HMMA.16816.F32.BF16 R8, R12.reuse, R18, R8 ;  /* 0x000000120c08723c */ /* 0x048fe20000041808 */
[----:B------:R-:W3:Y:S01]  /*21660*/  LDL.LU.64 R18, [R1+0x1d08] ;  /* 0x001d080001127983 */ /* 0x000ee20000300a00 */
[----:B------:R-:W3:Y:S11]  /*21670*/  LDL.LU.64 R16, [R1+0x1d00] ;  /* 0x001d000001107983 */ /* 0x000ef60000300a00 */
[----:B------:R-:W-:Y:S10]  /*21680*/  @!UPT UIADD3 URZ, URZ, URZ, URZ ;  /* 0x0000003f3f3ff290 */ /* 0x000ff4000fffe03f */
[----:B------:R-:W-:Y:S01]  /*21690*/  STL.64 [R1+0x2a0], R8 ;  /* 0x0002a00801007387 */ /* 0x000fe20000100a00 */
[----:B------:R0:W-:Y:S02]  /*216a0*/  STL [R1+0x2a8], R10 ;  /* 0x0002a80a01007387 */ /* 0x0001e40000100800 */
[----:B------:R-:W-:Y:S02]  /*216b0*/  IMAD.MOV.U32 R3, RZ, RZ, R11 ;  /* 0x000000ffff037224 */ /* 0x000fe400078e000b */
[----:B0-----:R-:W3:Y:S03]  /*216c0*/  LDL.LU.64 R10, [R1+0x1cf8] ;  /* 0x001cf800010a7983 */ /* 0x001ee60000300a00 */
[----:B------:R-:W-:Y:S01]  /*216d0*/  STL [R1+0x1af8], R3 ;  /* 0x001af80301007387 */ /* 0x000fe20000100800 */
[----:B---3--:R-:W-:Y:S01]  /*216e0*/  HMMA.16816.F32.BF16 R16, R12, R10, R16 ;  /* 0x0000000a0c10723c */ /* 0x008fe20000041810 */
[----:B------:R-:W-:-:S02]  /*216f0*/  IMAD.MOV.U32 R28, RZ, RZ, R10 ;  /* 0x000000ffff1c7224 */ /* 0x000fc400078e000a */
        /* <DEDUP_REMOVED lines=8> */
[----:B------:R-:W-:Y:S11]  /*21780*/  IMAD.MOV.U32 R3, RZ, RZ, R19 ;  /* 0x000000ffff037224 */ /* 0x000ff600078e0013 */
[----:B------:R-:W-:Y:S11]  /*21790*/  @!UPT UIADD3 URZ, URZ, URZ, URZ ;  /* 0x0000003f3f3ff290 */ /* 0x000ff6000fffe03f */
[----:B------:R0:W-:Y:S01]  /*217a0*/  STL.64 [R1+0x2f0], R8 ;  /* 0x0002f00801007387 */ /* 0x0001e20000100a00 */
[----:B------:R1:W-:Y:S02]  /*217b0*/  STL.64 [R1+0x2f8], R10 ;  /* 0x0002f80a01007387 */ /* 0x0003e40000100a00 */
[----:B0-----:R-:W-:Y:S01]  /*217c0*/  IMAD.MOV.U32 R8, RZ, RZ, R18 ;  /* 0x000000ffff087224 */ /* 0x001fe200078e0012 */
[----:B-1----:R-:W3:Y:S01]  /*217d0*/  LDL.LU.64 R10, [R1+0x1cd8] ;  /* 0x001cd800010a7983 */ /* 0x002ee20000300a00 */
[----:B------:R-:W3:Y:S02]  /*217e0*/  LDL.LU.64 R18, [R1+0x1cd0] ;  /* 0x001cd00001127983 */ /* 0x000ee40000300a00 */
[----:B------:R-:W3:Y:S02]  /*217f0*/  LDL.LU.64 R16, [R1+0x1cc8] ;  /* 0x001cc80001107983 */ /* 0x000ee40000300a00 */
[----:B---3--:R-:W-:Y:S01]  /*21800*/  HMMA.16816.F32.BF16 R12, R12, R10, R16 ;  /* 0x0000000a0c0c723c */ /* 0x008fe20000041810 */
[----:B------:R-:W2:Y:S01]  /*21810*/  LDL.LU.64 R18, [R1+0x1cc0] ;  /* 0x001cc00001127983 */ /* 0x000ea20000300a00 */
[----:B------:R-:W2:Y:S11]  /*21820*/  LDL.LU.64 R16, [R1+0x1cb8] ;  /* 0x001cb80001107983 */ /* 0x000eb60000300a00 */
[----:B------:R-:W-:Y:S10]  /*21830*/  @!UPT UIADD3 URZ, URZ, URZ, URZ ;  /* 0x0000003f3f3ff290 */ /* 0x000ff4000fffe03f */
[----:B------:R-:W-:Y:S01]  /*21840*/  STL.64 [R1+0x2e0], R12 ;  /* 0x0002e00c01007387 */ /* 0x000fe20000100a00 */
[----:B------:R0:W-:Y:S02]  /*21850*/  STL.64 [R1+0x2e8], R14 ;  /* 0x0002e80e01007387 */ /* 0x0001e40000100a00 */
[----:B0-----:R-:W-:Y:S02]  /*21860*/  IMAD.MOV.U32 R14, RZ, RZ, R8 ;  /* 0x000000ffff0e7224 */ /* 0x001fe400078e0008 */
[----:B------:R-:W-:-:S05]  /*21870*/  IMAD.MOV.U32 R15, RZ, RZ, R3 ;  /* 0x000000ffff0f7224 */ /* 0x000fca00078e0003 */
[----:B------:R0:W-:Y:S01]  /*21880*/  STL.64 [R1+0x1c48], R14 ;  /* 0x001c480e01007387 */ /* 0x0001e20000100a00 */
[----:B------:R-:W3:Y:S02]  /*21890*/  LDL.LU R12, [R1+0x1e0] ;  /* 0x0001e000010c7983 */ /* 0x000ee40000300800 */
[----:B------:R-:W3:Y:S01]  /*218a0*/  LDL.LU R13, [R1+0x1e4] ;  /* 0x0001e400010d7983 */ /* 0x000ee20000300800 */
[----:B0-----:R-:W3:Y:S01]  /*218b0*/  LDL.LU R14, [R1+0x1e8] ;  /* 0x0001e800010e7983 */ /* 0x001ee20000300800 */
[----:B------:R-:W3:Y:S01]  /*218c0*/  LDL.LU R15, [R1+0x1ec] ;  /* 0x0001ec00010f7983 */ /* 0x000ee20000300800 */
        /* <DEDUP_REMOVED lines=8> */
[----:B------:R-:W3:Y:S11]  /*21950*/  LDL.LU.64 R6, [R1+0x1c98] ;  /* 0x001c980001067983 */ /* 0x000ef60000300a00 */
[----:B------:R-:W-:Y:S10]  /*21960*/  @!UPT UIADD3 URZ, URZ, URZ, URZ ;  /* 0x0000003f3f3ff290 */ /* 0x000ff4000fffe03f */
[----:B------:R-:W-:Y:S01]  /*21970*/  STL.64 [R1+0x340], R20 ;  /* 0x0003401401007387 */ /* 0x000fe20000100a00 */
[----:B------:R0:W-:Y:S03]  /*21980*/  STL.64 [R1+0x348], R22 ;  /* 0x0003481601007387 */ /* 0x0001e60000100a00 */
[----:B0-----:R-:W2:Y:S01]  /*21990*/  LDL.LU.64 R22, [R1+0x1c90] ;  /* 0x001c900001167983 */ /* 0x001ea20000300a00 */
[----:B------:R-:W2:Y:S01]  /*219a0*/  LDL.LU.64 R20, [R1+0x1c88] ;  /* 0x001c880001147983 */ /* 0x000ea20000300a00 */
[----:B---3--:R-:W-:Y:S01]  /*219b0*/  HMMA.16816.F32.BF16 R12, R16, R6, R12 ;  /* 0x00000006100c723c */ /* 0x008fe2000004180c */
[----:B------:R-:W-:Y:S02]  /*219c0*/  IMAD.MOV.U32 R8, RZ, RZ, R6 ;  /* 0x000000ffff087224 */ /* 0x000fe400078e0006 */
[----:B------:R-:W-:-:S05]  /*219d0*/  IMAD.MOV.U32 R3, RZ, RZ, R7 ;  /* 0x000000ffff037224 */ /* 0x000fca00078e0007 */
[----:B--2---:R-:W-:Y:S11]  /*219e0*/  HMMA.16816.F32.BF16 R4, R16, R26, R20 ;  /* 0x0000001a1004723c */ /* 0x004ff60000041814 */
[----:B------:R-:W-:Y:S04]  /*219f0*/  @!UPT UIADD3 URZ, URZ, URZ, URZ ;  /* 0x0000003f3f3ff290 */ /* 0x000fe8000fffe03f */
[----:B------:R-:W-:Y:S01]  /*21a00*/  STL.64 [R1+0x330], R12 ;  /* 0x0003300c01007387 */ /* 0x000fe20000100a00 */
[----:B------:R-:W-:Y:S02]  /*21a10*/  STL.64 [R1+0x338], R14 ;  /* 0x0003380e01007387 */ /* 0x000fe40000100a00 */
[----:B------:R-:W-:Y:S02]  /*21a20*/  STL.64 [R1+0x1c40], R10 ;  /* 0x001c400a01007387 */ /* 0x000fe40000100a00 */
[----:B------:R-:W-:Y:S03]  /*21a30*/  STL [R1+0x1c38], R8 ;  /* 0x001c380801007387 */ /* 0x000fe60000100800 */
[----:B------:R0:W-:Y:S01]  /*21a40*/  STL.64 [R1+0x328], R6 ;  /* 0x0003280601007387 */ /* 0x0001e20000100a00 */
[----:B------:R-:W-:Y:S02]  /*21a50*/  IMAD.MOV.U32 R24, RZ, RZ, R4 ;  /* 0x000000ffff187224 */ /* 0x000fe400078e0004 */
[----:B------:R-:W-:-:S02]  /*21a60*/  IMAD.MOV.U32 R25, RZ, RZ, R5 ;  /* 0x000000ffff197224 */ /* 0x000fc400078e0005 */
[----:B------:R-:W2:Y:S01]  /*21a70*/  LDL.LU R4, [R1+0x80] ;  /* 0x0000800001047983 */ /* 0x000ea20000300800 */
[----:B------:R-:W2:Y:S04]  /*21a80*/  LDL.LU R5, [R1+0x84] ;  /* 0x0000840001057983 */ /* 0x000ea80000300800 */
[----:B0-----:R-:W3:Y:S01]  /*21a90*/  LDL.LU R6, [R1+0x88] ;  /* 0x0000880001067983 */ /* 0x001ee20000300800 */
[----:B------:R-:W3:Y:S03]  /*21aa0*/  LDL.LU R7, [R1+0x8c] ;  /* 0x00008c0001077983 */ /* 0x000ee60000300800 */
[----:B---3--:R-:W-:Y:S01]  /*21ab0*/  STL.64 [R1+0x1bb8], R6 ;  /* 0x001bb80601007387 */ /* 0x008fe20000100a00 */
[----:B--2---:R0:W-:Y:S03]  /*21ac0*/  STL.64 [R1+0x1bb0], R4 ;  /* 0x001bb00401007387 */ /* 0x0041e60000100a00 */
[----:B0-----:R-:W2:Y:S01]  /*21ad0*/  LDL.LU R4, [R1+0x90] ;  /* 0x0000900001047983 */ /* 0x001ea20000300800 */
[----:B------:R-:W2:Y:S02]  /*21ae0*/  LDL.LU R5, [R1+0x94] ;  /* 0x0000940001057983 */ /* 0x000ea40000300800 */
[----:B------:R-:W3:Y:S02]  /*21af0*/  LDL.LU R6, [R1+0x98] ;  /* 0x0000980001067983 */ /* 0x000ee40000300800 */
[----:B------:R-:W3:Y:S01]  /*21b00*/  LDL.LU R7, [R1+0x9c] ;  /* 0x00009c0001077983 */ /* 0x000ee20000300800 */
[----:B------:R-:W4:Y:S01]  /*21b10*/  LDL.LU R20, [R1+0x150] ;  /* 0x0001500001147983 */ /* 0x000f220000300800 */
[----:B------:R-:W4:Y:S02]  /*21b20*/  LDL.LU R21, [R1+0x154] ;  /* 0x0001540001157983 */ /* 0x000f240000300800 */
[----:B------:R-:W2:Y:S02]  /*21b30*/  LDL.LU R22, [R1+0x158] ;  /* 0x0001580001167983 */ /* 0x000ea40000300800 */
[----:B------:R-:W2:Y:S02]  /*21b40*/  LDL.LU R23, [R1+0x15c] ;  /* 0x00015c0001177983 */ /* 0x000ea40000300800 */
[----:B--2---:R-:W-:Y:S01]  /*21b50*/  STL.64 [R1+0x1c58], R22 ;  /* 0x001c581601007387 */ /* 0x004fe20000100a00 */
[----:B----4-:R0:W-:Y:S02]  /*21b60*/  STL.64 [R1+0x1c50], R20 ;  /* 0x001c501401007387 */ /* 0x0101e40000100a00 */
[----:B------:R-:W2:Y:S02]  /*21b70*/  LDL.LU R8, [R1+0x180] ;  /* 0x0001800001087983 */ /* 0x000ea40000300800 */
[----:B------:R-:W2:Y:S01]  /*21b80*/  LDL.LU R9, [R1+0x184] ;  /* 0x0001840001097983 */ /* 0x000ea20000300800 */
[----:B------:R-:W4:Y:S01]  /*21b90*/  LDL.LU R10, [R1+0x188] ;  /* 0x00018800010a7983 */ /* 0x000f220000300800 */
[----:B------:R-:W4:Y:S02]  /*21ba0*/  LDL.LU R11, [R1+0x18c] ;  /* 0x00018c00010b7983 */ /* 0x000f240000300800 */
[----:B------:R-:W-:-:S02]  /*21bb0*/  IMAD.MOV.U32 R14, RZ, RZ, R28 ;  /* 0x000000ffff0e7224 */ /* 0x000fc400078e001c */
[----:B------:R-:W-:Y:S01]  /*21bc0*/  IMAD.MOV.U32 R15, RZ, RZ, R29 ;  /* 0x000000ffff0f7224 */ /* 0x000fe200078e001d */
[----:B----4-:R1:W-:Y:S01]  /*21bd0*/  STL.64 [R1+0x1c68], R10 ;  /* 0x001c680a01007387 */ /* 0x0103e20000100a00 */
[----:B--2---:R-:W-:Y:S02]  /*21be0*/  STL.64 [R1+0x1c60], R8 ;  /* 0x001c600801007387 */ /* 0x004fe40000100a00 */
[----:B------:R-:W2:Y:S02]  /*21bf0*/  LDL.LU R28, [R1+0x1c84] ;  /* 0x001c8400011c7983 */ /* 0x000ea40000300800 */
[----:B------:R-:W4:Y:S01]  /*21c00*/  LDL.LU R29, [R1+0x1c80] ;  /* 0x001c8000011d7983 */ /* 0x000f220000300800 */
[----:B------:R3:W-:Y:S01]  /*21c10*/  STL.64 [R1+0x1c70], R14 ;  /* 0x001c700e01007387 */ /* 0x0007e20000100a00 */
[----:B0-----:R-:W2:Y:S02]  /*21c20*/  LDL.LU R20, [R1+0x1a0] ;  /* 0x0001a00001147983 */ /* 0x001ea40000300800 */
[----:B------:R-:W2:Y:S02]  /*21c30*/  LDL.LU R21, [R1+0x1a4] ;  /* 0x0001a40001157983 */ /* 0x000ea40000300800 */
[----:B------:R-:W2:Y:S01]  /*21c40*/  LDL.LU R22, [R1+0x1a8] ;  /* 0x0001a80001167983 */ /* 0x000ea20000300800 */
[----:B------:R-:W2:Y:S01]  /*21c50*/  LDL.LU R23, [R1+0x1ac] ;  /* 0x0001ac0001177983 */ /* 0x000ea20000300800 */
[----:B-1----:R-:W-:-:S02]  /*21c60*/  IMAD.MOV.U32 R10, RZ, RZ, R0 ;  /* 0x000000ffff0a7224 */ /* 0x002fc400078e0000 */
[----:B------:R-:W-:Y:S01]  /*21c70*/  IMAD.MOV.U32 R11, RZ, RZ, R2 ;  /* 0x000000ffff0b7224 */ /* 0x000fe200078e0002 */
[----:B------:R-:W2:Y:S01]  /*21c80*/  LDL.LU R0, [R1+0x1c7c] ;  /* 0x001c7c0001007983 */ /* 0x000ea20000300800 */
[----:B------:R-:W2:Y:S02]  /*21c90*/  LDL.LU R2, [R1+0x1c78] ;  /* 0x001c780001027983 */ /* 0x000ea40000300800 */
[----:B------:R-:W2:Y:S02]  /*21ca0*/  LDL.LU R12, [R1+0x1b0] ;  /* 0x0001b000010c7983 */ /* 0x000ea40000300800 */
[----:B------:R-:W2:Y:S01]  /*21cb0*/  LDL.LU R13, [R1+0x1b4] ;  /* 0x0001b400010d7983 */ /* 0x000ea20000300800 */
[----:B---3--:R-:W2:Y:S01]  /*21cc0*/  LDL.LU R14, [R1+0x1b8] ;  /* 0x0001b800010e7983 */ /* 0x008ea20000300800 */
[----:B------:R-:W2:Y:S02]  /*21cd0*/  LDL.LU R15, [R1+0x1bc] ;  /* 0x0001bc00010f7983 */ /* 0x000ea40000300800 */
[----:B------:R-:W-:Y:S02]  /*21ce0*/  STL.64 [R1+0x1bc8], R6 ;  /* 0x001bc80601007387 */ /* 0x000fe40000100a00 */
[----:B------:R0:W-:Y:S02]  /*21cf0*/  STL.64 [R1+0x1bc0], R4 ;  /* 0x001bc00401007387 */ /* 0x0001e40000100a00 */
[----:B0-----:R-:W3:Y:S01]  /*21d00*/  LDL.LU R4, [R1+0xa0] ;  /* 0x0000a00001047983 */ /* 0x001ee20000300800 */
[----:B------:R-:W3:Y:S02]  /*21d10*/  LDL.LU R5, [R1+0xa4] ;  /* 0x0000a40001057983 */ /* 0x000ee40000300800 */
[----:B------:R-:W2:Y:S02]  /*21d20*/  LDL.LU R6, [R1+0xa8] ;  /* 0x0000a80001067983 */ /* 0x000ea40000300800 */
[----:B------:R-:W2:Y:S02]  /*21d30*/  LDL.LU R7, [R1+0xac] ;  /* 0x0000ac0001077983 */ /* 0x000ea40000300800 */
[----:B--2---:R-:W-:Y:S01]  /*21d40*/  STL.64 [R1+0x1be8], R6 ;  /* 0x001be80601007387 */ /* 0x004fe20000100a00 */
[----:B---3--:R0:W-:Y:S03]  /*21d50*/  STL.64 [R1+0x1be0], R4 ;  /* 0x001be00401007387 */ /* 0x0081e60000100a00 */
[----:B0-----:R-:W2:Y:S01]  /*21d60*/  LDL.LU R4, [R1+0xf0] ;  /* 0x0000f00001047983 */ /* 0x001ea20000300800 */
[----:B------:R-:W2:Y:S02]  /*21d70*/  LDL.LU R5, [R1+0xf4] ;  /* 0x0000f40001057983 */ /* 0x000ea40000300800 */
[----:B------:R-:W3:Y:S02]  /*21d80*/  LDL.LU R6, [R1+0xf8] ;  /* 0x0000f80001067983 */ /* 0x000ee40000300800 */
[----:B------:R-:W3:Y:S02]  /*21d90*/  LDL.LU R7, [R1+0xfc] ;  /* 0x0000fc0001077983 */ /* 0x000ee40000300800 */
[----:B---3--:R0:W-:Y:S01]  /*21da0*/  STL.64 [R1+0x1bf8], R6 ;  /* 0x001bf80601007387 */ /* 0x0081e20000100a00 */
[----:B--2---:R-:W-:Y:S03]  /*21db0*/  STL.64 [R1+0x1bf0], R4 ;  /* 0x001bf00401007387 */ /* 0x004fe60000100a00 */
[----:B0-----:R-:W2:Y:S04]  /*21dc0*/  LDL.LU.64 R6, [R1+0x18] ;  /* 0x0000180001067983 */ /* 0x001ea80000300a00 */
[----:B--2---:R0:W-:Y:S04]  /*21dd0*/  STL.64 [R1+0x1c10], R6 ;  /* 0x001c100601007387 */ /* 0x0041e80000100a00 */
[----:B0-----:R-:W2:Y:S01]  /*21de0*/  LDL.LU.64 R6, [R1+0x28] ;  /* 0x0000280001067983 */ /* 0x001ea20000300a00 */
[----:B------:R-:W-:Y:S02]  /*21df0*/  STL [R1+0x1afc], R25 ;  /* 0x001afc1901007387 */ /* 0x000fe40000100800 */
[----:B------:R0:W-:Y:S02]  /*21e00*/  STL [R1+0x1a80], R24 ;  /* 0x001a801801007387 */ /* 0x0001e40000100800 */
[----:B0-----:R-:W3:Y:S01]  /*21e10*/  LDL R24, [R1+0x38c] ;  /* 0x00038c0001187983 */ /* 0x001ee20000100800 */
[----:B------:R-:W-:Y:S03]  /*21e20*/  STL.64 [R1+0x1c08], R26 ;  /* 0x001c081a01007387 */ /* 0x000fe60000100a00 */
[----:B---3--:R0:W-:Y:S04]  /*21e30*/  STL [R1+0x1c00], R24 ;  /* 0x001c001801007387 */ /* 0x0081e80000100800 */
[----:B0-----:R-:W3:Y:S01]  /*21e40*/  LDL.LU R24, [R1+0x110] ;  /* 0x0001100001187983 */ /* 0x001ee20000300800 */
[----:B------:R-:W3:Y:S02]  /*21e50*/  LDL.LU R25, [R1+0x114] ;  /* 0x0001140001197983 */ /* 0x000ee40000300800 */
[----:B------:R-:W2:Y:S02]  /*21e60*/  LDL.LU R26, [R1+0x118] ;  /* 0x00011800011a7983 */ /* 0x000ea40000300800 */
[----:B------:R-:W2:Y:S01]  /*21e70*/  LDL.LU R27, [R1+0x11c] ;  /* 0x00011c00011b7983 */ /* 0x000ea20000300800 */
[C---:B------:R-:W-:Y:S01]  /*21e80*/  HMMA.16816.F32.BF16 R8, R16.reuse, R10, R12 ;  /* 0x0000000a1008723c */ /* 0x040fe2000004180c */
[----:B--2---:R-:W-:Y:S01]  /*21e90*/  STL.64 [R1+0x1c20], R26 ;  /* 0x001c201a01007387 */ /* 0x004fe20000100a00 */
[----:B---3--:R0:W-:Y:S03]  /*21ea0*/  STL.64 [R1+0x1c18], R24 ;  /* 0x001c181801007387 */ /* 0x0081e60000100a00 */
[----:B0-----:R-:W2:Y:S01]  /*21eb0*/  LDL.LU R24, [R1+0x130] ;  /* 0x0001300001187983 */ /* 0x001ea20000300800 */
[----:B------:R-:W2:Y:S02]  /*21ec0*/  LDL.LU R25, [R1+0x134] ;  /* 0x0001340001197983 */ /* 0x000ea40000300800 */
[----:B------:R-:W2:Y:S02]  /*21ed0*/  LDL.LU R26, [R1+0x138] ;  /* 0x00013800011a7983 */ /* 0x000ea40000300800 */
[----:B------:R-:W2:Y:S01]  /*21ee0*/  LDL.LU R27, [R1+0x13c] ;  /* 0x00013c00011b7983 */ /* 0x000ea20000300800 */
[----:B------:R-:W3:Y:S11]  /*21ef0*/  LDL.LU.64 R14, [R1+0x1c70] ;  /* 0x001c7000010e7983 */ /* 0x000ef60000300a00 */
[----:B------:R-:W-:Y:S01]  /*21f00*/  @!UPT UIADD3 URZ, URZ, URZ, URZ ;  /* 0x0000003f3f3ff290 */ /* 0x000fe2000fffe03f */
[----:B------:R-:W-:Y:S02]  /*21f10*/  STL.64 [R1+0x310], R8 ;  /* 0x0003100801007387 */ /* 0x000fe40000100a00 */
[----:B------:R0:W-:Y:S02]  /*21f20*/  STL.64 [R1+0x318], R10 ;  /* 0x0003180a01007387 */ /* 0x0001e40000100a00 */
[----:B0-----:R-:W2:Y:S01]  /*21f30*/  LDL.LU.64 R10, [R1+0x1c68] ;  /* 0x001c6800010a7983 */ /* 0x001ea20000300a00 */
[----:B------:R-:W2:Y:S01]  /*21f40*/  LDL.LU.64 R8, [R1+0x1c60] ;  /* 0x001c600001087983 */ /* 0x000ea20000300a00 */
[C---:B---3--:R-:W-:Y:S02]  /*21f50*/  HMMA.16816.F32.BF16 R12, R16.reuse, R14, R20 ;  /* 0x0000000e100c723c */ /* 0x048fe40000041814 */
[----:B------:R-:W3:Y:S01]  /*21f60*/  LDL.LU.64 R22, [R1+0x1c58] ;  /* 0x001c580001167983 */ /* 0x000ee20000300a00 */
[----:B------:R-:W3:Y:S11]  /*21f70*/  LDL.LU.64 R20, [R1+0x1c50] ;  /* 0x001c500001147983 */ /* 0x000ef60000300a00 */
[----:B------:R-:W-:Y:S09]  /*21f80*/  @!UPT UIADD3 URZ, URZ, URZ, URZ ;  /* 0x0000003f3f3ff290 */ /* 0x000ff2000fffe03f */
[----:B------:R-:W-:Y:S01]  /*21f90*/  STL.64 [R1+0x1c0], R12 ;  /* 0x0001c00c01007387 */ /* 0x000fe20000100a00 */
[----:B------:R0:W-:Y:S03]  /*21fa0*/  STL.64 [R1+0x1c8], R14 ;  /* 0x0001c80e01007387 */ /* 0x0001e60000100a00 */
[----:B0-----:R-:W2:Y:S02]  /*21fb0*/  LDL.LU.64 R14, [R1+0x1c48] ;  /* 0x001c4800010e7983 */ /* 0x001ea40000300a00 */
[C---:B--2---:R-:W-:Y:S11]  /*21fc0*/  HMMA.16816.F32.BF16 R8, R16.reuse, R14, R8 ;  /* 0x0000000e1008723c */ /* 0x044ff60000041808 */
[----:B------:R-:W-:Y:S11]  /*21fd0*/  @!UPT UIADD3 URZ, URZ, URZ, URZ ;  /* 0x0000003f3f3ff290 */ /* 0x000ff6000fffe03f */
[----:B------:R-:W-:Y:S01]  /*21fe0*/  @!UPT UIADD3 URZ, URZ, URZ, URZ ;  /* 0x0000003f3f3ff290 */ /* 0x000fe2000fffe03f */
[----:B------:R-:W-:Y:S01]  /*21ff0*/  STL.64 [R1+0x300], R8 ;  /* 0x0003000801007387 */ /* 0x000fe20000100a00 */
[----:B------:R0:W-:Y:S03]  /*22000*/  STL.64 [R1+0x308], R10 ;  /* 0x0003080a01007387 */ /* 0x0001e60000100a00 */
[----:B0-----:R-:W3:Y:S01]  /*22010*/  LDL.LU.64 R10, [R1+0x1c40] ;  /* 0x001c4000010a7983 */ /* 0x001ee20000300a00 */
[----:B------:R-:W2:Y:S01]  /*22020*/  LDL.LU R8, [R1+0x1c38] ;  /* 0x001c380001087983 */ /* 0x000ea20000300800 */
[----:B---3--:R-:W-:Y:S02]  /*22030*/  HMMA.16816.F32.BF16 R16, R16, R10, R20 ;  /* 0x0000000a1010723c */ /* 0x008fe40000041814 */
[----:B------:R-:W3:Y:S01]  /*22040*/  LDL.LU.64 R22, [R1+0x1c30] ;  /* 0x001c300001167983 */ /* 0x000ee20000300a00 */
[----:B------:R-:W3:Y:S11]  /*22050*/  LDL.LU.64 R20, [R1+0x1c28] ;  /* 0x001c280001147983 */ /* 0x000ef60000300a00 */
[----:B------:R-:W-:Y:S09]  /*22060*/  @!UPT UIADD3 URZ, URZ, URZ, URZ ;  /* 0x0000003f3f3ff290 */ /* 0x000ff2000fffe03f */
[----:B------:R-:W-:Y:S01]  /*22070*/  STL.64 [R1+0x2c0], R16 ;  /* 0x0002c01001007387 */ /* 0x000fe20000100a00 */
[----:B------:R2:W-:Y:S02]  /*22080*/  STL.64 [R1+0x2c8], R18 ;  /* 0x0002c81201007387 */ /* 0x0005e40000100a00 */
[----:B--2---:R-:W-:Y:S02]  /*22090*/  IMAD.MOV.U32 R18, RZ, RZ, R8 ;  /* 0x000000ffff127224 */ /* 0x004fe400078e0008 */
[----:B------:R-:W-:Y:S02]  /*220a0*/  IMAD.MOV.U32 R19, RZ, RZ, R3 ;  /* 0x000000ffff137224 */ /* 0x000fe400078e0003 */
[----:B------:R-:W-:Y:S02]  /*220b0*/  IMAD.MOV.U32 R8, RZ, RZ, R6 ;  /* 0x000000ffff087224 */ /* 0x000fe400078e0006 */
[----:B------:R-:W-:Y:S01]  /*220c0*/  IMAD.MOV.U32 R3, RZ, RZ, R7 ;  /* 0x000000ffff037224 */ /* 0x000fe200078e0007 */
[C---:B---3--:R-:W-:Y:S11]  /*220d0*/  HMMA.16816.F32.BF16 R24, R20.reuse, R6, R24 ;  /* 0x000000061418723c */ /* 0x048ff60000041818 */
[----:B------:R-:W-:Y:S11]  /*220e0*/  @!UPT UIADD3 URZ, URZ, URZ, URZ ;  /* 0x0000003f3f3ff290 */ /* 0x000ff6000fffe03f */
[----:B------:R-:W-:Y:S01]  /*220f0*/  @!UPT UIADD3 URZ, URZ, URZ, URZ ;  /* 0x0000003f3f3ff290 */ /* 0x000fe2000fffe03f */
        /* <DEDUP_REMOVED lines=12> */
[----:B------:R-:W3:Y:S02]  /*221c0*/  LDL.LU R24, [R1+0x1c00] ;  /* 0x001c000001187983 */ /* 0x000ee40000300800 */
[----:B------:R-:W2:Y:S02]  /*221d0*/  LDL.LU.64 R6, [R1+0x1bf8] ;  /* 0x001bf80001067983 */ /* 0x000ea40000300a00 */
[----:B------:R-:W2:Y:S01]  /*221e0*/  LDL.LU.64 R4, [R1+0x1bf0] ;  /* 0x001bf00001047983 */ /* 0x000ea20000300a00 */
[----:B------:R0:W-:Y:S01]  /*221f0*/  STL.64 [R1+0x1bd8], R14 ;  /* 0x001bd80e01007387 */ /* 0x0001e20000100a00 */
[----:B------:R-:W-:Y:S03]  /*22200*/  STL [R1+0x1bd0], R12 ;  /* 0x001bd00c01007387 */ /* 0x000fe60000100800 */
[----:B0-----:R-:W3:Y:S01]  /*22210*/  LDL.LU.64 R14, [R1+0xc8] ;  /* 0x0000c800010e7983 */ /* 0x001ee20000300a00 */
[----:B--2---:R-:W-:Y:S11]  /*22220*/  HMMA.16816.F32.BF16 R4, R20, R18, R4 ;  /* 0x000000121404723c */ /* 0x004ff60000041804 */
[----:B------:R-:W-:Y:S11]  /*22230*/  @!UPT UIADD3 URZ, URZ, URZ, URZ ;  /* 0x0000003f3f3ff290 */ /* 0x000ff6000fffe03f */
[----:B------:R-:W-:Y:S01]  /*22240*/  @!UPT UIADD3 URZ, URZ, URZ, URZ ;  /* 0x0000003f3f3ff290 */ /* 0x000fe2000fffe03f */
[----:B------:R-:W-:Y:S01]  /*22250*/  STL.64 [R1+0x280], R4 ;  /* 0x0002800401007387 */ /* 0x000fe20000100a00 */
[----:B------:R0:W-:Y:S03]  /*22260*/  STL.64 [R1+0x288], R6 ;  /* 0x0002880601007387 */ /* 0x0001e60000100a00 */
[----:B0-----:R-:W2:Y:S01]  /*22270*/  LDL.LU.64 R6, [R1+0x1be8] ;  /* 0x001be80001067983 */ /* 0x001ea20000300a00 */
[----:B------:R-:W2:Y:S02]  /*22280*/  LDL.LU.64 R4, [R1+0x1be0] ;  /* 0x001be00001047983 */ /* 0x000ea40000300a00 */
[----:B------:R0:W-:Y:S02]  /*22290*/  STL.64 [R1+0x1b50], R18 ;  /* 0x001b501201007387 */ /* 0x0001e40000100a00 */
[----:B------:R-:W2:Y:S01]  /*222a0*/  LDL.LU R16, [R1+0xd0] ;  /* 0x0000d00001107983 */ /* 0x000ea20000300800 */
[----:B------:R-:W2:Y:S01]  /*222b0*/  LDL.LU R17, [R1+0xd4] ;  /* 0x0000d40001117983 */ /* 0x000ea20000300800 */
[----:B0-----:R-:W-:-:S02]  /*222c0*/  IMAD.MOV.U32 R18, RZ, RZ, R2 ;  /* 0x000000ffff127224 */ /* 0x001fc400078e0002 */
[----:B------:R-:W-:Y:S01]  /*222d0*/  IMAD.MOV.U32 R19, RZ, RZ, R0 ;  /* 0x000000ffff137224 */ /* 0x000fe200078e0000 */
[----:B------:R0:W-:Y:S01]  /*222e0*/  STL.64 [R1+0x1b60], R26 ;  /* 0x001b601a01007387 */ /* 0x0001e20000100a00 */
[----:B---3--:R-:W-:Y:S02]  /*222f0*/  STL [R1+0x1b58], R24 ;  /* 0x001b581801007387 */ /* 0x008fe40000100800 */
[----:B------:R-:W-:-:S03]  /*22300*/  IMAD.MOV.U32 R13, RZ, RZ, R15 ;  /* 0x000000ffff0d7224 */ /* 0x000fc600078e000f */
[C---:B--2---:R-:W-:Y:S08]  /*22310*/  HMMA.16816.F32.BF16 R16, R20.reuse, R26, R16 ;  /* 0x0000001a1410723c */ /* 0x044ff00000041810 */
[----:B------:R-:W-:Y:S11]  /*22320*/  HMMA.16816.F32.BF16 R4, R20, R14, R4 ;  /* 0x0000000e1404723c */ /* 0x000ff60000041804 */
[----:B------:R-:W-:Y:S04]  /*22330*/  @!UPT UIADD3 URZ, URZ, URZ, URZ ;  /* 0x0000003f3f3ff290 */ /* 0x000fe8000fffe03f */
[----:B------:R1:W-:Y:S01]  /*22340*/  STL.64 [R1+0x270], R16 ;  /* 0x0002701001007387 */ /* 0x0003e20000100a00 */
[----:B------:R-:W-:Y:S02]  /*22350*/  STL.64 [R1+0x278], R18 ;  /* 0x0002781201007387 */ /* 0x000fe40000100a00 */
[----:B0-----:R-:W2:Y:S06]  /*22360*/  LDL.LU.64 R26, [R1+0xb8] ;  /* 0x0000b800011a7983 */ /* 0x001eac0000300a00 */
[----:B------:R-:W-:Y:S02]  /*22370*/  IMAD.MOV.U32 R2, RZ, RZ, R6 ;  /* 0x000000ffff027224 */ /* 0x000fe400078e0006 */
[----:B------:R-:W-:-:S02]  /*22380*/  IMAD.MOV.U32 R0, RZ, RZ, R7 ;  /* 0x000000ffff007224 */ /* 0x000fc400078e0007 */
[----:B-1----:R-:W-:Y:S02]  /*22390*/  IMAD.MOV.U32 R16, RZ, RZ, R14 ;  /* 0x000000ffff107224 */ /* 0x002fe400078e000e */
[----:B------:R-:W3:Y:S01]  /*223a0*/  LDL.LU.64 R14, [R1+0x1bd8] ;  /* 0x001bd800010e7983 */ /* 0x000ee20000300a00 */
[----:B------:R-:W2:Y:S02]  /*223b0*/  LDL.LU R12, [R1+0x1bd0] ;  /* 0x001bd000010c7983 */ /* 0x000ea40000300800 */
[----:B------:R0:W-:Y:S02]  /*223c0*/  STL.64 [R1+0x260], R4 ;  /* 0x0002600401007387 */ /* 0x0001e40000100a00 */
[----:B------:R-:W2:Y:S01]  /*223d0*/  LDL.LU.64 R6, [R1+0x1bc8] ;  /* 0x001bc80001067983 */ /* 0x000ea20000300a00 */
[----:B0-----:R-:W2:Y:S01]  /*223e0*/  LDL.LU.64 R4, [R1+0x1bc0] ;  /* 0x001bc00001047983 */ /* 0x001ea20000300a00 */
[----:B------:R-:W-:Y:S02]  /*223f0*/  STL [R1+0x19bc], R0 ;  /* 0x0019bc0001007387 */ /* 0x000fe40000100800 */
[----:B------:R-:W-:Y:S01]  /*22400*/  STL [R1+0x19b8], R2 ;  /* 0x0019b80201007387 */ /* 0x000fe20000100800 */
[C---:B--2---:R-:W-:Y:S11]  /*22410*/  HMMA.16816.F32.BF16 R4, R20.reuse, R26, R4 ;  /* 0x0000001a1404723c */ /* 0x044ff60000041804 */
[----:B------:R-:W-:Y:S11]  /*22420*/  @!UPT UIADD3 URZ, URZ, URZ, URZ ;  /* 0x0000003f3f3ff290 */ /* 0x000ff6000fffe03f */
[----:B------:R-:W-:Y:S01]  /*22430*/  @!UPT UIADD3 URZ, URZ, URZ, URZ ;  /* 0x0000003f3f3ff290 */ /* 0x000fe2000fffe03f */
[----:B------:R-:W-:Y:S01]  /*22440*/  STL.64 [R1+0x250], R4 ;  /* 0x0002500401007387 */ /* 0x000fe20000100a00 */
[----:B------:R0:W-:Y:S03]  /*22450*/  STL.64 [R1+0x258], R6 ;  /* 0x0002580601007387 */ /* 0x0001e60000100a00 */
[----:B0-----:R-:W2:Y:S01]  /*22460*/  LDL.LU.64 R6, [R1+0x1bb8] ;  /* 0x001bb80001067983 */ /* 0x001ea20000300a00 */
[----:B------:R-:W2:Y:S02]  /*22470*/  LDL.LU.64 R4, [R1+0x1bb0] ;  /* 0x001bb00001047983 */ /* 0x000ea40000300a00 */
[----:B---3--:R-:W-:Y:S01]  /*22480*/  STL.64 [R1+0x1b18], R14 ;  /* 0x001b180e01007387 */ /* 0x008fe20000100a00 */
[----:B--2---:R-:W-:Y:S11]  /*22490*/  HMMA.16816.F32.BF16 R4, R20, R14, R4 ;  /* 0x0000000e1404723c */ /* 0x004ff60000041804 */
[----:B------:R-:W-:Y:S11]  /*224a0*/  @!UPT UIADD3 URZ, URZ, URZ, URZ ;  /* 0x0000003f3f3ff290 */ /* 0x000ff6000fffe03f */
[----:B------:R-:W-:Y:S01]  /*224b0*/  @!UPT UIADD3 URZ, URZ, URZ, URZ ;  /* 0x0000003f3f3ff290 */ /* 0x000fe2000fffe03f */
[----:B------:R0:W-:Y:S01]  /*224c0*/  STL.64 [R1+0x230], R4 ;  /* 0x0002300401007387 */ /* 0x0001e20000100a00 */
[----:B------:R1:W-:Y:S03]  /*224d0*/  STL.64 [R1+0x238], R6 ;  /* 0x0002380601007387 */ /* 0x0003e60000100a00 */
[----:B0-----:R-:W2:Y:S01]  /*224e0*/  LDL.LU R4, [R1+0x30] ;  /* 0x0000300001047983 */ /* 0x001ea20000300800 */
[----:B------:R-:W2:Y:S02]  /*224f0*/  LDL.LU R5, [R1+0x34] ;  /* 0x0000340001057983 */ /* 0x000ea40000300800 */
[----:B-1----:R-:W3:Y:S02]  /*22500*/  LDL.LU R6, [R1+0x38] ;  /* 0x0000380001067983 */ /* 0x002ee40000300800 */
[----:B------:R-:W3:Y:S02]  /*22510*/  LDL.LU R7, [R1+0x3c] ;  /* 0x00003c0001077983 */ /* 0x000ee40000300800 */
[----:B------:R-:W-:-:S02]  /*22520*/  IMAD.MOV.U32 R2, RZ, RZ, R26 ;  /* 0x000000ffff027224 */ /* 0x000fc400078e001a */
[----:B------:R-:W-:Y:S02]  /*22530*/  IMAD.MOV.U32 R0, RZ, RZ, R27 ;  /* 0x000000ffff007224 */ /* 0x000fe400078e001b */
[----:B------:R-:W-:Y:S02]  /*22540*/  IMAD.MOV.U32 R18, RZ, RZ, R12 ;  /* 0x000000ffff127224 */ /* 0x000fe400078e000c */
[----:B------:R-:W-:Y:S02]  /*22550*/  IMAD.MOV.U32 R19, RZ, RZ, R9 ;  /* 0x000000ffff137224 */ /* 0x000fe400078e0009 */
[----:B------:R-:W-:Y:S02]  /*22560*/  IMAD.MOV.U32 R14, RZ, RZ, R2 ;  /* 0x000000ffff0e7224 */ /* 0x000fe400078e0002 */
[----:B------:R-:W-:Y:S01]  /*22570*/  IMAD.MOV.U32 R15, RZ, RZ, R0 ;  /* 0x000000ffff0f7224 */ /* 0x000fe200078e0000 */
[----:B---3--:R0:W-:Y:S01]  /*22580*/  STL.64 [R1+0x1b70], R6 ;  /* 0x001b700601007387 */ /* 0x0081e20000100a00 */
[----:B--2---:R1:W-:Y:S03]  /*22590*/  STL.64 [R1+0x1b68], R4 ;  /* 0x001b680401007387 */ /* 0x0043e60000100a00 */
[----:B------:R-:W-:Y:S02]  /*225a0*/  STL.64 [R1+0x1b30], R14 ;  /* 0x001b300e01007387 */ /* 0x000fe40000100a00 */
[----:B------:R-:W-:Y:S02]  /*225b0*/  STL.64 [R1+0x1b78], R18 ;  /* 0x001b781201007387 */ /* 0x000fe40000100a00 */
[----:B0-----:R-:W-:-:S02]  /*225c0*/  IMAD.MOV.U32 R6, RZ, RZ, R8 ;  /* 0x000000ffff067224 */ /* 0x001fc400078e0008 */
[----:B------:R-:W-:-:S05]  /*225d0*/  IMAD.MOV.U32 R7, RZ, RZ, R3 ;  /* 0x000000ffff077224 */ /* 0x000fca00078e0003 */
[----:B------:R0:W-:Y:S01]  /*225e0*/  STL.64 [R1+0x1ba8], R6 ;  /* 0x001ba80601007387 */ /* 0x0001e20000100a00 */
[----:B-1----:R-:W2:Y:S02]  /*225f0*/  LDL.LU R4, [R1+0x70] ;  /* 0x0000700001047983 */ /* 0x002ea40000300800 */
[----:B------:R-:W2:Y:S01]  /*22600*/  LDL.LU R5, [R1+0x74] ;  /* 0x0000740001057983 */ /* 0x000ea20000300800 */
[----:B0-----:R-:W2:Y:S01]  /*22610*/  LDL.LU R6, [R1+0x78] ;  /* 0x0000780001067983 */ /* 0x001ea20000300800 */
[----:B------:R-:W2:Y:S02]  /*22620*/  LDL.LU R7, [R1+0x7c] ;  /* 0x00007c0001077983 */ /* 0x000ea40000300800 */
[----:B------:R-:W-:Y:S02]  /*22630*/  IMAD.MOV.U32 R14, RZ, RZ, R16 ;  /* 0x000000ffff0e7224 */ /* 0x000fe400078e0010 */
[----:B------:R-:W3:Y:S01]  /*22640*/  LDL.LU R16, [R1+0x60] ;  /* 0x0000600001107983 */ /* 0x000ee20000300800 */
[----:B------:R-:W3:Y:S02]  /*22650*/  LDL.LU R17, [R1+0x64] ;  /* 0x0000640001117983 */ /* 0x000ee40000300800 */
[----:B------:R-:W3:Y:S02]  /*22660*/  LDL.LU R18, [R1+0x68] ;  /* 0x0000680001127983 */ /* 0x000ee40000300800 */
[----:B------:R-:W-:Y:S01]  /*22670*/  IMAD.MOV.U32 R15, RZ, RZ, R13 ;  /* 0x000000ffff0f7224 */ /* 0x000fe200078e000d */
[----:B------:R-:W3:Y:S01]  /*22680*/  LDL.LU R19, [R1+0x6c] ;  /* 0x00006c0001137983 */ /* 0x000ee20000300800 */
[----:B------:R-:W3:Y:S02]  /*22690*/  LDL.LU R24, [R1+0x50] ;  /* 0x0000500001187983 */ /* 0x000ee40000300800 */
[----:B------:R-:W3:Y:S02]  /*226a0*/  LDL.LU R25, [R1+0x54] ;  /* 0x0000540001197983 */ /* 0x000ee40000300800 */
[----:B------:R-:W3:Y:S01]  /*226b0*/  LDL.LU R26, [R1+0x58] ;  /* 0x00005800011a7983 */ /* 0x000ee20000300800 */
[----:B------:R-:W3:Y:S01]  /*226c0*/  LDL.LU R27, [R1+0x5c] ;  /* 0x00005c00011b7983 */ /* 0x000ee20000300800 */
[----:B------:R0:W-:Y:S02]  /*226d0*/  STL.64 [R1+0x1b48], R14 ;  /* 0x001b480e01007387 */ /* 0x0001e40000100a00 */
[----:B------:R-:W-:-:S02]  /*226e0*/  IMAD.MOV.U32 R3, RZ, RZ, R11 ;  /* 0x000000ffff037224 */ /* 0x000fc400078e000b */
[----:B------:R-:W3:Y:S01]  /*226f0*/  LDL.LU R12, [R1+0x40] ;  /* 0x00004000010c7983 */ /* 0x000ee20000300800 */
[----:B------:R-:W3:Y:S04]  /*22700*/  LDL.LU R13, [R1+0x44] ;  /* 0x00004400010d7983 */ /* 0x000ee80000300800 */
[----:B0-----:R-:W3:Y:S01]  /*22710*/  LDL.LU R14, [R1+0x48] ;  /* 0x00004800010e7983 */ /* 0x001ee20000300800 */
[----:B------:R-:W3:Y:S01]  /*22720*/  LDL.LU R15, [R1+0x4c] ;  /* 0x00004c00010f7983 */ /* 0x000ee20000300800 */
[----:B--2---:R-:W-:Y:S02]  /*22730*/  HMMA.16816.F32.BF16 R20, R20, R10, R4 ;  /* 0x0000000a1414723c */ /* 0x004fe40000041804 */
[----:B------:R-:W3:Y:S05]  /*22740*/  LDL.LU.64 R6, [R1+0x1ba8] ;  /* 0x001ba80001067983 */ /* 0x000eea0000300a00 */
[----:B------:R-:W-:-:S02]  /*22750*/  IMAD.MOV.U32 R4, RZ, RZ, R10 ;  /* 0x000000ffff047224 */ /* 0x000fc400078e000a */
[----:B------:R-:W2:Y:S01]  /*22760*/  LDL.LU.64 R10, [R1+0x1ba0] ;  /* 0x001ba000010a7983 */ /* 0x000ea20000300a00 */
[----:B------:R-:W2:Y:S11]  /*22770*/  LDL.LU.64 R8, [R1+0x1b98] ;  /* 0x001b980001087983 */ /* 0x000eb60000300a00 */
[----:B------:R-:W-:Y:S03]  /*22780*/  @!UPT UIADD3 URZ, URZ, URZ, URZ ;  /* 0x0000003f3f3ff290 */ /* 0x000fe6000fffe03f */
[----:B------:R-:W-:Y:S02]  /*22790*/  IMAD.MOV.U32 R0, RZ, RZ, R22 ;  /* 0x000000ffff007224 */ /* 0x000fe400078e0016 */
[----:B------:R-:W-:Y:S02]  /*227a0*/  IMAD.MOV.U32 R2, RZ, RZ, R23 ;  /* 0x000000ffff027224 */ /* 0x000fe400078e0017 */
[----:B------:R-:W-:Y:S02]  /*227b0*/  IMAD.MOV.U32 R22, RZ, RZ, R4 ;  /* 0x000000ffff167224 */ /* 0x000fe400078e0004 */
[----:B------:R-:W-:Y:S01]  /*227c0*/  IMAD.MOV.U32 R23, RZ, RZ, R3 ;  /* 0x000000ffff177224 */ /* 0x000fe200078e0003 */
[----:B------:R0:W-:Y:S04]  /*227d0*/  STL.64 [R1+0x200], R20 ;  /* 0x0002001401007387 */ /* 0x0001e80000100a00 */
[----:B------:R1:W-:Y:S04]  /*227e0*/  STL.64 [R1+0x1b10], R22 ;  /* 0x001b101601007387 */ /* 0x0003e80000100a00 */
[----:B0-----:R-:W2:Y:S01]  /*227f0*/  LDL.LU R20, [R1+0x170] ;  /* 0x0001700001147983 */ /* 0x001ea20000300800 */
[----:B------:R-:W2:Y:S03]  /*22800*/  LDL.LU R21, [R1+0x174] ;  /* 0x0001740001157983 */ /* 0x000ea60000300800 */
[----:B-1----:R-:W2:Y:S01]  /*22810*/  LDL.LU R22, [R1+0x178] ;  /* 0x0001780001167983 */ /* 0x002ea20000300800 */
[----:B----4-:R-:W-:-:S02]  /*22820*/  IMAD.MOV.U32 R23, RZ, RZ, R29 ;  /* 0x000000ffff177224 */ /* 0x010fc400078e001d */
[----:B------:R-:W4:Y:S03]  /*22830*/  LDL.LU R29, [R1+0x1b94] ;  /* 0x001b9400011d7983 */ /* 0x000f260000300800 */
[----:B--2---:R-:W-:Y:S01]  /*22840*/  STL.64 [R1+0x1b28], R22 ;  /* 0x001b281601007387 */ /* 0x004fe20000100a00 */
[----:B------:R0:W-:Y:S02]  /*22850*/  STL.64 [R1+0x1b20], R20 ;  /* 0x001b201401007387 */ /* 0x0001e40000100a00 */
[----:B0-----:R-:W-:Y:S02]  /*22860*/  IMAD.MOV.U32 R20, RZ, RZ, R8 ;  /* 0x000000ffff147224 */ /* 0x001fe400078e0008 */
[----:B------:R-:W-:Y:S01]  /*22870*/  IMAD.MOV.U32 R21, RZ, RZ, R9 ;  /* 0x000000ffff157224 */ /* 0x000fe200078e0009 */
[----:B------:R-:W3:Y:S01]  /*22880*/  LDL.LU R8, [R1+0x1b90] ;  /* 0x001b900001087983 */ /* 0x000ee20000300800 */
[----:B------:R-:W3:Y:S02]  /*22890*/  LDL.LU R9, [R1+0x1b8c] ;  /* 0x001b8c0001097983 */ /* 0x000ee40000300800 */
[----:B------:R-:W-:-:S02]  /*228a0*/  IMAD.MOV.U32 R22, RZ, RZ, R10 ;  /* 0x000000ffff167224 */ /* 0x000fc400078e000a */
[----:B------:R-:W-:Y:S01]  /*228b0*/  IMAD.MOV.U32 R23, RZ, RZ, R11 ;  /* 0x000000ffff177224 */ /* 0x000fe200078e000b */
[----:B------:R-:W3:Y:S01]  /*228c0*/  LDL.LU R10, [R1+0x1b88] ;  /* 0x001b8800010a7983 */ /* 0x000ee20000300800 */
[----:B------:R-:W3:Y:S03]  /*228d0*/  LDL.LU R11, [R1+0x1b84] ;  /* 0x001b8400010b7983 */ /* 0x000ee60000300800 */
[----:B------:R-:W-:Y:S01]  /*228e0*/  STL.64 [R1+0x1b40], R22 ;  /* 0x001b401601007387 */ /* 0x000fe20000100a00 */
[----:B------:R0:W-:Y:S03]  /*228f0*/  STL.64 [R1+0x1b38], R20 ;  /* 0x001b381401007387 */ /* 0x0001e60000100a00 */
[----:B0-----:R-:W2:Y:S01]  /*22900*/  LDL.LU R20, [R1+0x120] ;  /* 0x0001200001147983 */ /* 0x001ea20000300800 */
[----:B------:R-:W2:Y:S02]  /*22910*/  LDL.LU R21, [R1+0x124] ;  /* 0x0001240001157983 */ /* 0x000ea40000300800 */
[----:B------:R-:W2:Y:S02]  /*22920*/  LDL.LU R22, [R1+0x128] ;  /* 0x0001280001167983 */ /* 0x000ea40000300800 */
[----:B----4-:R-:W-:-:S02]  /*22930*/  IMAD.MOV.U32 R23, RZ, RZ, R29 ;  /* 0x000000ffff177224 */ /* 0x010fc400078e001d */
[----:B------:R-:W4:Y:S01]  /*22940*/  LDL.LU R29, [R1+0x1b80] ;  /* 0x001b8000011d7983 */ /* 0x000f220000300800 */
[----:B------:R-:W-:Y:S02]  /*22950*/  STL [R1+0x19d4], R2 ;  /* 0x0019d40201007387 */ /* 0x000fe40000100800 */
[----:B------:R-:W-:Y:S01]  /*22960*/  STL [R1+0x19d0], R0 ;  /* 0x0019d00001007387 */ /* 0x000fe20000100800 */
[C---:B---3--:R-:W-:Y:S01]  /*22970*/  HMMA.16816.F32.BF16 R4, R8.reuse, R6, R16 ;  /* 0x000000060804723c */ /* 0x048fe20000041810 */
[----:B------:R-:W3:Y:S11]  /*22980*/  LDL.LU.64 R18, [R1+0x1b78] ;  /* 0x001b780001127983 */ /* 0x000ef60000300a00 */
[----:B------:R-:W-:Y:S11]  /*22990*/  @!UPT UIADD3 URZ, URZ, URZ, URZ ;  /* 0x0000003f3f3ff290 */ /* 0x000ff6000fffe03f */
[----:B------:R-:W-:Y:S01]  /*229a0*/  STL.64 [R1+0x1e0], R4 ;  /* 0x0001e00401007387 */ /* 0x000fe20000100a00 */
[----:B------:R0:W-:Y:S03]  /*229b0*/  STL.64 [R1+0x1e8], R6 ;  /* 0x0001e80601007387 */ /* 0x0001e60000100a00 */
[----:B0-----:R-:W2:Y:S01]  /*229c0*/  LDL.LU.64 R6, [R1+0x1b70] ;  /* 0x001b700001067983 */ /* 0x001ea20000300a00 */
[----:B------:R-:W2:Y:S01]  /*229d0*/  LDL.LU.64 R4, [R1+0x1b68] ;  /* 0x001b680001047983 */ /* 0x000ea20000300a00 */
[C---:B---3--:R-:W-:Y:S02]  /*229e0*/  HMMA.16816.F32.BF16 R16, R8.reuse, R18, R24 ;  /* 0x000000120810723c */ /* 0x048fe40000041818 */
[----:B------:R-:W2:Y:S01]  /*229f0*/  LDL.LU.64 R26, [R1+0x1b60] ;  /* 0x001b6000011a7983 */ /* 0x000ea20000300a00 */
[----:B------:R-:W3:Y:S11]  /*22a00*/  LDL.LU R24, [R1+0x1b58] ;  /* 0x001b580001187983 */ /* 0x000ef60000300800 */
[----:B------:R-:W-:Y:S09]  /*22a10*/  @!UPT UIADD3 URZ, URZ, URZ, URZ ;  /* 0x0000003f3f3ff290 */ /* 0x000ff2000fffe03f */
[----:B------:R-:W-:Y:S01]  /*22a20*/  STL.64 [R1+0x1d0], R16 ;  /* 0x0001d01001007387 */ /* 0x000fe20000100a00 */
[----:B------:R0:W-:Y:S03]  /*22a30*/  STL.64 [R1+0x1d8], R18 ;  /* 0x0001d81201007387 */ /* 0x0001e60000100a00 */
[----:B0-----:R-:W2:Y:S02]  /*22a40*/  LDL.LU.64 R18, [R1+0x1b50] ;  /* 0x001b500001127983 */ /* 0x001ea40000300a00 */
[C---:B--2---:R-:W-:Y:S08]  /*22a50*/  HMMA.16816.F32.BF16 R16, R8.reuse, R18, R12 ;  /* 0x000000120810723c */ /* 0x044ff0000004180c */
[----:B------:R-:W-:Y:S01]  /*22a60*/  HMMA.16816.F32.BF16 R12, R8, R26, R4 ;  /* 0x0000001a080c723c */ /* 0x000fe20000041804 */
[----:B----4-:R-:W0:Y:S11]  /*22a70*/  LDSM.16.MT88.4 R4, [R29+0x8000] ;  /* 0x008000001d04783b */ /* 0x010e360000004200 */
[----:B------:R-:W-:Y:S03]  /*22a80*/  @!UPT UIADD3 URZ, URZ, URZ, URZ ;  /* 0x0000003f3f3ff290 */ /* 0x000fe6000fffe03f */
[----:B------:R-:W-:Y:S01]  /*22a90*/  STL.64 [R1+0x1b0], R16 ;  /* 0x0001b01001007387 */ /* 0x000fe20000100a00 */
[----:B------:R-:W-:Y:S03]  /*22aa0*/  STL.64 [R1+0x1b8], R18 ;  /* 0x0001b81201007387 */ /* 0x000fe60000100a00 */
[----:B0-----:R-:W-:Y:S04]  /*22ab0*/  STL.64 [R1+0x1b08], R6 ;  /* 0x001b080601007387 */ /* 0x001fe80000100a00 */
[----:B------:R-:W-:Y:S02]  /*22ac0*/  STL.64 [R1+0x1a0], R12 ;  /* 0x0001a00c01007387 */ /* 0x000fe40000100a00 */
[----:B------:R-:W-:Y:S02]  /*22ad0*/  STL.64 [R1+0x1a8], R14 ;  /* 0x0001a80e01007387 */ /* 0x000fe40000100a00 */
[----:B---3--:R-:W0:Y:S04]  /*22ae0*/  LDSM.16.M88.4 R12, [R24+0x10080] ;  /* 0x01008000180c783b */ /* 0x008e280000000200 */
[----:B------:R1:W-:Y:S04]  /*22af0*/  STL.64 [R1+0x1b00], R4 ;  /* 0x001b000401007387 */ /* 0x0003e80000100a00 */
[----:B-1----:R-:W2:Y:S01]  /*22b00*/  LDL.LU R4, [R1+0x190] ;  /* 0x0001900001047983 */ /* 0x002ea20000300800 */
[----:B------:R-:W2:Y:S02]  /*22b10*/  LDL.LU R5, [R1+0x194] ;  /* 0x0001940001057983 */ /* 0x000ea40000300800 */
[----:B------:R-:W2:Y:S01]  /*22b20*/  LDL.LU R6, [R1+0x198] ;  /* 0x0001980001067983 */ /* 0x000ea20000300800 */
[----:B0-----:R-:W-:Y:S01]  /*22b30*/  STL.64 [R1+0xf0], R12 ;  /* 0x0000f00c01007387 */ /* 0x001fe20000100a00 */
[----:B------:R0:W-:Y:S03]  /*22b40*/  STL.64 [R1+0xf8], R14 ;  /* 0x0000f80e01007387 */ /* 0x0001e60000100a00 */
[----:B0-----:R-:W3:Y:S01]  /*22b50*/  LDL.LU.64 R14, [R1+0x1b48] ;  /* 0x001b4800010e7983 */ /* 0x001ee20000300a00 */
[----:B------:R-:W-:-:S02]  /*22b60*/  IMAD.MOV.U32 R17, RZ, RZ, R12 ;  /* 0x000000ffff117224 */ /* 0x000fc400078e000c */
[----:B------:R-:W-:Y:S02]  /*22b70*/  IMAD.MOV.U32 R16, RZ, RZ, R13 ;  /* 0x000000ffff107224 */ /* 0x000fe400078e000d */
[----:B---3--:R-:W-:Y:S01]  /*22b80*/  HMMA.16816.F32.BF16 R12, R8, R14, R20 ;  /* 0x0000000e080c723c */ /* 0x008fe20000041814 */
[----:B------:R-:W3:Y:S01]  /*22b90*/  LDL.LU.64 R22, [R1+0x1b40] ;  /* 0x001b400001167983 */ /* 0x000ee20000300a00 */
[----:B------:R-:W3:Y:S11]  /*22ba0*/  LDL.LU.64 R20, [R1+0x1b38] ;  /* 0x001b380001147983 */ /* 0x000ef60000300a00 */
[----:B------:R-:W-:Y:S10]  /*22bb0*/  @!UPT UIADD3 URZ, URZ, URZ, URZ ;  /* 0x0000003f3f3ff290 */ /* 0x000ff4000fffe03f */
[----:B------:R-:W-:Y:S01]  /*22bc0*/  STL.64 [R1+0x180], R12 ;  /* 0x0001800c01007387 */ /* 0x000fe20000100a00 */
[----:B------:R-:W-:Y:S02]  /*22bd0*/  STL.64 [R1+0x188], R14 ;  /* 0x0001880e01007387 */ /* 0x000fe40000100a00 */
[----:B------:R-:W0:Y:S02]  /*22be0*/  LDSM.16.M88.4 R12, [R24+0x10880] ;  /* 0x01088000180c783b */ /* 0x000e240000000200 */
[----:B0-----:R-:W-:Y:S02]  /*22bf0*/  STL.64 [R1+0xd0], R12 ;  /* 0x0000d00c01007387 */ /* 0x001fe40000100a00 */
[----:B------:R0:W-:Y:S02]  /*22c00*/  STL.64 [R1+0xd8], R14 ;  /* 0x0000d80e01007387 */ /* 0x0001e40000100a00 */
        /* <DEDUP_REMOVED lines=11> */
[----:B------:R-:W-:Y:S02]  /*22cc0*/  IMAD.MOV.U32 R27, RZ, RZ, R12 ;  /* 0x000000ffff1b7224 */ /* 0x000fe400078e000c */
[----:B------:R-:W-:Y:S02]  /*22cd0*/  IMAD.MOV.U32 R26, RZ, RZ, R13 ;  /* 0x000000ffff1a7224 */ /* 0x000fe400078e000d */
[----:B------:R-:W-:Y:S01]  /*22ce0*/  IMAD.MOV.U32 R2, RZ, RZ, R14 ;  /* 0x000000ffff027224 */ /* 0x000fe200078e000e */
[----:B------:R-:W-:Y:S01]  /*22cf0*/  STL.64 [R1+0xc8], R14 ;  /* 0x0000c80e01007387 */ /* 0x000fe20000100a00 */
[----:B------:R-:W-:-:S02]  /*22d00*/  IMAD.MOV.U32 R0, RZ, RZ, R15 ;  /* 0x000000ffff007224 */ /* 0x000fc400078e000f */
[----:B------:R-:W0:Y:S02]  /*22d10*/  LDSM.16.M88.4 R12, [R24+0x11880] ;  /* 0x01188000180c783b */ /* 0x000e240000000200 */
[----:B0-----:R-:W-:Y:S02]  /*22d20*/  STL.64 [R1+0xb0], R12 ;  /* 0x0000b00c01007387 */ /* 0x001fe40000100a00 */
[----:B------:R0:W-:Y:S02]  /*22d30*/  STL.64 [R1+0xb8], R14 ;  /* 0x0000b80e01007387 */ /* 0x0001e40000100a00 */
[----:B0-----:R-:W3:Y:S01]  /*22d40*/  LDL.LU.64 R14, [R1+0x1b18] ;  /* 0x001b1800010e7983 */ /* 0x001ee20000300a00 */
[----:B------:R-:W-:Y:S02]  /*22d50*/  IMAD.MOV.U32 R25, RZ, RZ, R12 ;  /* 0x000000ffff197224 */ /* 0x000fe400078e000c */
[----:B------:R-:W-:Y:S02]  /*22d60*/  IMAD.MOV.U32 R3, RZ, RZ, R13 ;  /* 0x000000ffff037224 */ /* 0x000fe400078e000d */
[----:B------:R-:W-:Y:S01]  /*22d70*/  IMAD.MOV.U32 R7, RZ, RZ, R28 ;  /* 0x000000ffff077224 */ /* 0x000fe200078e001c */
[----:B---3--:R-:W-:Y:S01]  /*22d80*/  HMMA.16816.F32.BF16 R12, R8, R14, R20 ;  /* 0x0000000e080c723c */ /* 0x008fe20000041814 */
[----:B------:R-:W2:Y:S11]  /*22d90*/  LDL.LU.64 R22, [R1+0x1b10] ;  /* 0x001b100001167983 */ /* 0x000eb60000300a00 */
[----:B------:R-:W-:Y:S11]  /*22da0*/  @!UPT UIADD3 URZ, URZ, URZ, URZ ;  /* 0x0000003f3f3ff290 */ /* 0x000ff6000fffe03f */
[----:B------:R-:W-:Y:S01]  /*22db0*/  STL.64 [R1+0x150], R12 ;  /* 0x0001500c01007387 */ /* 0x000fe20000100a00 */
[----:B------:R-:W-:Y:S02]  /*22dc0*/  STL.64 [R1+0x158], R14 ;  /* 0x0001580e01007387 */ /* 0x000fe40000100a00 */
[----:B------:R-:W0:Y:S04]  /*22dd0*/  LDSM.16.M88.4 R12, [R24+0x12080] ;  /* 0x01208000180c783b */ /* 0x000e280000000200 */
[----:B0-----:R-:W-:-:S05]  /*22de0*/  IMAD.MOV.U32 R28, RZ, RZ, R15 ;  /* 0x000000ffff1c7224 */ /* 0x001fca00078e000f */
[----:B------:R-:W-:Y:S01]  /*22df0*/  STL [R1+0x1920], R28 ;  /* 0x0019201c01007387 */ /* 0x000fe20000100800 */
[----:B--2---:R-:W-:Y:S03]  /*22e00*/  HMMA.16816.F32.BF16 R8, R8, R22, R4 ;  /* 0x000000160808723c */ /* 0x004fe60000041804 */
[----:B------:R-:W2:Y:S01]  /*22e10*/  LDL.LU.64 R6, [R1+0x1b08] ;  /* 0x001b080001067983 */ /* 0x000ea20000300a00 */
[----:B------:R-:W2:Y:S02]  /*22e20*/  LDL.LU.64 R4, [R1+0x1b00] ;  /* 0x001b000001047983 */ /* 0x000ea40000300a00 */
[----:B------:R-:W-:Y:S02]  /*22e30*/  STL.64 [R1+0xa0], R12 ;  /* 0x0000a00c01007387 */ /* 0x000fe40000100a00 */
[----:B------:R-:W-:Y:S11]  /*22e40*/  STL.64 [R1+0xa8], R14 ;  /* 0x0000a80e01007387 */ /* 0x000ff60000100a00 */
[----:B------:R-:W-:Y:S04]  /*22e50*/  @!UPT UIADD3 URZ, URZ, URZ, URZ ;  /* 0x0000003f3f3ff290 */ /* 0x000fe8000fffe03f */
[----:B------:R0:W-:Y:S01]  /*22e60*/  STL.64 [R1+0x140], R8 ;  /* 0x0001400801007387 */ /* 0x0001e20000100a00 */
[----:B------:R-:W-:Y:S02]  /*22e70*/  STL.64 [R1+0x148], R10 ;  /* 0x0001480a01007387 */ /* 0x000fe40000100a00 */
[----:B------:R-:W-:Y:S02]  /*22e80*/  STL.64 [R1+0x1aa8], R12 ;  /* 0x001aa80c01007387 */ /* 0x000fe40000100a00 */
[----:B------:R-:W3:Y:S01]  /*22e90*/  LDL.LU R20, [R1+0x2f0] ;  /* 0x0002f00001147983 */ /* 0x000ee20000300800 */
[----:B------:R-:W3:Y:S01]  /*22ea0*/  LDL.LU R21, [R1+0x2f4] ;  /* 0x0002f40001157983 */ /* 0x000ee20000300800 */
[----:B------:R-:W4:Y:S02]  /*22eb0*/  LDL.LU R22, [R1+0x2f8] ;  /* 0x0002f80001167983 */ /* 0x000f240000300800 */
[----:B------:R-:W4:Y:S02]  /*22ec0*/  LDL.LU R23, [R1+0x2fc] ;  /* 0x0002fc0001177983 */ /* 0x000f240000300800 */
[----:B0-----:R-:W-:-:S02]  /*22ed0*/  IMAD.MOV.U32 R8, RZ, RZ, R25 ;  /* 0x000000ffff087224 */ /* 0x001fc400078e0019 */
[----:B------:R-:W-:Y:S01]  /*22ee0*/  IMAD.MOV.U32 R9, RZ, RZ, R3 ;  /* 0x000000ffff097224 */ /* 0x000fe200078e0003 */
[----:B------:R-:W2:Y:S01]  /*22ef0*/  LDL.LU R25, [R1+0x1afc] ;  /* 0x001afc0001197983 */ /* 0x000ea20000300800 */
[----:B------:R-:W2:Y:S03]  /*22f00*/  LDL.LU R3, [R1+0x1af8] ;  /* 0x001af80001037983 */ /* 0x000ea60000300800 */
[----:B------:R0:W-:Y:S02]  /*22f10*/  STL.64 [R1+0x1ab0], R8 ;  /* 0x001ab00801007387 */ /* 0x0001e40000100a00 */
[----:B0-----:R-:W-:Y:S02]  /*22f20*/  IMAD.MOV.U32 R8, RZ, RZ, R27 ;  /* 0x000000ffff087224 */ /* 0x001fe400078e001b */
[----:B------:R-:W-:-:S05]  /*22f30*/  IMAD.MOV.U32 R9, RZ, RZ, R26 ;  /* 0x000000ffff097224 */ /* 0x000fca00078e001a */
[----:B------:R0:W-:Y:S02]  /*22f40*/  STL.64 [R1+0x1ac8], R8 ;  /* 0x001ac80801007387 */ /* 0x0001e40000100a00 */
[----:B0-----:R-:W-:Y:S02]  /*22f50*/  IMAD.MOV.U32 R8, RZ, RZ, R19 ;  /* 0x000000ffff087224 */ /* 0x001fe400078e0013 */
[----:B------:R-:W-:-:S05]  /*22f60*/  IMAD.MOV.U32 R9, RZ, RZ, R18 ;  /* 0x000000ffff097224 */ /* 0x000fca00078e0012 */
[----:B------:R-:W-:Y:S01]  /*22f70*/  STL.64 [R1+0x1ae0], R8 ;  /* 0x001ae00801007387 */ /* 0x000fe20000100a00 */
[----:B------:R-:W2:Y:S02]  /*22f80*/  LDL.LU R12, [R1+0x240] ;  /* 0x00024000010c7983 */ /* 0x000ea40000300800 */
[----:B------:R-:W2:Y:S02]  /*22f90*/  LDL.LU R13, [R1+0x244] ;  /* 0x00024400010d7983 */ /* 0x000ea40000300800 */
[----:B------:R-:W2:Y:S01]  /*22fa0*/  LDL.LU R14, [R1+0x248] ;  /* 0x00024800010e7983 */ /* 0x000ea20000300800 */
[----:B------:R-:W2:Y:S04]  /*22fb0*/  LDL.LU R15, [R1+0x24c] ;  /* 0x00024c00010f7983 */ /* 0x000ea80000300800 */
        /* <DEDUP_REMOVED lines=12> */
[----:B------:R-:W-:-:S02]  /*23080*/  IMAD.MOV.U32 R8, RZ, RZ, R17 ;  /* 0x000000ffff087224 */ /* 0x000fc400078e0011 */
[----:B------:R-:W-:Y:S02]  /*23090*/  IMAD.MOV.U32 R9, RZ, RZ, R16 ;  /* 0x000000ffff097224 */ /* 0x000fe400078e0010 */
[----:B------:R-:W0:Y:S04]  /*230a0*/  LDSM.16.M88.4 R16, [R24+0x12880] ;  /* 0x012880001810783b */ /* 0x000e280000000200 */
[----:B--2---:R-:W-:Y:S01]  /*230b0*/  STL.64 [R1+0x1af0], R14 ;  /* 0x001af00e01007387 */ /* 0x004fe20000100a00 */
[----:B------:R1:W-:Y:S03]  /*230c0*/  STL.64 [R1+0x1ae8], R12 ;  /* 0x001ae80c01007387 */ /* 0x0003e60000100a00 */
[----:B-1----:R-:W2:Y:S01]  /*230d0*/  LDL.LU R12, [R1+0x1f0] ;  /* 0x0001f000010c7983 */ /* 0x002ea20000300800 */
[----:B------:R-:W2:Y:S02]  /*230e0*/  LDL.LU R13, [R1+0x1f4] ;  /* 0x0001f400010d7983 */ /* 0x000ea40000300800 */
[----:B------:R-:W2:Y:S02]  /*230f0*/  LDL.LU R14, [R1+0x1f8] ;  /* 0x0001f800010e7983 */ /* 0x000ea40000300800 */
[----:B------:R-:W2:Y:S01]  /*23100*/  LDL.LU R15, [R1+0x1fc] ;  /* 0x0001fc00010f7983 */ /* 0x000ea20000300800 */
[----:B----4-:R-:W-:Y:S01]  /*23110*/  STL.64 [R1+0x1a90], R22 ;  /* 0x001a901601007387 */ /* 0x010fe20000100a00 */
[----:B---3--:R1:W-:Y:S03]  /*23120*/  STL.64 [R1+0x1a88], R20 ;  /* 0x001a881401007387 */ /* 0x0083e60000100a00 */
[----:B-1----:R-:W3:Y:S01]  /*23130*/  LDL.LU R20, [R1+0x2d0] ;  /* 0x0002d00001147983 */ /* 0x002ee20000300800 */
[----:B------:R-:W3:Y:S02]  /*23140*/  LDL.LU R21, [R1+0x2d4] ;  /* 0x0002d40001157983 */ /* 0x000ee40000300800 */
[----:B------:R-:W4:Y:S02]  /*23150*/  LDL.LU R22, [R1+0x2d8] ;  /* 0x0002d80001167983 */ /* 0x000f240000300800 */
[----:B------:R-:W4:Y:S01]  /*23160*/  LDL.LU R23, [R1+0x2dc] ;  /* 0x0002dc0001177983 */ /* 0x000f220000300800 */
[----:B--2---:R-:W-:Y:S01]  /*23170*/  HMMA.16816.F32.BF16 R8, R4, R8, R12 ;  /* 0x000000080408723c */ /* 0x004fe2000004180c */
[----:B----4-:R-:W-:Y:S01]  /*23180*/  STL.64 [R1+0x1aa0], R22 ;  /* 0x001aa01601007387 */ /* 0x010fe20000100a00 */
[----:B---3--:R1:W-:Y:S11]  /*23190*/  STL.64 [R1+0x1a98], R20 ;  /* 0x001a981401007387 */ /* 0x0083f60000100a00 */
[----:B------:R-:W-:Y:S11]  /*231a0*/  @!UPT UIADD3 URZ, URZ, URZ, URZ ;  /* 0x0000003f3f3ff290 */ /* 0x000ff6000fffe03f */
[----:B------:R-:W-:Y:S01]  /*231b0*/  IMAD.MOV.U32 R28, RZ, RZ, R10 ;  /* 0x000000ffff1c7224 */ /* 0x000fe200078e000a */
[----:B-1----:R-:W2:Y:S01]  /*231c0*/  LDL.LU R20, [R1+0x2a0] ;  /* 0x0002a00001147983 */ /* 0x002ea20000300800 */
[----:B------:R-:W2:Y:S02]  /*231d0*/  LDL.LU R21, [R1+0x2a4] ;  /* 0x0002a40001157983 */ /* 0x000ea40000300800 */
[----:B------:R-:W2:Y:S02]  /*231e0*/  LDL.LU R22, [R1+0x2a8] ;  /* 0x0002a80001167983 */ /* 0x000ea40000300800 */
[----:B------:R-:W3:Y:S02]  /*231f0*/  LDL.LU.64 R14, [R1+0x1af0] ;  /* 0x001af000010e7983 */ /* 0x000ee40000300a00 */
[----:B------:R-:W-:Y:S01]  /*23200*/  IMAD.MOV.U32 R23, RZ, RZ, R3 ;  /* 0x000000ffff177224 */ /* 0x000fe200078e0003 */
[----:B------:R-:W3:Y:S01]  /*23210*/  LDL.LU.64 R12, [R1+0x1ae8] ;  /* 0x001ae800010c7983 */ /* 0x000ee20000300a00 */
[----:B------:R-:W-:Y:S02]  /*23220*/  STL.64 [R1+0x130], R8 ;  /* 0x0001300801007387 */ /* 0x000fe40000100a00 */
[----:B------:R-:W-:-:S02]  /*23230*/  IMAD.MOV.U32 R3, RZ, RZ, R11 ;  /* 0x000000ffff037224 */ /* 0x000fc400078e000b */
[----:B------:R-:W1:Y:S01]  /*23240*/  LDSM.16.M88.4 R8, [R24+0x13080] ;  /* 0x013080001808783b */ /* 0x000e620000000200 */
[----:B0-----:R-:W-:Y:S02]  /*23250*/  STL.64 [R1+0x90], R16 ;  /* 0x0000901001007387 */ /* 0x001fe40000100a00 */
[----:B------:R-:W-:Y:S02]  /*23260*/  STL.64 [R1+0x98], R18 ;  /* 0x0000981201007387 */ /* 0x000fe40000100a00 */
[----:B------:R-:W-:Y:S01]  /*23270*/  STL [R1+0x1964], R3 ;  /* 0x0019640301007387 */ /* 0x000fe20000100800 */
[----:B------:R-:W-:Y:S04]  /*23280*/  STL [R1+0x1960], R28 ;  /* 0x0019601c01007387 */ /* 0x000fe80000100800 */
[----:B-1----:R0:W-:Y:S01]  /*23290*/  STL.64 [R1+0x80], R8 ;  /* 0x0000800801007387 */ /* 0x0021e20000100a00 */
[----:B------:R3:W-:Y:S03]  /*232a0*/  STL.64 [R1+0x88], R10 ;  /* 0x0000880a01007387 */ /* 0x0007e60000100a00 */
[----:B0-----:R-:W3:Y:S02]  /*232b0*/  LDL.LU.64 R8, [R1+0x1ae0] ;  /* 0x001ae00001087983 */ /* 0x001ee40000300a00 */
[----:B---3--:R-:W-:Y:S02]  /*232c0*/  HMMA.16816.F32.BF16 R8, R4, R8, R12 ;  /* 0x000000080408723c */ /* 0x008fe4000004180c */
[----:B------:R-:W3:Y:S01]  /*232d0*/  LDL.LU.64 R14, [R1+0x1ad8] ;  /* 0x001ad800010e7983 */ /* 0x000ee20000300a00 */
[----:B------:R-:W3:Y:S11]  /*232e0*/  LDL.LU.64 R12, [R1+0x1ad0] ;  /* 0x001ad000010c7983 */ /* 0x000ef60000300a00 */
[----:B------:R-:W-:Y:S09]  /*232f0*/  @!UPT UIADD3 URZ, URZ, URZ, URZ ;  /* 0x0000003f3f3ff290 */ /* 0x000ff2000fffe03f */
[----:B------:R-:W-:Y:S01]  /*23300*/  STL.64 [R1+0x120], R8 ;  /* 0x0001200801007387 */ /* 0x000fe20000100a00 */
[----:B------:R-:W-:Y:S02]  /*23310*/  STL.64 [R1+0x128], R10 ;  /* 0x0001280a01007387 */ /* 0x000fe40000100a00 */
[----:B------:R-:W0:Y:S02]  /*23320*/  LDSM.16.M88.4 R8, [R24+0x13880] ;  /* 0x013880001808783b */ /* 0x000e240000000200 */
[----:B0-----:R0:W-:Y:S02]  /*23330*/  STL.64 [R1+0x70], R8 ;  /* 0x0000700801007387 */ /* 0x0011e40000100a00 */
[----:B------:R-:W-:Y:S02]  /*23340*/  IMAD.MOV.U32 R24, RZ, RZ, R8 ;  /* 0x000000ffff187224 */ /* 0x000fe400078e0008 */
[----:B------:R3:W-:Y:S02]  /*23350*/  STL.64 [R1+0x78], R10 ;  /* 0x0000780a01007387 */ /* 0x0007e40000100a00 */
[----:B------:R-:W-:-:S02]  /*23360*/  IMAD.MOV.U32 R27, RZ, RZ, R9 ;  /* 0x000000ffff1b7224 */ /* 0x000fc400078e0009 */
[----:B0-----:R-:W3:Y:S02]  /*23370*/  LDL.LU.64 R8, [R1+0x1ac8] ;  /* 0x001ac80001087983 */ /* 0x001ee40000300a00 */
[----:B---3--:R-:W-:Y:S02]  /*23380*/  HMMA.16816.F32.BF16 R8, R4, R8, R12 ;  /* 0x000000080408723c */ /* 0x008fe4000004180c */
[----:B------:R-:W3:Y:S01]  /*23390*/  LDL.LU.64 R14, [R1+0x1ac0] ;  /* 0x001ac000010e7983 */ /* 0x000ee20000300a00 */
[----:B------:R-:W3:Y:S11]  /*233a0*/  LDL.LU.64 R12, [R1+0x1ab8] ;  /* 0x001ab800010c7983 */ /* 0x000ef60000300a00 */
[----:B------:R-:W-:Y:S09]  /*233b0*/  @!UPT UIADD3 URZ, URZ, URZ, URZ ;  /* 0x0000003f3f3ff290 */ /* 0x000ff2000fffe03f */
[----:B------:R0:W-:Y:S04]  /*233c0*/  STL.64 [R1+0x110], R8 ;  /* 0x0001100801007387 */ /* 0x0001e80000100a00 */
[----:B0-----:R-:W3:Y:S01]  /*233d0*/  LDL.LU.64 R8, [R1+0x1ab0] ;  /* 0x001ab00001087983 */ /* 0x001ee20000300a00 */
[----:B------:R-:W-:Y:S02]  /*233e0*/  IMAD.MOV.U32 R28, RZ, RZ, R11 ;  /* 0x000000ffff1c7224 */ /* 0x000fe400078e000b */
[----:B------:R-:W-:-:S03]  /*233f0*/  IMAD.MOV.U32 R3, RZ, RZ, R10 ;  /* 0x000000ffff037224 */ /* 0x000fc600078e000a */
[----:B------:R-:W-:Y:S02]  /*23400*/  STL [R1+0x196c], R28 ;  /* 0x00196c1c01007387 */ /* 0x000fe40000100800 */
[----:B------:R-:W-:Y:S01]  /*23410*/  STL [R1+0x1968], R3 ;  /* 0x0019680301007387 */ /* 0x000fe20000100800 */
[C---:B---3--:R-:W-:Y:S01]  /*23420*/  HMMA.16816.F32.BF16 R8, R4.reuse, R8, R12 ;  /* 0x000000080408723c */ /* 0x048fe2000004180c */
[----:B------:R-:W2:Y:S11]  /*23430*/  LDL.LU.64 R12, [R1+0x1aa8] ;  /* 0x001aa800010c7983 */ /* 0x000eb60000300a00 */
[----:B------:R-:W-:Y:S11]  /*23440*/  @!UPT UIADD3 URZ, URZ, URZ, URZ ;  /* 0x0000003f3f3ff290 */ /* 0x000ff6000fffe03f */
[----:B------:R-:W-:Y:S01]  /*23450*/  STL.64 [R1+0x100], R8 ;  /* 0x0001000801007387 */ /* 0x000fe20000100a00 */
[----:B------:R-:W-:Y:S02]  /*23460*/  STL.64 [R1+0x108], R10 ;  /* 0x0001080a01007387 */ /* 0x000fe40000100a00 */
[----:B------:R-:W-:Y:S01]  /*23470*/  LDSM.16.MT88.4 R8, [R29+0x8080] ;  /* 0x008080001d08783b */ /* 0x000fe20000004200 */
[C---:B--2---:R-:W-:Y:S11]  /*23480*/  HMMA.16816.F32.BF16 R20, R4.reuse, R12, R20 ;  /* 0x0000000c0414723c */ /* 0x044ff60000041814 */
[----:B------:R-:W-:Y:S11]  /*23490*/  @!UPT UIADD3 URZ, URZ, URZ, URZ ;  /* 0x0000003f3f3ff290 */ /* 0x000ff6000fffe03f */
[----:B------:R-:W-:Y:S01]  /*234a0*/  @!UPT UIADD3 URZ, URZ, URZ, URZ ;  /* 0x0000003f3f3ff290 */ /* 0x000fe2000fffe03f */
[----:B------:R-:W-:Y:S01]  /*234b0*/  STL.64 [R1+0xe0], R20 ;  /* 0x0000e01401007387 */ /* 0x000fe20000100a00 */
[----:B------:R0:W-:Y:S03]  /*234c0*/  STL.64 [R1+0xe8], R22 ;  /* 0x0000e81601007387 */ /* 0x0001e60000100a00 */
[----:B0-----:R-:W2:Y:S01]  /*234d0*/  LDL.LU.64 R22, [R1+0x1aa0] ;  /* 0x001aa00001167983 */ /* 0x001ea20000300a00 */
[----:B------:R-:W2:Y:S02]  /*234e0*/  LDL.LU.64 R20, [R1+0x1a98] ;  /* 0x001a980001147983 */ /* 0x000ea40000300a00 */
[----:B------:R-:W-:Y:S02]  /*234f0*/  IMAD.MOV.U32 R26, RZ, RZ, R12 ;  /* 0x000000ffff1a7224 */ /* 0x000fe400078e000c */
[----:B------:R-:W-:Y:S02]  /*23500*/  IMAD.MOV.U32 R3, RZ, RZ, R13 ;  /* 0x000000ffff037224 */ /* 0x000fe400078e000d */
[----:B------:R-:W0:Y:S04]  /*23510*/  LDSM.16.MT88.4 R12, [R29+0x8100] ;  /* 0x008100001d0c783b */ /* 0x000e280000004200 */
[----:B0-----:R-:W-:Y:S01]  /*23520*/  STL.64 [R1+0x1a08], R14 ;  /* 0x001a080e01007387 */ /* 0x001fe20000100a00 */
[----:B------:R0:W-:Y:S03]  /*23530*/  STL.64 [R1+0x1a00], R12 ;  /* 0x001a000c01007387 */ /* 0x0001e60000100a00 */
        /* <DEDUP_REMOVED lines=12> */
[----:B------:R0:W-:Y:S02]  /*23600*/  STL.64 [R1+0x1970], R16 ;  /* 0x0019701001007387 */ /* 0x0001e40000100a00 */
[----:B0-----:R-:W-:-:S02]  /*23610*/  IMAD.MOV.U32 R16, RZ, RZ, R24 ;  /* 0x000000ffff107224 */ /* 0x001fc400078e0018 */
[----:B------:R-:W4:Y:S01]  /*23620*/  LDL.LU R24, [R1+0x1a80] ;  /* 0x001a800001187983 */ /* 0x000f220000300800 */
[----:B---3--:R-:W-:Y:S01]  /*23630*/  STL.64 [R1+0x1a10], R12 ;  /* 0x001a100c01007387 */ /* 0x008fe20000100a00 */
[----:B--2---:R-:W-:Y:S11]  /*23640*/  HMMA.16816.F32.BF16 R20, R4, R12, R20 ;  /* 0x0000000c0414723c */ /* 0x004ff60000041814 */
[----:B------:R-:W-:Y:S11]  /*23650*/  @!UPT UIADD3 URZ, URZ, URZ, URZ ;  /* 0x0000003f3f3ff290 */ /* 0x000ff6000fffe03f */
[----:B------:R-:W-:Y:S01]  /*23660*/  @!UPT UIADD3 URZ, URZ, URZ, URZ ;  /* 0x0000003f3f3ff290 */ /* 0x000fe2000fffe03f */
[----:B------:R-:W-:Y:S01]  /*23670*/  STL.64 [R1+0x50], R20 ;  /* 0x0000501401007387 */ /* 0x000fe20000100a00 */
[----:B------:R-:W-:Y:S02]  /*23680*/  STL.64 [R1+0x58], R22 ;  /* 0x0000581601007387 */ /* 0x000fe40000100a00 */
[----:B------:R-:W0:Y:S02]  /*23690*/  LDSM.16.MT88.4 R20, [R29+0xa000] ;  /* 0x00a000001d14783b */ /* 0x000e240000004200 */
[----:B0-----:R-:W-:Y:S02]  /*236a0*/  STL.64 [R1+0x18c0], R22 ;  /* 0x0018c01601007387 */ /* 0x001fe40000100a00 */
[----:B------:R0:W-:Y:S02]  /*236b0*/  STL.64 [R1+0x18b8], R20 ;  /* 0x0018b81401007387 */ /* 0x0001e40000100a00 */
[----:B0-----:R-:W2:Y:S01]  /*236c0*/  LDL.LU.64 R20, [R1+0xd0] ;  /* 0x0000d00001147983 */ /* 0x001ea20000300a00 */
[----:B------:R-:W-:-:S03]  /*236d0*/  IMAD.MOV.U32 R17, RZ, RZ, R27 ;  /* 0x000000ffff117224 */ /* 0x000fc600078e001b */
[----:B--2---:R0:W-:Y:S04]  /*236e0*/  STL.64 [R1+0x1a78], R20 ;  /* 0x001a781401007387 */ /* 0x0041e80000100a00 */
[----:B0-----:R-:W2:Y:S01]  /*236f0*/  LDL.LU R20, [R1+0x2e0] ;  /* 0x0002e00001147983 */ /* 0x001ea20000300800 */
[----:B------:R-:W2:Y:S02]  /*23700*/  LDL.LU R21, [R1+0x2e4] ;  /* 0x0002e40001157983 */ /* 0x000ea40000300800 */
[----:B------:R-:W2:Y:S02]  /*23710*/  LDL.LU R22, [R1+0x2e8] ;  /* 0x0002e80001167983 */ /* 0x000ea40000300800 */
[----:B------:R-:W2:Y:S02]  /*23720*/  LDL.LU R23, [R1+0x2ec] ;  /* 0x0002ec0001177983 */ /* 0x000ea40000300800 */
[----:B------:R-:W-:-:S02]  /*23730*/  IMAD.MOV.U32 R12, RZ, RZ, R15 ;  /* 0x000000ffff0c7224 */ /* 0x000fc400078e000f */
[----:B------:R-:W-:Y:S01]  /*23740*/  IMAD.MOV.U32 R13, RZ, RZ, R14 ;  /* 0x000000ffff0d7224 */ /* 0x000fe200078e000e */
[----:B--2---:R-:W-:Y:S11]  /*23750*/  HMMA.16816.F32.BF16 R4, R4, R16, R20 ;  /* 0x000000100404723c */ /* 0x004ff60000041814 */
[----:B------:R-:W-:Y:S11]  /*23760*/  @!UPT UIADD3 URZ, URZ, URZ, URZ ;  /* 0x0000003f3f3ff290 */ /* 0x000ff6000fffe03f */
[----:B------:R-:W-:Y:S01]  /*23770*/  @!UPT UIADD3 URZ, URZ, URZ, URZ ;  /* 0x0000003f3f3ff290 */ /* 0x000fe2000fffe03f */
[----:B------:R-:W-:Y:S01]  /*23780*/  STL.64 [R1+0x30], R4 ;  /* 0x0000300401007387 */ /* 0x000fe20000100a00 */
[----:B------:R-:W-:Y:S02]  /*23790*/  STL.64 [R1+0x38], R6 ;  /* 0x0000380601007387 */ /* 0x000fe40000100a00 */
[----:B------:R0:W-:Y:S02]  /*237a0*/  STL.64 [R1+0x1a28], R12 ;  /* 0x001a280c01007387 */ /* 0x0001e40000100a00 */
[----:B------:R-:W1:Y:S04]  /*237b0*/  LDSM.16.MT88.4 R4, [R29+0xa080] ;  /* 0x00a080001d04783b */ /* 0x000e680000004200 */
[----:B0-----:R-:W-:Y:S02]  /*237c0*/  IMAD.MOV.U32 R12, RZ, RZ, R26 ;  /* 0x000000ffff0c7224 */ /* 0x001fe400078e001a */
[----:B------:R-:W-:-:S05]  /*237d0*/  IMAD.MOV.U32 R13, RZ, RZ, R3 ;  /* 0x000000ffff0d7224 */ /* 0x000fca00078e0003 */
[----:B------:R0:W-:Y:S01]  /*237e0*/  STL.64 [R1+0x1a60], R12 ;  /* 0x001a600c01007387 */ /* 0x0001e20000100a00 */
[----:B------:R-:W2:Y:S02]  /*237f0*/  LDL.LU R26, [R1+0x328] ;  /* 0x00032800011a7983 */ /* 0x000ea40000300800 */
[----:B------:R-:W2:Y:S01]  /*23800*/  LDL.LU R27, [R1+0x32c] ;  /* 0x00032c00011b7983 */ /* 0x000ea20000300800 */
[----:B0-----:R-:W3:Y:S01]  /*23810*/  LDL.LU R12, [R1+0x330] ;  /* 0x00033000010c7983 */ /* 0x001ee20000300800 */
[----:B------:R-:W3:Y:S02]  /*23820*/  LDL.LU R13, [R1+0x334] ;  /* 0x00033400010d7983 */ /* 0x000ee40000300800 */
[----:B------:R-:W2:Y:S02]  /*23830*/  LDL.LU R14, [R1+0x338] ;  /* 0x00033800010e7983 */ /* 0x000ea40000300800 */
[----:B------:R-:W2:Y:S01]  /*23840*/  LDL.LU R15, [R1+0x33c] ;  /* 0x00033c00010f7983 */ /* 0x000ea20000300800 */
[----:B------:R-:W3:Y:S01]  /*23850*/  LDL.LU R16, [R1+0x350] ;  /* 0x0003500001107983 */ /* 0x000ee20000300800 */
[----:B------:R-:W4:Y:S02]  /*23860*/  LDL.LU R17, [R1+0x354] ;  /* 0x0003540001117983 */ /* 0x000f240000300800 */
[----:B------:R-:W4:Y:S02]  /*23870*/  LDL.LU R18, [R1+0x358] ;  /* 0x0003580001127983 */ /* 0x000f240000300800 */
[----:B------:R-:W4:Y:S01]  /*23880*/  LDL.LU R19, [R1+0x35c] ;  /* 0x00035c0001137983 */ /* 0x000f220000300800 */
[----:B------:R-:W4:Y:S04]  /*23890*/  LDL.64 R20, [R1+0xf0] ;  /* 0x0000f00001147983 */ /* 0x000f280000100a00 */
[----:B--2---:R-:W-:Y:S01]  /*238a0*/  STL.64 [R1+0x1a70], R14 ;  /* 0x001a700e01007387 */ /* 0x004fe20000100a00 */
[----:B---3--:R0:W-:Y:S03]  /*238b0*/  STL.64 [R1+0x1a68], R12 ;  /* 0x001a680c01007387 */ /* 0x0081e60000100a00 */
[----:B0-----:R-:W2:Y:S01]  /*238c0*/  LDL.LU R12, [R1+0x340] ;  /* 0x00034000010c7983 */ /* 0x001ea20000300800 */
[----:B------:R-:W2:Y:S02]  /*238d0*/  LDL.LU R13, [R1+0x344] ;  /* 0x00034400010d7983 */ /* 0x000ea40000300800 */
[----:B------:R-:W2:Y:S02]  /*238e0*/  LDL.LU R14, [R1+0x348] ;  /* 0x00034800010e7983 */ /* 0x000ea40000300800 */
[----:B------:R-:W2:Y:S01]  /*238f0*/  LDL.LU R15, [R1+0x34c] ;  /* 0x00034c00010f7983 */ /* 0x000ea20000300800 */
[----:B------:R-:W-:Y:S01]  /*23900*/  STL.64 [R1+0x1a58], R26 ;  /* 0x001a581a01007387 */ /* 0x000fe20000100a00 */
[----:B----4-:R0:W-:Y:S03]  /*23910*/  STL.64 [R1+0x1a50], R24 ;  /* 0x001a501801007387 */ /* 0x0101e60000100a00 */
[----:B0-----:R-:W3:Y:S01]  /*23920*/  LDL.LU.64 R24, [R1+0xc0] ;  /* 0x0000c00001187983 */ /* 0x001ee20000300a00 */
[----:B-1----:R-:W-:Y:S02]  /*23930*/  STL.64 [R1+0x1860], R6 ;  /* 0x0018600601007387 */ /* 0x002fe40000100a00 */
[----:B------:R0:W-:Y:S02]  /*23940*/  STL.64 [R1+0x1858], R4 ;  /* 0x0018580401007387 */ /* 0x0001e40000100a00 */
[----:B0-----:R-:W4:Y:S01]  /*23950*/  LDL.LU.64 R4, [R1+0x70] ;  /* 0x0000700001047983 */ /* 0x001f220000300a00 */
[----:B------:R-:W2:Y:S03]  /*23960*/  LDL.LU.64 R6, [R1+0x78] ;  /* 0x0000780001067983 */ /* 0x000ea60000300a00 */
[----:B--2---:R-:W-:Y:S01]  /*23970*/  STL.64 [R1+0x1a20], R6 ;  /* 0x001a200601007387 */ /* 0x004fe20000100a00 */
[----:B----4-:R0:W-:Y:S03]  /*23980*/  STL.64 [R1+0x1a18], R4 ;  /* 0x001a180401007387 */ /* 0x0101e60000100a00 */
[----:B0-----:R-:W2:Y:S01]  /*23990*/  LDL.LU R4, [R1+0x1c0] ;  /* 0x0001c00001047983 */ /* 0x001ea20000300800 */
[----:B------:R-:W2:Y:S02]  /*239a0*/  LDL.LU R5, [R1+0x1c4] ;  /* 0x0001c40001057983 */ /* 0x000ea40000300800 */
[----:B------:R-:W4:Y:S02]  /*239b0*/  LDL.LU R6, [R1+0x1c8] ;  /* 0x0001c80001067983 */ /* 0x000f240000300800 */
[----:B------:R-:W4:Y:S01]  /*239c0*/  LDL.LU R7, [R1+0x1cc] ;  /* 0x0001cc0001077983 */ /* 0x000f220000300800 */
[----:B------:R-:W-:Y:S01]  /*239d0*/  HMMA.16816.F32.BF16 R16, R8, R20, R16 ;  /* 0x000000140810723c */ /* 0x000fe20000041810 */
[----:B----4-:R-:W-:Y:S01]  /*239e0*/  STL.64 [R1+0x1a38], R6 ;  /* 0x001a380601007387 */ /* 0x010fe20000100a00 */
[----:B--2---:R0:W-:Y:S03]  /*239f0*/  STL.64 [R1+0x1a30], R4 ;  /* 0x001a300401007387 */ /* 0x0041e60000100a00 */
[----:B0-----:R-:W2:Y:S01]  /*23a00*/  LDL.LU R4, [R1+0x310] ;  /* 0x0003100001047983 */ /* 0x001ea20000300800 */
[----:B------:R-:W2:Y:S02]  /*23a10*/  LDL.LU R5, [R1+0x314] ;  /* 0x0003140001057983 */ /* 0x000ea40000300800 */
[----:B------:R-:W4:Y:S02]  /*23a20*/  LDL.LU R6, [R1+0x318] ;  /* 0x0003180001067983 */ /* 0x000f240000300800 */
[----:B------:R-:W4:Y:S02]  /*23a30*/  LDL.LU R7, [R1+0x31c] ;  /* 0x00031c0001077983 */ /* 0x000f240000300800 */
[----:B----4-:R-:W-:Y:S01]  /*23a40*/  STL.64 [R1+0x1a48], R6 ;  /* 0x001a480601007387 */ /* 0x010fe20000100a00 */
[----:B--2---:R0:W-:Y:S03]  /*23a50*/  STL.64 [R1+0x1a40], R4 ;  /* 0x001a400401007387 */ /* 0x0041e60000100a00 */
[----:B0-----:R-:W2:Y:S01]  /*23a60*/  LDL.LU.64 R4, [R1+0xb0] ;  /* 0x0000b00001047983 */ /* 0x001ea20000300a00 */
[----:B------:R-:W-:Y:S06]  /*23a70*/  STL [R1+0x1850], R29 ;  /* 0x0018501d01007387 */ /* 0x000fec0000100800 */
[----:B------:R0:W-:Y:S02]  /*23a80*/  STL.64 [R1+0x20], R16 ;  /* 0x0000201001007387 */ /* 0x0001e40000100a00 */
[----:B------:R1:W-:Y:S02]  /*23a90*/  STL.64 [R1+0x28], R18 ;  /* 0x0000281201007387 */ /* 0x0003e40000100a00 */
[----:B0-----:R-:W-:-:S02]  /*23aa0*/  IMAD.MOV.U32 R17, RZ, RZ, R21 ;  /* 0x000000ffff117224 */ /* 0x001fc400078e0015 */
[----:B-1----:R-:W-:Y:S02]  /*23ab0*/  IMAD.MOV.U32 R18, RZ, RZ, R20 ;  /* 0x000000ffff127224 */ /* 0x002fe400078e0014 */
[----:B------:R-:W4:Y:S02]  /*23ac0*/  LDL.LU.64 R20, [R1+0x1a78] ;  /* 0x001a780001147983 */ /* 0x000f240000300a00 */
[C---:B----4-:R-:W-:Y:S11]  /*23ad0*/  HMMA.16816.F32.BF16 R12, R8.reuse, R20, R12 ;  /* 0x00000014080c723c */ /* 0x050ff6000004180c */
[----:B------:R-:W-:Y:S11]  /*23ae0*/  @!UPT UIADD3 URZ, URZ, URZ, URZ ;  /* 0x0000003f3f3ff290 */ /* 0x000ff6000fffe03f */
[----:B------:R-:W-:Y:S01]  /*23af0*/  @!UPT UIADD3 URZ, URZ, URZ, URZ ;  /* 0x0000003f3f3ff290 */ /* 0x000fe2000fffe03f */
[----:B------:R-:W-:Y:S01]  /*23b00*/  STL.64 [R1+0x10], R12 ;  /* 0x0000100c01007387 */ /* 0x000fe20000100a00 */
[----:B------:R0:W-:Y:S03]  /*23b10*/  STL.64 [R1+0x18], R14 ;  /* 0x0000180e01007387 */ /* 0x0001e60000100a00 */
[----:B0-----:R-:W3:Y:S01]  /*23b20*/  LDL.LU.64 R14, [R1+0x1a70] ;  /* 0x001a7000010e7983 */ /* 0x001ee20000300a00 */
[----:B------:R-:W3:Y:S02]  /*23b30*/  LDL.LU.64 R12, [R1+0x1a68] ;  /* 0x001a6800010c7983 */ /* 0x000ee40000300a00 */
[----:B------:R0:W-:Y:S02]  /*23b40*/  STL.64 [R1+0x19e8], R20 ;  /* 0x0019e81401007387 */ /* 0x0001e40000100a00 */
[----:B0-----:R-:W4:Y:S01]  /*23b50*/  LDL.LU R20, [R1+0x2c0] ;  /* 0x0002c00001147983 */ /* 0x001f220000300800 */
[----:B------:R-:W4:Y:S02]  /*23b60*/  LDL.LU R21, [R1+0x2c4] ;  /* 0x0002c40001157983 */ /* 0x000f240000300800 */
[----:B------:R-:W4:Y:S02]  /*23b70*/  LDL.LU R22, [R1+0x2c8] ;  /* 0x0002c80001167983 */ /* 0x000f240000300800 */
[----:B------:R-:W4:Y:S01]  /*23b80*/  LDL.LU R23, [R1+0x2cc] ;  /* 0x0002cc0001177983 */ /* 0x000f220000300800 */
[----:B---3--:R-:W-:Y:S11]  /*23b90*/  HMMA.16816.F32.BF16 R12, R8, R24, R12 ;  /* 0x00000018080c723c */ /* 0x008ff6000004180c */
[----:B------:R-:W-:Y:S11]  /*23ba0*/  @!UPT UIADD3 URZ, URZ, URZ, URZ ;  /* 0x0000003f3f3ff290 */ /* 0x000ff6000fffe03f */
[----:B------:R-:W-:Y:S01]  /*23bb0*/  @!UPT UIADD3 URZ, URZ, URZ, URZ ;  /* 0x0000003f3f3ff290 */ /* 0x000fe2000fffe03f */
[----:B------:R0:W-:Y:S01]  /*23bc0*/  STL.64 [R1], R12 ;  /* 0x0000000c01007387 */ /* 0x0001e20000100a00 */
[----:B------:R1:W-:Y:S03]  /*23bd0*/  STL.64 [R1+0x8], R14 ;  /* 0x0000080e01007387 */ /* 0x0003e60000100a00 */
[----:B0-----:R-:W3:Y:S01]  /*23be0*/  LDL.LU.64 R12, [R1+0x1a60] ;  /* 0x001a6000010c7983 */ /* 0x001ee20000300a00 */
[----:B-1----:R-:W-:Y:S02]  /*23bf0*/  IMAD.MOV.U32 R15, RZ, RZ, R24 ;  /* 0x000000ffff0f7224 */ /* 0x002fe400078e0018 */
[----:B------:R-:W-:Y:S02]  /*23c00*/  IMAD.MOV.U32 R14, RZ, RZ, R25 ;  /* 0x000000ffff0e7224 */ /* 0x000fe400078e0019 */
[----:B------:R-:W3:Y:S01]  /*23c10*/  LDL.LU.64 R26, [R1+0x1a58] ;  /* 0x001a5800011a7983 */ /* 0x000ee20000300a00 */
[----:B------:R-:W3:Y:S01]  /*23c20*/  LDL.LU.64 R24, [R1+0x1a50] ;  /* 0x001a500001187983 */ /* 0x000ee20000300a00 */
[----:B--2---:R-:W-:-:S02]  /*23c30*/  IMAD.MOV.U32 R16, RZ, RZ, R4 ;  /* 0x000000ffff107224 */ /* 0x004fc400078e0004 */
[----:B------:R-:W-:Y:S02]  /*23c40*/  IMAD.MOV.U32 R3, RZ, RZ, R5 ;  /* 0x000000ffff037224 */ /* 0x000fe400078e0005 */
[----:B------:R-:W2:Y:S01]  /*23c50*/  LDL.LU.64 R6, [R1+0x1a48] ;  /* 0x001a480001067983 */ /* 0x000ea20000300a00 */
[----:B---3--:R-:W-:Y:S01]  /*23c60*/  HMMA.16816.F32.BF16 R24, R8, R4, R24 ;  /* 0x000000040818723c */ /* 0x008fe20000041818 */
[----:B------:R-:W2:Y:S11]  /*23c70*/  LDL.LU.64 R4, [R1+0x1a40] ;  /* 0x001a400001047983 */ /* 0x000eb60000300a00 */
[----:B------:R-:W-:Y:S11]  /*23c80*/  @!UPT UIADD3 URZ, URZ, URZ, URZ ;  /* 0x0000003f3f3ff290 */ /* 0x000ff6000fffe03f */
[----:B------:R-:W-:Y:S01]  /*23c90*/  STL.64 [R1+0x1810], R26 ;  /* 0x0018101a01007387 */ /* 0x000fe20000100a00 */
[----:B------:R0:W-:Y:S02]  /*23ca0*/  STL.64 [R1+0x1808], R24 ;  /* 0x0018081801007387 */ /* 0x0001e40000100a00 */
[----:B0-----:R-:W-:Y:S02]  /*23cb0*/  IMAD.MOV.U32 R24, RZ, RZ, R15 ;  /* 0x000000ffff187224 */ /* 0x001fe400078e000f */
[----:B------:R-:W-:Y:S02]  /*23cc0*/  IMAD.MOV.U32 R25, RZ, RZ, R14 ;  /* 0x000000ffff197224 */ /* 0x000fe400078e000e */
[----:B------:R-:W-:Y:S02]  /*23cd0*/  IMAD.MOV.U32 R26, RZ, RZ, R2 ;  /* 0x000000ffff1a7224 */ /* 0x000fe400078e0002 */
[----:B------:R-:W-:-:S05]  /*23ce0*/  IMAD.MOV.U32 R27, RZ, RZ, R0 ;  /* 0x000000ffff1b7224 */ /* 0x000fca00078e0000 */
[----:B------:R-:W-:Y:S01]  /*23cf0*/  STL.64 [R1+0x19e0], R26 ;  /* 0x0019e01a01007387 */ /* 0x000fe20000100a00 */
[----:B------:R0:W-:Y:S03]  /*23d00*/  STL.64 [R1+0x19d8], R24 ;  /* 0x0019d81801007387 */ /* 0x0001e60000100a00 */
[----:B0-----:R-:W3:Y:S01]  /*23d10*/  LDL.LU R24, [R1+0x300] ;  /* 0x0003000001187983 */ /* 0x001ee20000300800 */
[----:B------:R-:W3:Y:S02]  /*23d20*/  LDL.LU R25, [R1+0x304] ;  /* 0x0003040001197983 */ /* 0x000ee40000300800 */
[----:B------:R-:W3:Y:S02]  /*23d30*/  LDL.LU R26, [R1+0x308] ;  /* 0x00030800011a7983 */ /* 0x000ee40000300800 */
[----:B------:R-:W3:Y:S01]  /*23d40*/  LDL.LU R27, [R1+0x30c] ;  /* 0x00030c00011b7983 */ /* 0x000ee20000300800 */
[C---:B--2---:R-:W-:Y:S01]  /*23d50*/  HMMA.16816.F32.BF16 R12, R8.reuse, R12, R4 ;  /* 0x0000000c080c723c */ /* 0x044fe20000041804 */
[----:B------:R-:W2:Y:S01]  /*23d60*/  LDL.LU.64 R6, [R1+0x1a38] ;  /* 0x001a380001067983 */ /* 0x000ea20000300a00 */
[----:B------:R-:W2:Y:S11]  /*23d70*/  LDL.LU.64 R4, [R1+0x1a30] ;  /* 0x001a300001047983 */ /* 0x000eb60000300a00 */
[----:B------:R-:W-:Y:S10]  /*23d80*/  @!UPT UIADD3 URZ, URZ, URZ, URZ ;  /* 0x0000003f3f3ff290 */ /* 0x000ff4000fffe03f */
[----:B------:R0:W-:Y:S01]  /*23d90*/  STL.64 [R1+0x40], R12 ;  /* 0x0000400c01007387 */ /* 0x0001e20000100a00 */
[----:B------:R2:W-:Y:S03]  /*23da0*/  STL [R1+0x48], R14 ;  /* 0x0000480e01007387 */ /* 0x0005e60000100800 */
[----:B0-----:R-:W2:Y:S01]  /*23db0*/  LDL.LU.64 R12, [R1+0x1a28] ;  /* 0x001a2800010c7983 */ /* 0x001ea20000300a00 */
[----:B------:R-:W-:Y:S02]  /*23dc0*/  IMAD.MOV.U32 R29, RZ, RZ, R15 ;  /* 0x000000ffff1d7224 */ /* 0x000fe400078e000f */
[C---:B--2---:R-:W-:Y:S01]  /*23dd0*/  HMMA.16816.F32.BF16 R12, R8.reuse, R12, R4 ;  /* 0x0000000c080c723c */ /* 0x044fe20000041804 */
[----:B------:R-:W2:Y:S01]  /*23de0*/  LDL.LU.64 R6, [R1+0x1a20] ;  /* 0x001a200001067983 */ /* 0x000ea20000300a00 */
[----:B------:R-:W4:Y:S11]  /*23df0*/  LDL.LU.64 R4, [R1+0x1a18] ;  /* 0x001a180001047983 */ /* 0x000f360000300a00 */
[----:B------:R-:W-:Y:S10]  /*23e00*/  @!UPT UIADD3 URZ, URZ, URZ, URZ ;  /* 0x0000003f3f3ff290 */ /* 0x000ff4000fffe03f */
[----:B------:R0:W-:Y:S01]  /*23e10*/  STL.64 [R1+0x1c0], R12 ;  /* 0x0001c00c01007387 */ /* 0x0001e20000100a00 */
[----:B------:R1:W-:Y:S03]  /*23e20*/  STL.64 [R1+0x1c8], R14 ;  /* 0x0001c80e01007387 */ /* 0x0003e60000100a00 */
[----:B0-----:R-:W3:Y:S02]  /*23e30*/  LDL.LU.64 R12, [R1+0x1a10] ;  /* 0x001a1000010c7983 */ /* 0x001ee40000300a00 */
[C---:B---3--:R-:W-:Y:S08]  /*23e40*/  HMMA.16816.F32.BF16 R24, R8.reuse, R12, R24 ;  /* 0x0000000c0818723c */ /* 0x048ff00000041818 */
[----:B----4-:R-:W-:Y:S01]  /*23e50*/  HMMA.16816.F32.BF16 R8, R8, R4, R20 ;  /* 0x000000040808723c */ /* 0x010fe20000041814 */
[----:B------:R-:W-:-:S02]  /*23e60*/  IMAD.MOV.U32 R2, RZ, RZ, R12 ;  /* 0x000000ffff027224 */ /* 0x000fc400078e000c */
[----:B------:R-:W-:Y:S11]  /*23e70*/  IMAD.MOV.U32 R0, RZ, RZ, R13 ;  /* 0x000000ffff007224 */ /* 0x000ff600078e000d */
[----:B------:R-:W-:Y:S01]  /*23e80*/  @!UPT UIADD3 URZ, URZ, URZ, URZ ;  /* 0x0000003f3f3ff290 */ /* 0x000fe2000fffe03f */
[----:B------:R0:W-:Y:S01]  /*23e90*/  STL.64 [R1+0x300], R24 ;  /* 0x0003001801007387 */ /* 0x0001e20000100a00 */
[----:B------:R3:W-:Y:S02]  /*23ea0*/  STL.64 [R1+0x308], R26 ;  /* 0x0003081a01007387 */ /* 0x0007e40000100a00 */
[----:B-1----:R-:W4:Y:S02]  /*23eb0*/  LDL.LU.64 R14, [R1+0x1a08] ;  /* 0x001a0800010e7983 */ /* 0x002f240000300a00 */
[----:B------:R-:W4:Y:S01]  /*23ec0*/  LDL.LU.64 R12, [R1+0x1a00] ;  /* 0x001a0000010c7983 */ /* 0x000f220000300a00 */
[----:B0-----:R-:W2:Y:S02]  /*23ed0*/  LDL.LU R24, [R1+0x290] ;  /* 0x0002900001187983 */ /* 0x001ea40000300800 */
[----:B------:R-:W-:Y:S02]  /*23ee0*/  STL.64 [R1+0x2f0], R8 ;  /* 0x0002f00801007387 */ /* 0x000fe40000100a00 */
[----:B------:R-:W-:Y:S02]  /*23ef0*/  STL.64 [R1+0x2f8], R10 ;  /* 0x0002f80a01007387 */ /* 0x000fe40000100a00 */
[----:B------:R-:W2:Y:S01]  /*23f00*/  LDL.LU R25, [R1+0x294] ;  /* 0x0002940001197983 */ /* 0x000ea20000300800 */
[----:B---3--:R-:W3:Y:S01]  /*23f10*/  LDL.LU R26, [R1+0x298] ;  /* 0x00029800011a7983 */ /* 0x008ee20000300800 */
[----:B------:R-:W3:Y:S03]  /*23f20*/  LDL.LU R27, [R1+0x29c] ;  /* 0x00029c00011b7983 */ /* 0x000ee60000300800 */
[----:B---3--:R-:W-:Y:S01]  /*23f30*/  STL.64 [R1+0x19f8], R26 ;  /* 0x0019f81a01007387 */ /* 0x008fe20000100a00 */
[----:B--2---:R0:W-:Y:S03]  /*23f40*/  STL.64 [R1+0x19f0], R24 ;  /* 0x0019f01801007387 */ /* 0x0041e60000100a00 */
[----:B0-----:R-:W4:Y:S01]  /*23f50*/  LDL.LU R24, [R1+0x2b0] ;  /* 0x0002b00001187983 */ /* 0x001f220000300800 */
[----:B------:R-:W4:Y:S02]  /*23f60*/  LDL.LU R25, [R1+0x2b4] ;  /* 0x0002b40001197983 */ /* 0x000f240000300800 */
[----:B------:R-:W4:Y:S02]  /*23f70*/  LDL.LU R26, [R1+0x2b8] ;  /* 0x0002b800011a7983 */ /* 0x000f240000300800 */
[----:B------:R-:W4:Y:S01]  /*23f80*/  LDL.LU R27, [R1+0x2bc] ;  /* 0x0002bc00011b7983 */ /* 0x000f220000300800 */
[----:B------:R-:W-:Y:S01]  /*23f90*/  STL.64 [R1+0x1988], R6 ;  /* 0x0019880601007387 */ /* 0x000fe20000100a00 */
[----:B------:R-:W-:Y:S02]  /*23fa0*/  STL.64 [R1+0x1980], R4 ;  /* 0x0019800401007387 */ /* 0x000fe40000100a00 */
[----:B------:R-:W2:Y:S02]  /*23fb0*/  LDL R10, [R1+0xb8] ;  /* 0x0000b800010a7983 */ /* 0x000ea40000100800 */
[----:B------:R-:W2:Y:S02]  /*23fc0*/  LDL R11, [R1+0xbc] ;  /* 0x0000bc00010b7983 */ /* 0x000ea40000100800 */
[----:B------:R-:W-:-:S02]  /*23fd0*/  IMAD.MOV.U32 R8, RZ, RZ, R16 ;  /* 0x000000ffff087224 */ /* 0x000fc400078e0010 */
[----:B------:R-:W-:Y:S01]  /*23fe0*/  IMAD.MOV.U32 R9, RZ, RZ, R3 ;  /* 0x000000ffff097224 */ /* 0x000fe200078e0003 */
[----:B--2---:R-:W-:Y:S04]  /*23ff0*/  STL.64 [R1+0x19c8], R10 ;  /* 0x0019c80a01007387 */ /* 0x004fe80000100a00 */
[----:B------:R0:W-:Y:S02]  /*24000*/  STL.64 [R1+0x19c0], R8 ;  /* 0x0019c00801007387 */ /* 0x0001e40000100a00 */
[----:B0-----:R-:W2:Y:S01]  /*24010*/  LDL.LU R8, [R1+0x280] ;  /* 0x0002800001087983 */ /* 0x001ea20000300800 */
[----:B------:R-:W2:Y:S02]  /*24020*/  LDL.LU R9, [R1+0x284] ;  /* 0x0002840001097983 */ /* 0x000ea40000300800 */
[----:B------:R-:W2:Y:S02]  /*24030*/  LDL.LU R10, [R1+0x288] ;  /* 0x00028800010a7983 */ /* 0x000ea40000300800 */
[----:B------:R-:W2:Y:S01]  /*24040*/  LDL.LU R11, [R1+0x28c] ;  /* 0x00028c00010b7983 */ /* 0x000ea20000300800 */
[----:B------:R-:W3:Y:S01]  /*24050*/  LDL.LU R4, [R1+0x250] ;  /* 0x0002500001047983 */ /* 0x000ee20000300800 */
[----:B------:R-:W3:Y:S02]  /*24060*/  LDL.LU R5, [R1+0x254] ;  /* 0x0002540001057983 */ /* 0x000ee40000300800 */
[----:B------:R-:W2:Y:S02]  /*24070*/  LDL.LU R6, [R1+0x258] ;  /* 0x0002580001067983 */ /* 0x000ea40000300800 */
[----:B------:R-:W2:Y:S02]  /*24080*/  LDL.LU R7, [R1+0x25c] ;  /* 0x00025c0001077983 */ /* 0x000ea40000300800 */
[----:B--2---:R-:W-:Y:S01]  /*24090*/  STL.64 [R1+0x19a8], R6 ;  /* 0x0019a80601007387 */ /* 0x004fe20000100a00 */
[----:B---3--:R0:W-:Y:S03]  /*240a0*/  STL.64 [R1+0x19a0], R4 ;  /* 0x0019a00401007387 */ /* 0x0081e60000100a00 */
[----:B0-----:R-:W2:Y:S01]  /*240b0*/  LDL.LU.64 R4, [R1+0xa0] ;  /* 0x0000a00001047983 */ /* 0x001ea20000300a00 */
[----:B------:R-:W-:-:S02]  /*240c0*/  IMAD.MOV.U32 R21, RZ, RZ, R17 ;  /* 0x000000ffff157224 */ /* 0x000fc400078e0011 */
[----:B------:R-:W-:-:S07]  /*240d0*/  IMAD.MOV.U32 R20, RZ, RZ, R18 ;  /* 0x000000ffff147224 */ /* 0x000fce00078e0012 */
[C---:B----4-:R-:W-:Y:S01]  /*240e0*/  HMMA.16816.F32.BF16 R20, R12.reuse, R20, R24 ;  /* 0x000000140c14723c */ /* 0x050fe20000041818 */
[----:B--2---:R0:W-:Y:S04]  /*240f0*/  STL.64 [R1+0x19b0], R4 ;  /* 0x0019b00401007387 */ /* 0x0041e80000100a00 */
[----:B0-----:R-:W2:Y:S01]  /*24100*/  LDL.LU R4, [R1+0x270] ;  /* 0x0002700001047983 */ /* 0x001ea20000300800 */
[----:B------:R-:W2:Y:S02]  /*24110*/  LDL.LU R5, [R1+0x274] ;  /* 0x0002740001057983 */ /* 0x000ea40000300800 */
[----:B------:R-:W2:Y:S02]  /*24120*/  LDL.LU R6, [R1+0x278] ;  /* 0x0002780001067983 */ /* 0x000ea40000300800 */
[----:B------:R-:W2:Y:S01]  /*24130*/  LDL.LU R7, [R1+0x27c] ;  /* 0x00027c0001077983 */ /* 0x000ea20000300800 */
[----:B------:R-:W3:Y:S01]  /*24140*/  LDL.LU R16, [R1+0x230] ;  /* 0x0002300001107983 */ /* 0x000ee20000300800 */
[----:B------:R-:W3:Y:S02]  /*24150*/  LDL.LU R17, [R1+0x234] ;  /* 0x0002340001117983 */ /* 0x000ee40000300800 */
[----:B------:R-:W4:Y:S02]  /*24160*/  LDL.LU R18, [R1+0x238] ;  /* 0x0002380001127983 */ /* 0x000f240000300800 */
[----:B------:R-:W4:Y:S02]  /*24170*/  LDL.LU R19, [R1+0x23c] ;  /* 0x00023c0001137983 */ /* 0x000f240000300800 */
[----:B----4-:R-:W-:Y:S01]  /*24180*/  STL.64 [R1+0x1998], R18 ;  /* 0x0019981201007387 */ /* 0x010fe20000100a00 */
[----:B---3--:R0:W-:Y:S03]  /*24190*/  STL.64 [R1+0x1990], R16 ;  /* 0x0019901001007387 */ /* 0x0081e60000100a00 */
[----:B0-----:R-:W3:Y:S01]  /*241a0*/  LDL.LU.64 R16, [R1+0x90] ;  /* 0x0000900001107983 */ /* 0x001ee20000300a00 */
[----:B------:R-:W4:Y:S02]  /*241b0*/  LDL.LU.64 R26, [R1+0x19f8] ;  /* 0x0019f800011a7983 */ /* 0x000f240000300a00 */
[----:B------:R-:W4:Y:S02]  /*241c0*/  LDL.LU.64 R24, [R1+0x19f0] ;  /* 0x0019f00001187983 */ /* 0x000f240000300a00 */
[----:B------:R0:W-:Y:S01]  /*241d0*/  STL.64 [R1+0x350], R20 ;  /* 0x0003501401007387 */ /* 0x0001e20000100a00 */
[----:B------:R-:W-:Y:S04]  /*241e0*/  STL.64 [R1+0x358], R22 ;  /* 0x0003581601007387 */ /* 0x000fe80000100a00 */
[----:B0-----:R-:W4:Y:S02]  /*241f0*/  LDL.LU.64 R20, [R1+0x19e8] ;  /* 0x0019e80001147983 */ /* 0x001f240000300a00 */
[----:B----4-:R-:W-:Y:S01]  /*24200*/  HMMA.16816.F32.BF16 R24, R12, R20, R24 ;  /* 0x000000140c18723c */ /* 0x010fe20000041818 */
[----:B------:R-:W-:-:S02]  /*24210*/  IMAD.MOV.U32 R28, RZ, RZ, R20 ;  /* 0x000000ffff1c7224 */ /* 0x000fc400078e0014 */
[----:B------:R-:W-:Y:S11]  /*24220*/  IMAD.MOV.U32 R3, RZ, RZ, R21 ;  /* 0x000000ffff037224 */ /* 0x000ff600078e0015 */
[----:B------:R-:W-:Y:S09]  /*24230*/  @!UPT UIADD3 URZ, URZ, URZ, URZ ;  /* 0x0000003f3f3ff290 */ /* 0x000ff2000fffe03f */
[----:B------:R-:W-:Y:S01]  /*24240*/  STL.64 [R1+0x340], R24 ;  /* 0x0003401801007387 */ /* 0x000fe20000100a00 */
[----:B------:R0:W-:Y:S03]  /*24250*/  STL.64 [R1+0x348], R26 ;  /* 0x0003481a01007387 */ /* 0x0001e60000100a00 */
[----:B0-----:R-:W4:Y:S01]  /*24260*/  LDL.LU.64 R26, [R1+0x19e0] ;  /* 0x0019e000011a7983 */ /* 0x001f220000300a00 */
[----:B------:R-:W2:Y:S02]  /*24270*/  LDL.LU.64 R24, [R1+0x19d8] ;  /* 0x0019d80001187983 */ /* 0x000ea40000300a00 */
[----:B------:R-:W3:Y:S02]  /*24280*/  LDL.LU R20, [R1+0x140] ;  /* 0x0001400001147983 */ /* 0x000ee40000300800 */
[----:B------:R-:W3:Y:S01]  /*24290*/  LDL.LU R21, [R1+0x144] ;  /* 0x0001440001157983 */ /* 0x000ee20000300800 */
[----:B------:R-:W3:Y:S01]  /*242a0*/  LDL.LU R22, [R1+0x148] ;  /* 0x0001480001167983 */ /* 0x000ee20000300800 */
[----:B------:R-:W3:Y:S01]  /*242b0*/  LDL.LU R23, [R1+0x14c] ;  /* 0x00014c0001177983 */ /* 0x000ee20000300800 */
[----:B--2---:R-:W-:Y:S02]  /*242c0*/  HMMA.16816.F32.BF16 R8, R12, R24, R8 ;  /* 0x000000180c08723c */ /* 0x004fe40000041808 */
[----:B---3--:R-:W-:Y:S01]  /*242d0*/  STL.64 [R1+0x18d0], R22 ;  /* 0x0018d01601007387 */ /* 0x008fe20000100a00 */
[----:B------:R0:W-:Y:S02]  /*242e0*/  STL.64 [R1+0x18c8], R20 ;  /* 0x0018c81401007387 */ /* 0x0001e40000100a00 */
[----:B0-----:R-:W-:-:S02]  /*242f0*/  IMAD.MOV.U32 R20, RZ, RZ, R2 ;  /* 0x000000ffff147224 */ /* 0x001fc400078e0002 */
[----:B------:R-:W-:Y:S01]  /*24300*/  IMAD.MOV.U32 R21, RZ, RZ, R0 ;  /* 0x000000ffff157224 */ /* 0x000fe200078e0000 */
[----:B------:R-:W2:Y:S01]  /*24310*/  LDL.LU R2, [R1+0x19d4] ;  /* 0x0019d40001027983 */ /* 0x000ea20000300800 */
[----:B------:R-:W3:Y:S11]  /*24320*/  LDL.LU R0, [R1+0x19d0] ;  /* 0x0019d00001007983 */ /* 0x000ef60000300800 */
[----:B------:R-:W-:Y:S03]  /*24330*/  @!UPT UIADD3 URZ, URZ, URZ, URZ ;  /* 0x0000003f3f3ff290 */ /* 0x000fe6000fffe03f */
[----:B------:R-:W-:Y:S01]  /*24340*/  STL.64 [R1+0x330], R8 ;  /* 0x0003300801007387 */ /* 0x000fe20000100a00 */
[----:B------:R0:W-:Y:S03]  /*24350*/  STL.64 [R1+0x338], R10 ;  /* 0x0003380a01007387 */ /* 0x0001e60000100a00 */
[----:B0-----:R-:W2:Y:S01]  /*24360*/  LDL.LU.64 R10, [R1+0x19c8] ;  /* 0x0019c800010a7983 */ /* 0x001ea20000300a00 */
[----:B------:R-:W2:Y:S02]  /*24370*/  LDL.LU.64 R8, [R1+0x19c0] ;  /* 0x0019c00001087983 */ /* 0x000ea40000300a00 */
[----:B----4-:R-:W-:Y:S02]  /*24380*/  STL.64 [R1+0x1940], R26 ;  /* 0x0019401a01007387 */ /* 0x010fe40000100a00 */
[----:B------:R0:W-:Y:S02]  /*24390*/  STL.64 [R1+0x1938], R24 ;  /* 0x0019381801007387 */ /* 0x0001e40000100a00 */
[----:B0-----:R-:W4:Y:S01]  /*243a0*/  LDL.LU R24, [R1+0x200] ;  /* 0x0002000001187983 */ /* 0x001f220000300800 */
[----:B------:R-:W4:Y:S01]  /*243b0*/  LDL.LU R25, [R1+0x204] ;  /* 0x0002040001197983 */ /* 0x000f220000300800 */
[----:B--2---:R-:W-:Y:S01]  /*243c0*/  HMMA.16816.F32.BF16 R4, R12, R8, R4 ;  /* 0x000000080c04723c */ /* 0x004fe20000041804 */
[----:B---3--:R-:W-:-:S02]  /*243d0*/  IMAD.MOV.U32 R26, RZ, RZ, R0 ;  /* 0x000000ffff1a7224 */ /* 0x008fc400078e0000 */
[----:B------:R-:W-:Y:S01]  /*243e0*/  IMAD.MOV.U32 R27, RZ, RZ, R2 ;  /* 0x000000ffff1b7224 */ /* 0x000fe200078e0002 */
[----:B------:R-:W2:Y:S01]  /*243f0*/  LDL.LU R0, [R1+0x19bc] ;  /* 0x0019bc0001007983 */ /* 0x000ea20000300800 */
[----:B------:R-:W3:Y:S11]  /*24400*/  LDL.LU R2, [R1+0x19b8] ;  /* 0x0019b80001027983 */ /* 0x000ef60000300800 */
[----:B------:R-:W-:Y:S07]  /*24410*/  @!UPT UIADD3 URZ, URZ, URZ, URZ ;  /* 0x0000003f3f3ff290 */ /* 0x000fee000fffe03f */
[----:B------:R0:W-:Y:S01]  /*24420*/  STL.64 [R1+0x320], R4 ;  /* 0x0003200401007387 */ /* 0x0001e20000100a00 */
[----:B------:R-:W-:Y:S03]  /*24430*/  STL.64 [R1+0x328], R6 ;  /* 0x0003280601007387 */ /* 0x000fe60000100a00 */
[----:B0-----:R-:W4:Y:S01]  /*24440*/  LDL.LU.64 R4, [R1+0x19b0] ;  /* 0x0019b00001047983 */ /* 0x001f220000300a00 */
[----:B------:R-:W-:Y:S02]  /*24450*/  STL.64 [R1+0x1930], R10 ;  /* 0x0019300a01007387 */ /* 0x000fe40000100a00 */
[----:B------:R0:W-:Y:S02]  /*24460*/  STL.64 [R1+0x1928], R8 ;  /* 0x0019280801007387 */ /* 0x0001e40000100a00 */
[----:B0-----:R-:W4:Y:S01]  /*24470*/  LDL.LU R8, [R1+0x260] ;  /* 0x0002600001087983 */ /* 0x001f220000300800 */
[----:B------:R-:W4:Y:S02]  /*24480*/  LDL.LU R9, [R1+0x264] ;  /* 0x0002640001097983 */ /* 0x000f240000300800 */
[----:B--2---:R-:W-:-:S02]  /*24490*/  IMAD.MOV.U32 R11, RZ, RZ, R0 ;  /* 0x000000ffff0b7224 */ /* 0x004fc400078e0000 */
[----:B---3--:R-:W-:-:S07]  /*244a0*/  IMAD.MOV.U32 R10, RZ, RZ, R2 ;  /* 0x000000ffff0a7224 */ /* 0x008fce00078e0002 */
[----:B----4-:R-:W-:Y:S11]  /*244b0*/  HMMA.16816.F32.BF16 R8, R12, R4, R8 ;  /* 0x000000040c08723c */ /* 0x010ff60000041808 */
[----:B------:R-:W-:Y:S11]  /*244c0*/  @!UPT UIADD3 URZ, URZ, URZ, URZ ;  /* 0x0000003f3f3ff290 */ /* 0x000ff6000fffe03f */
[----:B------:R-:W-:Y:S01]  /*244d0*/  @!UPT UIADD3 URZ, URZ, URZ, URZ ;  /* 0x0000003f3f3ff290 */ /* 0x000fe2000fffe03f */
[----:B------:R0:W-:Y:S01]  /*244e0*/  STL.64 [R1+0x290], R8 ;  /* 0x0002900801007387 */ /* 0x0001e20000100a00 */
[----:B------:R1:W-:Y:S02]  /*244f0*/  STL.64 [R1+0x298], R10 ;  /* 0x0002980a01007387 */ /* 0x0003e40000100a00 */
[----:B------:R-:W2:Y:S02]  /*24500*/  LDL.LU.64 R6, [R1+0x19a8] ;  /* 0x0019a80001067983 */ /* 0x000ea40000300a00 */
[----:B0-----:R-:W-:Y:S02]  /*24510*/  IMAD.MOV.U32 R9, RZ, RZ, R4 ;  /* 0x000000ffff097224 */ /* 0x001fe400078e0004 */
[----:B------:R-:W-:Y:S02]  /*24520*/  IMAD.MOV.U32 R8, RZ, RZ, R5 ;  /* 0x000000ffff087224 */ /* 0x000fe400078e0005 */
[----:B------:R-:W2:Y:S01]  /*24530*/  LDL.LU.64 R4, [R1+0x19a0] ;  /* 0x0019a00001047983 */ /* 0x000ea20000300a00 */
[----:B-1----:R-:W-:-:S02]  /*24540*/  IMAD.MOV.U32 R11, RZ, RZ, R16 ;  /* 0x000000ffff0b7224 */ /* 0x002fc400078e0010 */
[----:B------:R-:W-:Y:S02]  /*24550*/  IMAD.MOV.U32 R10, RZ, RZ, R17 ;  /* 0x000000ffff0a7224 */ /* 0x000fe400078e0011 */
[----:B------:R-:W3:Y:S01]  /*24560*/  LDL.LU.64 R18, [R1+0x1998] ;  /* 0x0019980001127983 */ /* 0x000ee20000300a00 */
[C---:B--2---:R-:W-:Y:S01]  /*24570*/  HMMA.16816.F32.BF16 R4, R12.reuse, R16, R4 ;  /* 0x000000100c04723c */ /* 0x044fe20000041804 */
[----:B------:R-:W3:Y:S11]  /*24580*/  LDL.LU.64 R16, [R1+0x1990] ;  /* 0x0019900001107983 */ /* 0x000ef60000300a00 */
[----:B------:R-:W-:Y:S11]  /*24590*/  @!UPT UIADD3 URZ, URZ, URZ, URZ ;  /* 0x0000003f3f3ff290 */ /* 0x000ff6000fffe03f */
[----:B------:R0:W-:Y:S01]  /*245a0*/  STL.64 [R1+0x310], R4 ;  /* 0x0003100401007387 */ /* 0x0001e20000100a00 */
[----:B------:R-:W-:Y:S02]  /*245b0*/  IMAD.MOV.U32 R2, RZ, RZ, R6 ;  /* 0x000000ffff027224 */ /* 0x000fe400078e0006 */
[----:B------:R-:W-:Y:S02]  /*245c0*/  IMAD.MOV.U32 R0, RZ, RZ, R7 ;  /* 0x000000ffff007224 */ /* 0x000fe400078e0007 */
[----:B------:R-:W2:Y:S04]  /*245d0*/  LDL.LU.64 R6, [R1+0x1988] ;  /* 0x0019880001067983 */ /* 0x000ea80000300a00 */
[----:B0-----:R-:W4:Y:S01]  /*245e0*/  LDL.LU.64 R4, [R1+0x1980] ;  /* 0x0019800001047983 */ /* 0x001f220000300a00 */
[C---:B---3--:R-:W-:Y:S11]  /*245f0*/  HMMA.16816.F32.BF16 R16, R12.reuse, R20, R16 ;  /* 0x000000140c10723c */ /* 0x048ff60000041810 */
[----:B------:R-:W-:Y:S11]  /*24600*/  @!UPT UIADD3 URZ, URZ, URZ, URZ ;  /* 0x0000003f3f3ff290 */ /* 0x000ff6000fffe03f */
[----:B------:R-:W-:Y:S01]  /*24610*/  @!UPT UIADD3 URZ, URZ, URZ, URZ ;  /* 0x0000003f3f3ff290 */ /* 0x000fe2000fffe03f */
[----:B------:R-:W-:Y:S01]  /*24620*/  STL.64 [R1+0x2e0], R16 ;  /* 0x0002e01001007387 */ /* 0x000fe20000100a00 */
[----:B------:R0:W-:Y:S01]  /*24630*/  STL.64 [R1+0x2e8], R18 ;  /* 0x0002e81201007387 */ /* 0x0001e20000100a00 */
[----:B----4-:R-:W-:Y:S02]  /*24640*/  HMMA.16816.F32.BF16 R12, R12, R4, R24 ;  /* 0x000000040c0c723c */ /* 0x010fe40000041818 */
[----:B0-----:R-:W3:Y:S01]  /*24650*/  LDL.LU.64 R18, [R1+0x1978] ;  /* 0x0019780001127983 */ /* 0x001ee20000300a00 */
[----:B------:R-:W3:Y:S02]  /*24660*/  LDL.LU.64 R16, [R1+0x1970] ;  /* 0x0019700001107983 */ /* 0x000ee40000300a00 */
[----:B------:R0:W-:Y:S02]  /*24670*/  STL.64 [R1+0x18e8], R20 ;  /* 0x0018e81401007387 */ /* 0x0001e40000100a00 */
[----:B0-----:R-:W-:Y:S02]  /*24680*/  IMAD.MOV.U32 R20, RZ, RZ, R11 ;  /* 0x000000ffff147224 */ /* 0x001fe400078e000b */
[----:B------:R-:W-:-:S05]  /*24690*/  IMAD.MOV.U32 R21, RZ, RZ, R10 ;  /* 0x000000ffff157224 */ /* 0x000fca00078e000a */
[----:B------:R0:W-:Y:S02]  /*246a0*/  STL.64 [R1+0x1900], R20 ;  /* 0x0019001401007387 */ /* 0x0001e40000100a00 */
[----:B0-----:R-:W-:Y:S02]  /*246b0*/  IMAD.MOV.U32 R20, RZ, RZ, R9 ;  /* 0x000000ffff147224 */ /* 0x001fe400078e0009 */
[----:B------:R-:W-:-:S05]  /*246c0*/  IMAD.MOV.U32 R21, RZ, RZ, R8 ;  /* 0x000000ffff157224 */ /* 0x000fca00078e0008 */
[----:B------:R-:W-:Y:S01]  /*246d0*/  STL.64 [R1+0x1918], R20 ;  /* 0x0019181401007387 */ /* 0x000fe20000100a00 */
[----:B------:R-:W4:Y:S02]  /*246e0*/  LDL.LU R8, [R1+0x1b0] ;  /* 0x0001b00001087983 */ /* 0x000f240000300800 */
[----:B------:R-:W-:Y:S02]  /*246f0*/  STL.64 [R1+0x2d0], R12 ;  /* 0x0002d00c01007387 */ /* 0x000fe40000100a00 */
[----:B------:R-:W-:Y:S01]  /*24700*/  STL.64 [R1+0x2d8], R14 ;  /* 0x0002d80e01007387 */ /* 0x000fe20000100a00 */
[----:B------:R-:W4:Y:S01]  /*24710*/  LDL.LU R9, [R1+0x1b4] ;  /* 0x0001b40001097983 */ /* 0x000f220000300800 */
[----:B------:R-:W2:Y:S02]  /*24720*/  LDL.LU R10, [R1+0x1b8] ;  /* 0x0001b800010a7983 */ /* 0x000ea40000300800 */
[----:B------:R-:W2:Y:S02]  /*24730*/  LDL.LU R11, [R1+0x1bc] ;  /* 0x0001bc00010b7983 */ /* 0x000ea40000300800 */
[----:B------:R-:W-:-:S02]  /*24740*/  IMAD.MOV.U32 R24, RZ, RZ, R28 ;  /* 0x000000ffff187224 */ /* 0x000fc400078e001c */
[----:B------:R-:W-:Y:S01]  /*24750*/  IMAD.MOV.U32 R25, RZ, RZ, R3 ;  /* 0x000000ffff197224 */ /* 0x000fe200078e0003 */
[----:B--2---:R-:W-:Y:S01]  /*24760*/  STL.64 [R1+0x1950], R10 ;  /* 0x0019500a01007387 */ /* 0x004fe20000100a00 */
[----:B----4-:R0:W-:Y:S02]  /*24770*/  STL.64 [R1+0x1948], R8 ;  /* 0x0019480801007387 */ /* 0x0101e40000100a00 */
[----:B------:R-:W2:Y:S02]  /*24780*/  LDL.LU R28, [R1+0x196c] ;  /* 0x00196c00011c7983 */ /* 0x000ea40000300800 */
[----:B------:R-:W4:Y:S01]  /*24790*/  LDL.LU R3, [R1+0x1968] ;  /* 0x0019680001037983 */ /* 0x000f220000300800 */
[----:B------:R1:W-:Y:S04]  /*247a0*/  STL.64 [R1+0x1958], R24 ;  /* 0x0019581801007387 */ /* 0x0003e80000100a00 */
[----:B0-----:R-:W2:Y:S01]  /*247b0*/  LDL.LU R8, [R1+0x1d0] ;  /* 0x0001d00001087983 */ /* 0x001ea20000300800 */
[----:B------:R-:W2:Y:S02]  /*247c0*/  LDL.LU R9, [R1+0x1d4] ;  /* 0x0001d40001097983 */ /* 0x000ea40000300800 */
[----:B------:R-:W2:Y:S02]  /*247d0*/  LDL.LU R10, [R1+0x1d8] ;  /* 0x0001d800010a7983 */ /* 0x000ea40000300800 */
[----:B------:R-:W2:Y:S01]  /*247e0*/  LDL.LU R11, [R1+0x1dc] ;  /* 0x0001dc00010b7983 */ /* 0x000ea20000300800 */
[----:B-1----:R-:W3:Y:S01]  /*247f0*/  LDL.LU R24, [R1+0x1e0] ;  /* 0x0001e00001187983 */ /* 0x002ee20000300800 */
[----:B------:R-:W3:Y:S02]  /*24800*/  LDL.LU R25, [R1+0x1e4] ;  /* 0x0001e40001197983 */ /* 0x000ee40000300800 */
[----:B------:R-:W3:Y:S02]  /*24810*/  LDL.LU R26, [R1+0x1e8] ;  /* 0x0001e800011a7983 */ /* 0x000ee40000300800 */
[----:B------:R-:W3:Y:S01]  /*24820*/  LDL.LU R27, [R1+0x1ec] ;  /* 0x0001ec00011b7983 */ /* 0x000ee20000300800 */
[----:B------:R-:W2:Y:S01]  /*24830*/  LDL.LU R20, [R1+0x1a0] ;  /* 0x0001a00001147983 */ /* 0x000ea20000300800 */
[----:B------:R-:W2:Y:S02]  /*24840*/  LDL.LU R21, [R1+0x1a4] ;  /* 0x0001a40001157983 */ /* 0x000ea40000300800 */
[----:B------:R-:W2:Y:S02]  /*24850*/  LDL.LU R22, [R1+0x1a8] ;  /* 0x0001a80001167983 */ /* 0x000ea40000300800 */
[----:B------:R-:W2:Y:S01]  /*24860*/  LDL.LU R23, [R1+0x1ac] ;  /* 0x0001ac0001177983 */ /* 0x000ea20000300800 */
[----:B------:R-:W-:Y:S01]  /*24870*/  STL.64 [R1+0x18e0], R6 ;  /* 0x0018e00601007387 */ /* 0x000fe20000100a00 */
        /* <DEDUP_REMOVED lines=19> */
[----:B----4-:R-:W-:-:S02]  /*249b0*/  IMAD.MOV.U32 R14, RZ, RZ, R3 ;  /* 0x000000ffff0e7224 */ /* 0x010fc400078e0003 */
[----:B------:R-:W-:Y:S01]  /*249c0*/  IMAD.MOV.U32 R15, RZ, RZ, R28 ;  /* 0x000000ffff0f7224 */ /* 0x000fe200078e001c */
[----:B------:R-:W4:Y:S01]  /*249d0*/  LDL.LU R3, [R1+0x1964] ;  /* 0x0019640001037983 */ /* 0x000f220000300800 */
[----:B------:R-:W3:Y:S03]  /*249e0*/  LDL.LU R28, [R1+0x1960] ;  /* 0x00196000011c7983 */ /* 0x000ee60000300800 */
[----:B------:R-:W-:Y:S04]  /*249f0*/  STL.64 [R1+0x18a8], R14 ;  /* 0x0018a80e01007387 */ /* 0x000fe80000100a00 */
[----:B--2---:R0:W-:Y:S04]  /*24a00*/  STL.64 [R1+0x18a0], R12 ;  /* 0x0018a00c01007387 */ /* 0x0041e80000100a00 */
[----:B0-----:R-:W3:Y:S01]  /*24a10*/  LDL.LU.64 R12, [R1+0xf0] ;  /* 0x0000f000010c7983 */ /* 0x001ee20000300a00 */
[----:B------:R-:W2:Y:S01]  /*24a20*/  LDL.64 R14, [R1+0xf8] ;  /* 0x0000f800010e7983 */ /* 0x000ea20000100a00 */
[C---:B---3--:R-:W-:Y:S11]  /*24a30*/  HMMA.16816.F32.BF16 R24, R16.reuse, R12, R24 ;  /* 0x0000000c1018723c */ /* 0x048ff60000041818 */
[----:B------:R-:W-:Y:S11]  /*24a40*/  @!UPT UIADD3 URZ, URZ, URZ, URZ ;  /* 0x0000003f3f3ff290 */ /* 0x000ff6000fffe03f */
[----:B------:R-:W-:Y:S01]  /*24a50*/  @!UPT UIADD3 URZ, URZ, URZ, URZ ;  /* 0x0000003f3f3ff290 */ /* 0x000fe2000fffe03f */
[----:B------:R0:W-:Y:S01]  /*24a60*/  STL.64 [R1+0x2c0], R24 ;  /* 0x0002c01801007387 */ /* 0x0001e20000100a00 */
[----:B------:R1:W-:Y:S03]  /*24a70*/  STL.64 [R1+0x2c8], R26 ;  /* 0x0002c81a01007387 */ /* 0x0003e60000100a00 */
[----:B0-----:R-:W1:Y:S02]  /*24a80*/  LDL.LU.64 R24, [R1+0x1958] ;  /* 0x0019580001187983 */ /* 0x001e640000300a00 */
[C---:B-1----:R-:W-:Y:S02]  /*24a90*/  HMMA.16816.F32.BF16 R24, R16.reuse, R24, R8 ;  /* 0x000000181018723c */ /* 0x042fe40000041808 */
[----:B------:R-:W3:Y:S01]  /*24aa0*/  LDL.LU.64 R10, [R1+0x1950] ;  /* 0x00195000010a7983 */ /* 0x000ee20000300a00 */
[----:B------:R-:W3:Y:S11]  /*24ab0*/  LDL.LU.64 R8, [R1+0x1948] ;  /* 0x0019480001087983 */ /* 0x000ef60000300a00 */
[----:B------:R-:W-:Y:S09]  /*24ac0*/  @!UPT UIADD3 URZ, URZ, URZ, URZ ;  /* 0x0000003f3f3ff290 */ /* 0x000ff2000fffe03f */
[----:B------:R-:W-:Y:S01]  /*24ad0*/  STL.64 [R1+0x2b0], R24 ;  /* 0x0002b01801007387 */ /* 0x000fe20000100a00 */
[----:B------:R0:W-:Y:S03]  /*24ae0*/  STL.64 [R1+0x2b8], R26 ;  /* 0x0002b81a01007387 */ /* 0x0001e60000100a00 */
[----:B0-----:R-:W2:Y:S01]  /*24af0*/  LDL.LU.64 R26, [R1+0x1940] ;  /* 0x00194000011a7983 */ /* 0x001ea20000300a00 */
[----:B------:R-:W3:Y:S02]  /*24b00*/  LDL.LU.64 R24, [R1+0x1938] ;  /* 0x0019380001187983 */ /* 0x000ee40000300a00 */
[----:B---3--:R-:W-:Y:S11]  /*24b10*/  HMMA.16816.F32.BF16 R8, R16, R24, R8 ;  /* 0x000000181008723c */ /* 0x008ff60000041808 */
[----:B------:R-:W-:Y:S11]  /*24b20*/  @!UPT UIADD3 URZ, URZ, URZ, URZ ;  /* 0x0000003f3f3ff290 */ /* 0x000ff6000fffe03f */
[----:B------:R-:W-:Y:S01]  /*24b30*/  @!UPT UIADD3 URZ, URZ, URZ, URZ ;  /* 0x0000003f3f3ff290 */ /* 0x000fe2000fffe03f */
[----:B------:R-:W-:Y:S01]  /*24b40*/  STL.64 [R1+0x2a0], R8 ;  /* 0x0002a00801007387 */ /* 0x000fe20000100a00 */
[----:B------:R0:W-:Y:S03]  /*24b50*/  STL.64 [R1+0x2a8], R10 ;  /* 0x0002a80a01007387 */ /* 0x0001e60000100a00 */
[----:B0-----:R-:W3:Y:S01]  /*24b60*/  LDL.LU.64 R10, [R1+0x1930] ;  /* 0x00193000010a7983 */ /* 0x001ee20000300a00 */
[----:B------:R-:W3:Y:S02]  /*24b70*/  LDL.LU.64 R8, [R1+0x1928] ;  /* 0x0019280001087983 */ /* 0x000ee40000300a00 */
[----:B--2---:R0:W-:Y:S02]  /*24b80*/  STL.64 [R1+0x18b0], R26 ;  /* 0x0018b01a01007387 */ /* 0x0041e40000100a00 */
[----:B------:R-:W2:Y:S01]  /*24b90*/  LDL.LU R24, [R1+0x130] ;  /* 0x0001300001187983 */ /* 0x000ea20000300800 */
[----:B------:R-:W2:Y:S01]  /*24ba0*/  LDL.LU R25, [R1+0x134] ;  /* 0x0001340001197983 */ /* 0x000ea20000300800 */
[----:B0-----:R-:W-:-:S03]  /*24bb0*/  IMAD.MOV.U32 R26, RZ, RZ, R28 ;  /* 0x000000ffff1a7224 */ /* 0x001fc600078e001c */
[----:B------:R-:W2:Y:S01]  /*24bc0*/  LDL.LU R28, [R1+0x1920] ;  /* 0x00192000011c7983 */ /* 0x000ea20000300800 */
        /* <DEDUP_REMOVED lines=10> */
[----:B------:R0:W-:Y:S01]  /*24c70*/  STL.64 [R1+0x270], R20 ;  /* 0x0002701401007387 */ /* 0x0001e20000100a00 */
[----:B------:R3:W-:Y:S03]  /*24c80*/  STL.64 [R1+0x278], R22 ;  /* 0x0002781601007387 */ /* 0x0007e60000100a00 */
[----:B0-----:R-:W3:Y:S02]  /*24c90*/  LDL.LU.64 R20, [R1+0x1900] ;  /* 0x0019000001147983 */ /* 0x001ee40000300a00 */
[----:B---3--:R-:W-:Y:S02]  /*24ca0*/  HMMA.16816.F32.BF16 R20, R16, R20, R4 ;  /* 0x000000141014723c */ /* 0x008fe40000041804 */
[----:B------:R-:W3:Y:S01]  /*24cb0*/  LDL.LU.64 R6, [R1+0x18f8] ;  /* 0x0018f80001067983 */ /* 0x000ee20000300a00 */
[----:B------:R-:W3:Y:S11]  /*24cc0*/  LDL.LU.64 R4, [R1+0x18f0] ;  /* 0x0018f00001047983 */ /* 0x000ef60000300a00 */
[----:B------:R-:W-:Y:S09]  /*24cd0*/  @!UPT UIADD3 URZ, URZ, URZ, URZ ;  /* 0x0000003f3f3ff290 */ /* 0x000ff2000fffe03f */
[----:B------:R0:W-:Y:S01]  /*24ce0*/  STL.64 [R1+0x260], R20 ;  /* 0x0002601401007387 */ /* 0x0001e20000100a00 */
[----:B------:R3:W-:Y:S03]  /*24cf0*/  STL [R1+0x268], R22 ;  /* 0x0002681601007387 */ /* 0x0007e60000100800 */
[----:B0-----:R-:W3:Y:S01]  /*24d00*/  LDL.LU.64 R20, [R1+0x18e8] ;  /* 0x0018e80001147983 */ /* 0x001ee20000300a00 */
[----:B----4-:R-:W-:Y:S02]  /*24d10*/  IMAD.MOV.U32 R27, RZ, RZ, R3 ;  /* 0x000000ffff1b7224 */ /* 0x010fe400078e0003 */
[----:B------:R-:W-:-:S05]  /*24d20*/  IMAD.MOV.U32 R3, RZ, RZ, R23 ;  /* 0x000000ffff037224 */ /* 0x000fca00078e0017 */
[----:B------:R-:W-:Y:S01]  /*24d30*/  STL [R1+0x175c], R3 ;  /* 0x00175c0301007387 */ /* 0x000fe20000100800 */
[C---:B---3--:R-:W-:Y:S03]  /*24d40*/  HMMA.16816.F32.BF16 R20, R16.reuse, R20, R4 ;  /* 0x000000141014723c */ /* 0x048fe60000041804 */
[----:B------:R-:W3:Y:S01]  /*24d50*/  LDL.LU.64 R6, [R1+0x18e0] ;  /* 0x0018e00001067983 */ /* 0x000ee20000300a00 */
[----:B------:R-:W4:Y:S11]  /*24d60*/  LDL.LU.64 R4, [R1+0x18d8] ;  /* 0x0018d80001047983 */ /* 0x000f360000300a00 */
[----:B------:R-:W-:Y:S08]  /*24d70*/  @!UPT UIADD3 URZ, URZ, URZ, URZ ;  /* 0x0000003f3f3ff290 */ /* 0x000ff0000fffe03f */
[----:B------:R-:W-:Y:S01]  /*24d80*/  STL.64 [R1+0x250], R20 ;  /* 0x0002501401007387 */ /* 0x000fe20000100a00 */
[----:B------:R0:W-:Y:S03]  /*24d90*/  STL.64 [R1+0x258], R22 ;  /* 0x0002581601007387 */ /* 0x0001e60000100a00 */
[----:B0-----:R-:W4:Y:S01]  /*24da0*/  LDL.LU.64 R22, [R1+0x18d0] ;  /* 0x0018d00001167983 */ /* 0x001f220000300a00 */
[----:B------:R-:W4:Y:S02]  /*24db0*/  LDL.LU.64 R20, [R1+0x18c8] ;  /* 0x0018c80001147983 */ /* 0x000f240000300a00 */
[----:B----4-:R-:W-:Y:S01]  /*24dc0*/  HMMA.16816.F32.BF16 R16, R16, R4, R20 ;  /* 0x000000041010723c */ /* 0x010fe20000041814 */
[----:B------:R-:W4:Y:S01]  /*24dd0*/  LDL.LU.64 R22, [R1+0x18c0] ;  /* 0x0018c00001167983 */ /* 0x000f220000300a00 */
[----:B------:R-:W4:Y:S02]  /*24de0*/  LDL.LU.64 R20, [R1+0x18b8] ;  /* 0x0018b80001147983 */ /* 0x000f240000300a00 */
[----:B---3--:R0:W-:Y:S02]  /*24df0*/  STL.64 [R1+0x1870], R6 ;  /* 0x0018700601007387 */ /* 0x0081e40000100a00 */
[----:B------:R-:W3:Y:S11]  /*24e00*/  LDL.LU R4, [R1+0x120] ;  /* 0x0001200001047983 */ /* 0x000ef60000300800 */
[----:B------:R-:W-:Y:S06]  /*24e10*/  @!UPT UIADD3 URZ, URZ, URZ, URZ ;  /* 0x0000003f3f3ff290 */ /* 0x000fec000fffe03f */
[----:B------:R-:W-:Y:S01]  /*24e20*/  STL.64 [R1+0x240], R16 ;  /* 0x0002401001007387 */ /* 0x000fe20000100a00 */
[----:B------:R1:W-:Y:S02]  /*24e30*/  STL.64 [R1+0x248], R18 ;  /* 0x0002481201007387 */ /* 0x0003e40000100a00 */
[----:B------:R-:W3:Y:S02]  /*24e40*/  LDL.LU R5, [R1+0x124] ;  /* 0x0001240001057983 */ /* 0x000ee40000300800 */
[----:B0-----:R-:W3:Y:S01]  /*24e50*/  LDL.LU R6, [R1+0x128] ;  /* 0x0001280001067983 */ /* 0x001ee20000300800 */
[----:B------:R-:W3:Y:S04]  /*24e60*/  LDL.LU R7, [R1+0x12c] ;  /* 0x00012c0001077983 */ /* 0x000ee80000300800 */
[----:B-1----:R-:W3:Y:S01]  /*24e70*/  LDL R18, [R1+0xa8] ;  /* 0x0000a80001127983 */ /* 0x002ee20000100800 */
[----:B--2---:R-:W-:-:S02]  /*24e80*/  IMAD.MOV.U32 R19, RZ, RZ, R28 ;  /* 0x000000ffff137224 */ /* 0x004fc400078e001c */
[----:B------:R-:W-:Y:S02]  /*24e90*/  IMAD.MOV.U32 R8, RZ, RZ, R14 ;  /* 0x000000ffff087224 */ /* 0x000fe400078e000e */
[----:B------:R-:W-:Y:S01]  /*24ea0*/  IMAD.MOV.U32 R3, RZ, RZ, R15 ;  /* 0x000000ffff037224 */ /* 0x000fe200078e000f */
[C---:B----4-:R-:W-:Y:S01]  /*24eb0*/  HMMA.16816.F32.BF16 R24, R20.reuse, R14, R24 ;  /* 0x0000000e1418723c */ /* 0x050fe20000041818 */
[----:B---3--:R0:W-:Y:S04]  /*24ec0*/  STL.64 [R1+0x1898], R18 ;  /* 0x0018981201007387 */ /* 0x0081e80000100a00 */
[----:B0-----:R-:W2:Y:S11]  /*24ed0*/  LDL.64 R18, [R1+0xd8] ;  /* 0x0000d80001127983 */ /* 0x001eb60000100a00 */
[----:B------:R-:W-:Y:S07]  /*24ee0*/  @!UPT UIADD3 URZ, URZ, URZ, URZ ;  /* 0x0000003f3f3ff290 */ /* 0x000fee000fffe03f */
[----:B------:R-:W-:Y:S02]  /*24ef0*/  STL.64 [R1+0x230], R24 ;  /* 0x0002301801007387 */ /* 0x000fe40000100a00 */
[----:B------:R0:W-:Y:S02]  /*24f00*/  STL.64 [R1+0x238], R26 ;  /* 0x0002381a01007387 */ /* 0x0001e40000100a00 */
[----:B0-----:R-:W3:Y:S01]  /*24f10*/  LDL.LU.64 R26, [R1+0x18b0] ;  /* 0x0018b000011a7983 */ /* 0x001ee20000300a00 */
[----:B------:R-:W3:Y:S02]  /*24f20*/  LDL.LU.64 R14, [R1+0x18a8] ;  /* 0x0018a800010e7983 */ /* 0x000ee40000300a00 */
[----:B------:R-:W3:Y:S01]  /*24f30*/  LDL.LU.64 R12, [R1+0x18a0] ;  /* 0x0018a000010c7983 */ /* 0x000ee20000300a00 */
[C---:B--2---:R-:W-:Y:S08]  /*24f40*/  HMMA.16816.F32.BF16 R4, R20.reuse, R18, R4 ;  /* 0x000000121404723c */ /* 0x044ff00000041804 */
[----:B---3--:R-:W-:Y:S11]  /*24f50*/  HMMA.16816.F32.BF16 R12, R20, R26, R12 ;  /* 0x0000001a140c723c */ /* 0x008ff6000004180c */
[----:B------:R-:W-:Y:S04]  /*24f60*/  @!UPT UIADD3 URZ, URZ, URZ, URZ ;  /* 0x0000003f3f3ff290 */ /* 0x000fe8000fffe03f */
[----:B------:R0:W-:Y:S01]  /*24f70*/  STL.64 [R1+0x220], R4 ;  /* 0x0002200401007387 */ /* 0x0001e20000100a00 */
[----:B------:R-:W-:Y:S02]  /*24f80*/  STL.64 [R1+0x228], R6 ;  /* 0x0002280601007387 */ /* 0x000fe40000100a00 */
[----:B0-----:R-:W-:-:S05]  /*24f90*/  IMAD.MOV.U32 R5, RZ, RZ, R18 ;  /* 0x000000ffff057224 */ /* 0x001fca00078e0012 */
[----:B------:R0:W-:Y:S01]  /*24fa0*/  STL.64 [R1+0x210], R12 ;  /* 0x0002100c01007387 */ /* 0x0001e20000100a00 */
[----:B------:R1:W-:Y:S02]  /*24fb0*/  STL [R1+0x218], R14 ;  /* 0x0002180e01007387 */ /* 0x0003e40000100800 */
[----:B------:R-:W2:Y:S02]  /*24fc0*/  LDL.LU R16, [R1+0x100] ;  /* 0x0001000001107983 */ /* 0x000ea40000300800 */
[----:B------:R-:W2:Y:S02]  /*24fd0*/  LDL.LU R17, [R1+0x104] ;  /* 0x0001040001117983 */ /* 0x000ea40000300800 */
[----:B------:R-:W-:Y:S01]  /*24fe0*/  IMAD.MOV.U32 R4, RZ, RZ, R19 ;  /* 0x000000ffff047224 */ /* 0x000fe200078e0013 */
[----:B------:R-:W2:Y:S01]  /*24ff0*/  LDL.LU R18, [R1+0x108] ;  /* 0x0001080001127983 */ /* 0x000ea20000300800 */
[----:B------:R-:W2:Y:S02]  /*25000*/  LDL.LU R19, [R1+0x10c] ;  /* 0x00010c0001137983 */ /* 0x000ea40000300800 */
[----:B------:R-:W-:Y:S02]  /*25010*/  STL.64 [R1+0x1820], R26 ;  /* 0x0018201a01007387 */ /* 0x000fe40000100a00 */
[----:B------:R-:W-:Y:S01]  /*25020*/  IMAD.MOV.U32 R28, RZ, RZ, R15 ;  /* 0x000000ffff1c7224 */ /* 0x000fe200078e000f */
[----:B0-----:R-:W3:Y:S01]  /*25030*/  LDL.LU R12, [R1+0x50] ;  /* 0x00005000010c7983 */ /* 0x001ee20000300800 */
[----:B------:R-:W3:Y:S02]  /*25040*/  LDL.LU R13, [R1+0x54] ;  /* 0x00005400010d7983 */ /* 0x000ee40000300800 */
[----:B-1----:R-:W4:Y:S02]  /*25050*/  LDL.LU R14, [R1+0x58] ;  /* 0x00005800010e7983 */ /* 0x002f240000300800 */
[----:B------:R-:W4:Y:S02]  /*25060*/  LDL.LU R15, [R1+0x5c] ;  /* 0x00005c00010f7983 */ /* 0x000f240000300800 */
[----:B----4-:R0:W-:Y:S01]  /*25070*/  STL.64 [R1+0x1880], R14 ;  /* 0x0018800e01007387 */ /* 0x0101e20000100a00 */
[----:B---3--:R1:W-:Y:S03]  /*25080*/  STL.64 [R1+0x1878], R12 ;  /* 0x0018780c01007387 */ /* 0x0083e60000100a00 */
[----:B0-----:R-:W3:Y:S04]  /*25090*/  LDL R14, [R1+0x98] ;  /* 0x00009800010e7983 */ /* 0x001ee80000100800 */
[----:B------:R-:W3:Y:S01]  /*250a0*/  LDL R15, [R1+0x9c] ;  /* 0x00009c00010f7983 */ /* 0x000ee20000100800 */
[----:B--2---:R-:W-:Y:S03]  /*250b0*/  HMMA.16816.F32.BF16 R16, R20, R10, R16 ;  /* 0x0000000a1410723c */ /* 0x004fe60000041810 */
[----:B---3--:R0:W-:Y:S01]  /*250c0*/  STL.64 [R1+0x1890], R14 ;  /* 0x0018900e01007387 */ /* 0x0081e20000100a00 */
[----:B-1----:R-:W2:Y:S02]  /*250d0*/  LDL.LU R12, [R1+0xe0] ;  /* 0x0000e000010c7983 */ /* 0x002ea40000300800 */
[----:B------:R-:W2:Y:S01]  /*250e0*/  LDL.LU R13, [R1+0xe4] ;  /* 0x0000e400010d7983 */ /* 0x000ea20000300800 */
[----:B0-----:R-:W2:Y:S01]  /*250f0*/  LDL.LU R14, [R1+0xe8] ;  /* 0x0000e800010e7983 */ /* 0x001ea20000300800 */
[----:B------:R-:W2:Y:S02]  /*25100*/  LDL.LU R15, [R1+0xec] ;  /* 0x0000ec00010f7983 */ /* 0x000ea40000300800 */
[----:B------:R-:W3:Y:S02]  /*25110*/  LDL.64 R6, [R1+0x88] ;  /* 0x0000880001067983 */ /* 0x000ee40000100a00 */
[----:B------:R-:W-:-:S02]  /*25120*/  IMAD.MOV.U32 R26, RZ, RZ, R5 ;  /* 0x000000ffff1a7224 */ /* 0x000fc400078e0005 */
[----:B------:R-:W-:Y:S01]  /*25130*/  IMAD.MOV.U32 R27, RZ, RZ, R4 ;  /* 0x000000ffff1b7224 */ /* 0x000fe200078e0004 */
[----:B---3--:R0:W-:Y:S01]  /*25140*/  STL.64 [R1+0x1888], R6 ;  /* 0x0018880601007387 */ /* 0x0081e20000100a00 */
[----:B------:R-:W3:Y:S02]  /*25150*/  LDL.LU R4, [R1+0x60] ;  /* 0x0000600001047983 */ /* 0x000ee40000300800 */
[----:B------:R-:W3:Y:S01]  /*25160*/  LDL.LU R5, [R1+0x64] ;  /* 0x0000640001057983 */ /* 0x000ee20000300800 */
[----:B0-----:R-:W3:Y:S01]  /*25170*/  LDL.LU R6, [R1+0x68] ;  /* 0x0000680001067983 */ /* 0x001ee20000300800 */
[----:B------:R-:W3:Y:S02]  /*25180*/  LDL.LU R7, [R1+0x6c] ;  /* 0x00006c0001077983 */ /* 0x000ee40000300800 */
[----:B------:R0:W-:Y:S02]  /*25190*/  STL.64 [R1+0x1838], R26 ;  /* 0x0018381a01007387 */ /* 0x0001e40000100a00 */
[----:B0-----:R-:W-:-:S02]  /*251a0*/  IMAD.MOV.U32 R26, RZ, RZ, R8 ;  /* 0x000000ffff1a7224 */ /* 0x001fc400078e0008 */
[----:B------:R-:W-:-:S05]  /*251b0*/  IMAD.MOV.U32 R27, RZ, RZ, R3 ;  /* 0x000000ffff1b7224 */ /* 0x000fca00078e0003 */
[----:B------:R0:W-:Y:S01]  /*251c0*/  STL.64 [R1+0x1868], R26 ;  /* 0x0018681a01007387 */ /* 0x0001e20000100a00 */
[----:B------:R-:W4:Y:S02]  /*251d0*/  LDL.LU R24, [R1+0x30] ;  /* 0x0000300001187983 */ /* 0x000f240000300800 */
[----:B------:R-:W4:Y:S01]  /*251e0*/  LDL.LU R25, [R1+0x34] ;  /* 0x0000340001197983 */ /* 0x000f220000300800 */
[----:B0-----:R-:W4:Y:S01]  /*251f0*/  LDL.LU R26, [R1+0x38] ;  /* 0x00003800011a7983 */ /* 0x001f220000300800 */
[----:B------:R-:W4:Y:S02]  /*25200*/  LDL.LU R27, [R1+0x3c] ;  /* 0x00003c00011b7983 */ /* 0x000f240000300800 */
[----:B------:R-:W-:Y:S02]  /*25210*/  STL [R1+0x16d8], R28 ;  /* 0x0016d81c01007387 */ /* 0x000fe40000100800 */
[----:B------:R-:W-:Y:S01]  /*25220*/  STL.64 [R1+0x200], R16 ;  /* 0x0002001001007387 */ /* 0x000fe20000100a00 */
[----:B------:R0:W-:Y:S04]  /*25230*/  STL.64 [R1+0x208], R18 ;  /* 0x0002081201007387 */ /* 0x0001e80000100a00 */
[----:B0-----:R-:W2:Y:S01]  /*25240*/  LDL.LU.64 R18, [R1+0x1898] ;  /* 0x0018980001127983 */ /* 0x001ea20000300a00 */
[----:B------:R0:W-:Y:S02]  /*25250*/  STL.64 [R1+0x1818], R10 ;  /* 0x0018180a01007387 */ /* 0x0001e40000100a00 */
[----:B------:R-:W2:Y:S02]  /*25260*/  LDL.LU R8, [R1] ;  /* 0x0000000001087983 */ /* 0x000ea40000300800 */
        /* <DEDUP_REMOVED lines=9> */
[C---:B------:R-:W-:Y:S11]  /*25300*/  HMMA.16816.F32.BF16 R12, R20.reuse, R18, R12 ;  /* 0x00000012140c723c */ /* 0x040ff6000004180c */
[----:B------:R-:W-:Y:S11]  /*25310*/  @!UPT UIADD3 URZ, URZ, URZ, URZ ;  /* 0x0000003f3f3ff290 */ /* 0x000ff6000fffe03f */
[----:B------:R-:W-:Y:S02]  /*25320*/  @!UPT UIADD3 URZ, URZ, URZ, URZ ;  /* 0x0000003f3f3ff290 */ /* 0x000fe4000fffe03f */
        /* <DEDUP_REMOVED lines=8> */
[----:B------:R0:W-:Y:S03]  /*253b0*/  STL [R1+0x1fc], R15 ;  /* 0x0001fc0f01007387 */ /* 0x0001e60000100800 */
[----:B0-----:R-:W3:Y:S01]  /*253c0*/  LDL.LU.64 R14, [R1+0x1890] ;  /* 0x00189000010e7983 */ /* 0x001ee20000300a00 */
[----:B------:R-:W-:Y:S01]  /*253d0*/  STL [R1+0x16dc], R28 ;  /* 0x0016dc1c01007387 */ /* 0x000fe20000100800 */
[C---:B---3--:R-:W-:Y:S02]  /*253e0*/  HMMA.16816.F32.BF16 R12, R20.reuse, R14, R4 ;  /* 0x0000000e140c723c */ /* 0x048fe40000041804 */
[----:B------:R-:W3:Y:S11]  /*253f0*/  LDL.LU.64 R6, [R1+0x1888] ;  /* 0x0018880001067983 */ /* 0x000ef60000300a00 */
[----:B------:R-:W-:Y:S10]  /*25400*/  @!UPT UIADD3 URZ, URZ, URZ, URZ ;  /* 0x0000003f3f3ff290 */ /* 0x000ff4000fffe03f */
[----:B------:R-:W-:Y:S01]  /*25410*/  STL.64 [R1+0x1e0], R12 ;  /* 0x0001e00c01007387 */ /* 0x000fe20000100a00 */
[----:B------:R0:W-:Y:S03]  /*25420*/  STL.64 [R1+0x1e8], R14 ;  /* 0x0001e80e01007387 */ /* 0x0001e60000100a00 */
[----:B0-----:R-:W3:Y:S01]  /*25430*/  LDL.LU.64 R14, [R1+0x1880] ;  /* 0x00188000010e7983 */ /* 0x001ee20000300a00 */
[----:B------:R-:W3:Y:S02]  /*25440*/  LDL.LU.64 R12, [R1+0x1878] ;  /* 0x00187800010c7983 */ /* 0x000ee40000300a00 */
[C---:B---3--:R-:W-:Y:S11]  /*25450*/  HMMA.16816.F32.BF16 R12, R20.reuse, R6, R12 ;  /* 0x00000006140c723c */ /* 0x048ff6000004180c */
[----:B------:R-:W-:Y:S11]  /*25460*/  @!UPT UIADD3 URZ, URZ, URZ, URZ ;  /* 0x0000003f3f3ff290 */ /* 0x000ff6000fffe03f */
[----:B------:R-:W-:Y:S01]  /*25470*/  @!UPT UIADD3 URZ, URZ, URZ, URZ ;  /* 0x0000003f3f3ff290 */ /* 0x000fe2000fffe03f */
[----:B------:R0:W-:Y:S01]  /*25480*/  STL.64 [R1+0x1d0], R12 ;  /* 0x0001d00c01007387 */ /* 0x0001e20000100a00 */
[----:B------:R-:W-:Y:S02]  /*25490*/  STL.64 [R1+0x1d8], R14 ;  /* 0x0001d80e01007387 */ /* 0x000fe40000100a00 */
[----:B0-----:R-:W-:Y:S02]  /*254a0*/  IMAD.MOV.U32 R13, RZ, RZ, R6 ;  /* 0x000000ffff0d7224 */ /* 0x001fe400078e0006 */
[----:B------:R-:W-:Y:S02]  /*254b0*/  IMAD.MOV.U32 R12, RZ, RZ, R7 ;  /* 0x000000ffff0c7224 */ /* 0x000fe400078e0007 */
[----:B------:R-:W4:Y:S02]  /*254c0*/  LDL.LU.64 R6, [R1+0x1870] ;  /* 0x0018700001067983 */ /* 0x000f240000300a00 */
[----:B----4-:R-:W-:Y:S02]  /*254d0*/  HMMA.16816.F32.BF16 R20, R20, R6, R24 ;  /* 0x000000061414723c */ /* 0x010fe40000041818 */
[----:B------:R-:W2:Y:S01]  /*254e0*/  LDL.LU.64 R26, [R1+0x1868] ;  /* 0x00186800011a7983 */ /* 0x000ea20000300a00 */
[----:B------:R-:W-:-:S02]  /*254f0*/  IMAD.MOV.U32 R28, RZ, RZ, R6 ;  /* 0x000000ffff1c7224 */ /* 0x000fc400078e0006 */
[----:B------:R-:W-:Y:S11]  /*25500*/  IMAD.MOV.U32 R3, RZ, RZ, R7 ;  /* 0x000000ffff037224 */ /* 0x000ff600078e0007 */
[----:B------:R-:W-:Y:S07]  /*25510*/  @!UPT UIADD3 URZ, URZ, URZ, URZ ;  /* 0x0000003f3f3ff290 */ /* 0x000fee000fffe03f */
[----:B------:R0:W-:Y:S01]  /*25520*/  STL.64 [R1+0x1b0], R20 ;  /* 0x0001b01401007387 */ /* 0x0001e20000100a00 */
[----:B------:R1:W-:Y:S02]  /*25530*/  STL.64 [R1+0x1b8], R22 ;  /* 0x0001b81601007387 */ /* 0x0003e40000100a00 */
[----:B------:R-:W2:Y:S02]  /*25540*/  LDL.LU.64 R6, [R1+0x1860] ;  /* 0x0018600001067983 */ /* 0x000ea40000300a00 */
[----:B------:R-:W2:Y:S01]  /*25550*/  LDL.LU.64 R4, [R1+0x1858] ;  /* 0x0018580001047983 */ /* 0x000ea20000300a00 */
[----:B0-----:R-:W3:Y:S01]  /*25560*/  LDL.LU R20, [R1+0x40] ;  /* 0x0000400001147983 */ /* 0x001ee20000300800 */
[----:B------:R-:W3:Y:S02]  /*25570*/  LDL.LU R21, [R1+0x44] ;  /* 0x0000440001157983 */ /* 0x000ee40000300800 */
[----:B-1----:R-:W3:Y:S02]  /*25580*/  LDL.LU R22, [R1+0x48] ;  /* 0x0000480001167983 */ /* 0x002ee40000300800 */
[----:B------:R-:W-:-:S02]  /*25590*/  IMAD.MOV.U32 R23, RZ, RZ, R29 ;  /* 0x000000ffff177224 */ /* 0x000fc400078e001d */
[----:B------:R-:W4:Y:S01]  /*255a0*/  LDL.LU R29, [R1+0x1850] ;  /* 0x00185000011d7983 */ /* 0x000f220000300800 */
[C---:B--2---:R-:W-:Y:S03]  /*255b0*/  HMMA.16816.F32.BF16 R24, R4.reuse, R26, R8 ;  /* 0x0000001a0418723c */ /* 0x044fe60000041808 */
[----:B------:R-:W2:Y:S01]  /*255c0*/  LDL.LU.64 R10, [R1+0x1848] ;  /* 0x00184800010a7983 */ /* 0x000ea20000300a00 */
[----:B------:R-:W2:Y:S11]  /*255d0*/  LDL.LU.64 R8, [R1+0x1840] ;  /* 0x0018400001087983 */ /* 0x000eb60000300a00 */
[----:B------:R-:W-:Y:S08]  /*255e0*/  @!UPT UIADD3 URZ, URZ, URZ, URZ ;  /* 0x0000003f3f3ff290 */ /* 0x000ff0000fffe03f */
        /* <DEDUP_REMOVED lines=18> */
[----:B------:R-:W2:Y:S11]  /*25710*/  LDL R27, [R1+0xfdc] ;  /* 0x000fdc00011b7983 */ /* 0x000eb60000100800 */
[----:B------:R-:W-:Y:S11]  /*25720*/  @!UPT UIADD3 URZ, URZ, URZ, URZ ;  /* 0x0000003f3f3ff290 */ /* 0x000ff6000fffe03f */
[----:B------:R-:W-:Y:S01]  /*25730*/  STL.64 [R1+0x160], R8 ;  /* 0x0001600801007387 */ /* 0x000fe20000100a00 */
[----:B------:R-:W-:Y:S02]  /*25740*/  STL.64 [R1+0x168], R10 ;  /* 0x0001680a01007387 */ /* 0x000fe40000100a00 */
[----:B----4-:R-:W0:Y:S02]  /*25750*/  LDSM.16.MT88.4 R8, [R29+0xa100] ;  /* 0x00a100001d08783b */ /* 0x010e240000004200 */
[----:B0-----:R-:W-:Y:S02]  /*25760*/  STL.64 [R1+0x17e0], R10 ;  /* 0x0017e00a01007387 */ /* 0x001fe40000100a00 */
[----:B------:R3:W-:Y:S02]  /*25770*/  STL.64 [R1+0x17d8], R8 ;  /* 0x0017d80801007387 */ /* 0x0007e40000100a00 */
[----:B---3--:R-:W-:Y:S01]  /*25780*/  HMMA.16816.F32.BF16 R8, R4, R18, R20 ;  /* 0x000000120408723c */ /* 0x008fe20000041814 */
[----:B------:R-:W-:Y:S01]  /*25790*/  STL.64 [R1+0x1800], R6 ;  /* 0x0018000601007387 */ /* 0x000fe20000100a00 */
[----:B------:R-:W-:Y:S03]  /*257a0*/  STL.64 [R1+0x17f8], R4 ;  /* 0x0017f80401007387 */ /* 0x000fe60000100a00 */
[----:B------:R-:W-:Y:S11]  /*257b0*/  LDSM.16.MT88.4 R16, [R29+0xc000] ;  /* 0x00c000001d10783b */ /* 0x000ff60000004200 */
[----:B------:R-:W-:Y:S07]  /*257c0*/  @!UPT UIADD3 URZ, URZ, URZ, URZ ;  /* 0x0000003f3f3ff290 */ /* 0x000fee000fffe03f */
[----:B------:R0:W-:Y:S01]  /*257d0*/  STL.64 [R1+0x150], R8 ;  /* 0x0001500801007387 */ /* 0x0001e20000100a00 */
[----:B------:R1:W-:Y:S03]  /*257e0*/  STL.64 [R1+0x158], R10 ;  /* 0x0001580a01007387 */ /* 0x0003e60000100a00 */
[----:B0-----:R-:W3:Y:S01]  /*257f0*/  LDL.LU R8, [R1+0x300] ;  /* 0x0003000001087983 */ /* 0x001ee20000300800 */
[----:B------:R-:W3:Y:S02]  /*25800*/  LDL.LU R9, [R1+0x304] ;  /* 0x0003040001097983 */ /* 0x000ee40000300800 */
[----:B-1----:R-:W4:Y:S02]  /*25810*/  LDL.LU R10, [R1+0x308] ;  /* 0x00030800010a7983 */ /* 0x002f240000300800 */
[----:B------:R-:W4:Y:S02]  /*25820*/  LDL.LU R11, [R1+0x30c] ;  /* 0x00030c00010b7983 */ /* 0x000f240000300800 */
[----:B------:R-:W-:-:S02]  /*25830*/  IMAD.MOV.U32 R22, RZ, RZ, R13 ;  /* 0x000000ffff167224 */ /* 0x000fc400078e000d */
[----:B------:R-:W-:Y:S02]  /*25840*/  IMAD.MOV.U32 R23, RZ, RZ, R12 ;  /* 0x000000ffff177224 */ /* 0x000fe400078e000c */
[----:B------:R-:W0:Y:S04]  /*25850*/  LDSM.16.MT88.4 R12, [R29+0xa180] ;  /* 0x00a180001d0c783b */ /* 0x000e280000004200 */
[----:B--2---:R-:W1:Y:S04]  /*25860*/  LDSM.16.M88.4 R4, [R27+0x10080] ;  /* 0x010080001b04783b */ /* 0x004e680000000200 */
[----:B----4-:R2:W-:Y:S01]  /*25870*/  STL.64 [R1+0x17f0], R10 ;  /* 0x0017f00a01007387 */ /* 0x0105e20000100a00 */
[----:B---3--:R-:W-:Y:S03]  /*25880*/  STL.64 [R1+0x17e8], R8 ;  /* 0x0017e80801007387 */ /* 0x008fe60000100a00 */
[----:B--2---:R-:W2:Y:S01]  /*25890*/  LDL.LU.64 R10, [R1+0x98] ;  /* 0x00009800010a7983 */ /* 0x004ea20000300a00 */
[----:B0-----:R-:W-:Y:S02]  /*258a0*/  STL.64 [R1+0x1750], R14 ;  /* 0x0017500e01007387 */ /* 0x001fe40000100a00 */
[----:B------:R0:W-:Y:S02]  /*258b0*/  STL.64 [R1+0x1748], R12 ;  /* 0x0017480c01007387 */ /* 0x0001e40000100a00 */
[----:B0-----:R-:W3:Y:S01]  /*258c0*/  LDL.LU R12, [R1+0x1c0] ;  /* 0x0001c000010c7983 */ /* 0x001ee20000300800 */
[----:B------:R-:W3:Y:S02]  /*258d0*/  LDL.LU R13, [R1+0x1c4] ;  /* 0x0001c400010d7983 */ /* 0x000ee40000300800 */
[----:B------:R-:W3:Y:S02]  /*258e0*/  LDL.LU R14, [R1+0x1c8] ;  /* 0x0001c800010e7983 */ /* 0x000ee40000300800 */
[----:B------:R-:W3:Y:S01]  /*258f0*/  LDL.LU R15, [R1+0x1cc] ;  /* 0x0001cc00010f7983 */ /* 0x000ee20000300800 */
[----:B------:R-:W-:Y:S01]  /*25900*/  STL.64 [R1+0x16b0], R18 ;  /* 0x0016b01201007387 */ /* 0x000fe20000100a00 */
[----:B------:R-:W-:Y:S02]  /*25910*/  STL.64 [R1+0x16a8], R16 ;  /* 0x0016a81001007387 */ /* 0x000fe40000100a00 */
[----:B-1----:R-:W-:Y:S02]  /*25920*/  STL.64 [R1+0x60], R4 ;  /* 0x0000600401007387 */ /* 0x002fe40000100a00 */
[----:B------:R0:W-:Y:S02]  /*25930*/  STL.64 [R1+0x68], R6 ;  /* 0x0000680601007387 */ /* 0x0001e40000100a00 */
[----:B0-----:R-:W3:Y:S01]  /*25940*/  LDL.LU.64 R6, [R1+0x1800] ;  /* 0x0018000001067983 */ /* 0x001ee20000300a00 */
[----:B------:R-:W3:Y:S02]  /*25950*/  LDL.LU.64 R4, [R1+0x17f8] ;  /* 0x0017f80001047983 */ /* 0x000ee40000300a00 */
[----:B------:R-:W-:-:S02]  /*25960*/  IMAD.MOV.U32 R18, RZ, RZ, R28 ;  /* 0x000000ffff127224 */ /* 0x000fc400078e001c */
[----:B------:R-:W-:Y:S02]  /*25970*/  IMAD.MOV.U32 R19, RZ, RZ, R3 ;  /* 0x000000ffff137224 */ /* 0x000fe400078e0003 */
[----:B--2---:R-:W-:Y:S02]  /*25980*/  IMAD.MOV.U32 R21, RZ, RZ, R10 ;  /* 0x000000ffff157224 */ /* 0x004fe400078e000a */
[----:B------:R-:W-:Y:S01]  /*25990*/  IMAD.MOV.U32 R20, RZ, RZ, R11 ;  /* 0x000000ffff147224 */ /* 0x000fe200078e000b */
[----:B---3--:R-:W-:Y:S01]  /*259a0*/  HMMA.16816.F32.BF16 R12, R4, R10, R12 ;  /* 0x0000000a040c723c */ /* 0x008fe2000004180c */
[----:B------:R-:W-:Y:S11]  /*259b0*/  LDSM.16.M88.4 R8, [R27+0x11080] ;  /* 0x011080001b08783b */ /* 0x000ff60000000200 */
[----:B------:R-:W-:Y:S11]  /*259c0*/  @!UPT UIADD3 URZ, URZ, URZ, URZ ;  /* 0x0000003f3f3ff290 */ /* 0x000ff6000fffe03f */
[----:B------:R-:W-:Y:S01]  /*259d0*/  STL.64 [R1+0x140], R12 ;  /* 0x0001400c01007387 */ /* 0x000fe20000100a00 */
[----:B------:R-:W-:Y:S02]  /*259e0*/  STL.64 [R1+0x148], R14 ;  /* 0x0001480e01007387 */ /* 0x000fe40000100a00 */
[----:B------:R-:W0:Y:S02]  /*259f0*/  LDSM.16.M88.4 R12, [R27+0x10880] ;  /* 0x010880001b0c783b */ /* 0x000e240000000200 */
[----:B0-----:R0:W-:Y:S02]  /*25a00*/  STL.64 [R1+0x50], R12 ;  /* 0x0000500c01007387 */ /* 0x0011e40000100a00 */
[----:B------:R1:W-:Y:S02]  /*25a10*/  STL.64 [R1+0x58], R14 ;  /* 0x0000580e01007387 */ /* 0x0003e40000100a00 */
[----:B0-----:R-:W2:Y:S01]  /*25a20*/  LDL.LU R12, [R1+0x350] ;  /* 0x00035000010c7983 */ /* 0x001ea20000300800 */
[----:B------:R-:W-:Y:S02]  /*25a30*/  STL.64 [R1+0x40], R8 ;  /* 0x0000400801007387 */ /* 0x000fe40000100a00 */
[----:B------:R-:W-:Y:S02]  /*25a40*/  STL.64 [R1+0x48], R10 ;  /* 0x0000480a01007387 */ /* 0x000fe40000100a00 */
[----:B------:R-:W0:Y:S04]  /*25a50*/  LDSM.16.M88.4 R8, [R27+0x11880] ;  /* 0x011880001b08783b */ /* 0x000e280000000200 */
[----:B------:R-:W2:Y:S01]  /*25a60*/  LDL.LU R13, [R1+0x354] ;  /* 0x00035400010d7983 */ /* 0x000ea20000300800 */
[----:B-1----:R-:W2:Y:S02]  /*25a70*/  LDL.LU R14, [R1+0x358] ;  /* 0x00035800010e7983 */ /* 0x002ea40000300800 */
[----:B------:R-:W2:Y:S01]  /*25a80*/  LDL.LU R15, [R1+0x35c] ;  /* 0x00035c00010f7983 */ /* 0x000ea20000300800 */
[----:B0-----:R-:W-:Y:S01]  /*25a90*/  STL.64 [R1+0x30], R8 ;  /* 0x0000300801007387 */ /* 0x001fe20000100a00 */
[----:B------:R-:W-:-:S02]  /*25aa0*/  IMAD.MOV.U32 R17, RZ, RZ, R8 ;  /* 0x000000ffff117224 */ /* 0x000fc400078e0008 */
[----:B------:R-:W-:Y:S02]  /*25ab0*/  STL.64 [R1+0x38], R10 ;  /* 0x0000380a01007387 */ /* 0x000fe40000100a00 */
[----:B------:R-:W-:Y:S02]  /*25ac0*/  IMAD.MOV.U32 R16, RZ, RZ, R9 ;  /* 0x000000ffff107224 */ /* 0x000fe400078e0009 */
[----:B------:R-:W0:Y:S04]  /*25ad0*/  LDSM.16.M88.4 R8, [R27+0x12080] ;  /* 0x012080001b08783b */ /* 0x000e280000000200 */
[----:B------:R-:W-:Y:S01]  /*25ae0*/  STL [R1+0x1760], R16 ;  /* 0x0017601001007387 */ /* 0x000fe20000100800 */
[----:B------:R-:W-:Y:S03]  /*25af0*/  STL [R1+0x1758], R17 ;  /* 0x0017581101007387 */ /* 0x000fe60000100800 */
[----:B0-----:R-:W-:Y:S01]  /*25b00*/  STL.64 [R1+0x20], R8 ;  /* 0x0000200801007387 */ /* 0x001fe20000100a00 */
[----:B------:R-:W-:Y:S02]  /*25b10*/  STL.64 [R1+0x28], R10 ;  /* 0x0000280a01007387 */ /* 0x000fe40000100a00 */
[----:B------:R-:W-:-:S02]  /*25b20*/  IMAD.MOV.U32 R28, RZ, RZ, R9 ;  /* 0x000000ffff1c7224 */ /* 0x000fc400078e0009 */
[----:B------:R-:W0:Y:S04]  /*25b30*/  LDSM.16.M88.4 R8, [R27+0x12880] ;  /* 0x012880001b08783b */ /* 0x000e280000000200 */
[----:B------:R-:W-:Y:S04]  /*25b40*/  STL [R1+0x1764], R28 ;  /* 0x0017641c01007387 */ /* 0x000fe80000100800 */
[----:B0-----:R-:W-:Y:S01]  /*25b50*/  STL.64 [R1+0x10], R8 ;  /* 0x0000100801007387 */ /* 0x001fe20000100a00 */
[----:B------:R-:W-:Y:S02]  /*25b60*/  STL.64 [R1+0x18], R10 ;  /* 0x0000180a01007387 */ /* 0x000fe40000100a00 */
[----:B------:R-:W0:Y:S02]  /*25b70*/  LDSM.16.M88.4 R8, [R27+0x13080] ;  /* 0x013080001b08783b */ /* 0x000e240000000200 */
[----:B------:R-:W1:Y:S04]  /*25b80*/  LDSM.16.M88.4 R24, [R27+0x13880] ;  /* 0x013880001b18783b */ /* 0x000e680000000200 */
[----:B0-----:R-:W-:Y:S01]  /*25b90*/  STL.64 [R1], R8 ;  /* 0x0000000801007387 */ /* 0x001fe20000100a00 */
[----:B------:R0:W-:Y:S02]  /*25ba0*/  STL.64 [R1+0x8], R10 ;  /* 0x0000080a01007387 */ /* 0x0001e40000100a00 */
[----:B------:R-:W-:-:S02]  /*25bb0*/  IMAD.MOV.U32 R3, RZ, RZ, R8 ;  /* 0x000000ffff037224 */ /* 0x000fc400078e0008 */
[----:B------:R-:W-:Y:S01]  /*25bc0*/  IMAD.MOV.U32 R17, RZ, RZ, R9 ;  /* 0x000000ffff117224 */ /* 0x000fe200078e0009 */
[----:B0-----:R-:W3:Y:S01]  /*25bd0*/  LDL.LU.64 R10, [R1+0x17f0] ;  /* 0x0017f000010a7983 */ /* 0x001ee20000300a00 */
[----:B------:R-:W3:Y:S02]  /*25be0*/  LDL.LU.64 R8, [R1+0x17e8] ;  /* 0x0017e80001087983 */ /* 0x000ee40000300a00 */
[----:B-1----:R0:W-:Y:S02]  /*25bf0*/  STL [R1+0x1424], R26 ;  /* 0x0014241a01007387 */ /* 0x0021e40000100800 */
[----:B------:R1:W-:Y:S02]  /*25c00*/  STL [R1+0x1420], R27 ;  /* 0x0014201b01007387 */ /* 0x0003e40000100800 */
[----:B0-----:R-:W-:Y:S02]  /*25c10*/  IMAD.MOV.U32 R26, RZ, RZ, R21 ;  /* 0x000000ffff1a7224 */ /* 0x001fe400078e0015 */
[----:B-1----:R-:W-:Y:S01]  /*25c20*/  IMAD.MOV.U32 R27, RZ, RZ, R20 ;  /* 0x000000ffff1b7224 */ /* 0x002fe200078e0014 */
[----:B------:R-:W-:Y:S04]  /*25c30*/  STL.64 [R1+0x1620], R24 ;  /* 0x0016201801007387 */ /* 0x000fe80000100a00 */
[----:B------:R0:W-:Y:S04]  /*25c40*/  STL.64 [R1+0x1778], R26 ;  /* 0x0017781a01007387 */ /* 0x0001e80000100a00 */
[----:B0-----:R-:W2:Y:S01]  /*25c50*/  LDL.LU.64 R26, [R1+0xf8] ;  /* 0x0000f800011a7983 */ /* 0x001ea20000300a00 */
[----:B---3--:R-:W-:Y:S03]  /*25c60*/  HMMA.16816.F32.BF16 R20, R4, R22, R8 ;  /* 0x000000160414723c */ /* 0x008fe60000041808 */
[----:B------:R-:W2:Y:S01]  /*25c70*/  LDL.LU.64 R10, [R1+0x17e0] ;  /* 0x0017e000010a7983 */ /* 0x000ea20000300a00 */
[----:B------:R-:W2:Y:S11]  /*25c80*/  LDL.LU.64 R8, [R1+0x17d8] ;  /* 0x0017d80001087983 */ /* 0x000eb60000300a00 */
[----:B------:R-:W-:Y:S08]  /*25c90*/  @!UPT UIADD3 URZ, URZ, URZ, URZ ;  /* 0x0000003f3f3ff290 */ /* 0x000ff0000fffe03f */
[----:B------:R-:W-:Y:S01]  /*25ca0*/  STL.64 [R1+0x130], R20 ;  /* 0x0001301401007387 */ /* 0x000fe20000100a00 */
[----:B------:R-:W-:Y:S02]  /*25cb0*/  STL.64 [R1+0x138], R22 ;  /* 0x0001381601007387 */ /* 0x000fe40000100a00 */
[----:B------:R-:W0:Y:S02]  /*25cc0*/  LDSM.16.MT88.4 R20, [R29+0xc080] ;  /* 0x00c080001d14783b */ /* 0x000e240000004200 */
[----:B0-----:R-:W-:Y:S02]  /*25cd0*/  STL.64 [R1+0x1630], R22 ;  /* 0x0016301601007387 */ /* 0x001fe40000100a00 */
[----:B------:R0:W-:Y:S02]  /*25ce0*/  STL.64 [R1+0x1628], R20 ;  /* 0x0016281401007387 */ /* 0x0001e40000100a00 */
[----:B0-----:R-:W3:Y:S01]  /*25cf0*/  LDL.LU R20, [R1+0x2f0] ;  /* 0x0002f00001147983 */ /* 0x001ee20000300800 */
[----:B------:R-:W3:Y:S02]  /*25d00*/  LDL.LU R21, [R1+0x2f4] ;  /* 0x0002f40001157983 */ /* 0x000ee40000300800 */
[----:B------:R-:W3:Y:S02]  /*25d10*/  LDL.LU R22, [R1+0x2f8] ;  /* 0x0002f80001167983 */ /* 0x000ee40000300800 */
[----:B------:R-:W3:Y:S01]  /*25d20*/  LDL.LU R23, [R1+0x2fc] ;  /* 0x0002fc0001177983 */ /* 0x000ee20000300800 */
[----:B------:R-:W-:Y:S01]  /*25d30*/  STL.64 [R1+0x1798], R18 ;  /* 0x0017981201007387 */ /* 0x000fe20000100a00 */
[----:B------:R-:W-:Y:S01]  /*25d40*/  STL [R1+0x1790], R17 ;  /* 0x0017901101007387 */ /* 0x000fe20000100800 */
[----:B--2---:R-:W-:Y:S08]  /*25d50*/  HMMA.16816.F32.BF16 R12, R8, R26, R12 ;  /* 0x0000001a080c723c */ /* 0x004ff0000004180c */
[----:B---3--:R-:W-:Y:S11]  /*25d60*/  HMMA.16816.F32.BF16 R4, R4, R18, R20 ;  /* 0x000000120404723c */ /* 0x008ff60000041814 */
[----:B------:R-:W-:Y:S11]  /*25d70*/  @!UPT UIADD3 URZ, URZ, URZ, URZ ;  /* 0x0000003f3f3ff290 */ /* 0x000ff6000fffe03f */
[----:B------:R-:W-:Y:S01]  /*25d80*/  @!UPT UIADD3 URZ, URZ, URZ, URZ ;  /* 0x0000003f3f3ff290 */ /* 0x000fe2000fffe03f */
[----:B------:R-:W-:Y:S01]  /*25d90*/  STL.64 [R1+0x120], R4 ;  /* 0x0001200401007387 */ /* 0x000fe20000100a00 */
[----:B------:R-:W-:Y:S02]  /*25da0*/  STL.64 [R1+0x128], R6 ;  /* 0x0001280601007387 */ /* 0x000fe40000100a00 */
[----:B------:R-:W0:Y:S02]  /*25db0*/  LDSM.16.MT88.4 R4, [R29+0xc100] ;  /* 0x00c100001d04783b */ /* 0x000e240000004200 */
[----:B0-----:R-:W-:Y:S02]  /*25dc0*/  STL.64 [R1+0x1588], R6 ;  /* 0x0015880601007387 */ /* 0x001fe40000100a00 */
[----:B------:R-:W-:Y:S02]  /*25dd0*/  STL.64 [R1+0x1580], R4 ;  /* 0x0015800401007387 */ /* 0x000fe40000100a00 */
[----:B------:R-:W-:Y:S02]  /*25de0*/  STL [R1+0x110], R12 ;  /* 0x0001100c01007387 */ /* 0x000fe40000100800 */
[----:B------:R-:W2:Y:S02]  /*25df0*/  LDL.LU.64 R18, [R1+0xb8] ;  /* 0x0000b80001127983 */ /* 0x000ea40000300a00 */
[----:B--2---:R0:W-:Y:S01]  /*25e00*/  STL.64 [R1+0x17b0], R18 ;  /* 0x0017b01201007387 */ /* 0x0041e20000100a00 */
[----:B------:R-:W2:Y:S02]  /*25e10*/  LDL.LU R16, [R1+0x330] ;  /* 0x0003300001107983 */ /* 0x000ea40000300800 */
[----:B------:R-:W2:Y:S01]  /*25e20*/  LDL.LU R17, [R1+0x334] ;  /* 0x0003340001117983 */ /* 0x000ea20000300800 */
[----:B0-----:R-:W3:Y:S01]  /*25e30*/  LDL.LU R18, [R1+0x338] ;  /* 0x0003380001127983 */ /* 0x001ee20000300800 */
[----:B------:R-:W3:Y:S02]  /*25e40*/  LDL.LU R19, [R1+0x33c] ;  /* 0x00033c0001137983 */ /* 0x000ee40000300800 */
[----:B------:R-:W-:-:S02]  /*25e50*/  IMAD.MOV.U32 R29, RZ, RZ, R13 ;  /* 0x000000ffff1d7224 */ /* 0x000fc400078e000d */
[----:B------:R-:W4:Y:S02]  /*25e60*/  LDL.LU R12, [R1+0x340] ;  /* 0x00034000010c7983 */ /* 0x000f240000300800 */
[----:B------:R-:W-:Y:S01]  /*25e70*/  IMAD.MOV.U32 R7, RZ, RZ, R14 ;  /* 0x000000ffff077224 */ /* 0x000fe200078e000e */
[----:B------:R-:W4:Y:S01]  /*25e80*/  LDL.LU R13, [R1+0x344] ;  /* 0x00034400010d7983 */ /* 0x000f220000300800 */
[----:B------:R-:W-:Y:S02]  /*25e90*/  IMAD.MOV.U32 R6, RZ, RZ, R15 ;  /* 0x000000ffff067224 */ /* 0x000fe400078e000f */
[----:B------:R-:W4:Y:S02]  /*25ea0*/  LDL.LU R14, [R1+0x348] ;  /* 0x00034800010e7983 */ /* 0x000f240000300800 */
[----:B------:R-:W4:Y:S02]  /*25eb0*/  LDL.LU R15, [R1+0x34c] ;  /* 0x00034c00010f7983 */ /* 0x000f240000300800 */
[----:B------:R-:W-:-:S02]  /*25ec0*/  IMAD.MOV.U32 R5, RZ, RZ, R26 ;  /* 0x000000ffff057224 */ /* 0x000fc400078e001a */
[----:B------:R-:W-:Y:S01]  /*25ed0*/  IMAD.MOV.U32 R4, RZ, RZ, R27 ;  /* 0x000000ffff047224 */ /* 0x000fe200078e001b */
[----:B---3--:R0:W-:Y:S01]  /*25ee0*/  STL.64 [R1+0x17d0], R18 ;  /* 0x0017d01201007387 */ /* 0x0081e20000100a00 */
[----:B--2---:R-:W-:Y:S03]  /*25ef0*/  STL.64 [R1+0x17c8], R16 ;  /* 0x0017c81001007387 */ /* 0x004fe60000100a00 */
[----:B0-----:R-:W4:Y:S01]  /*25f00*/  LDL.LU.64 R18, [R1+0xd8] ;  /* 0x0000d80001127983 */ /* 0x001f220000300a00 */
[----:B------:R-:W2:Y:S02]  /*25f10*/  LDL.LU R24, [R1+0x290] ;  /* 0x0002900001187983 */ /* 0x000ea40000300800 */
[----:B------:R-:W2:Y:S02]  /*25f20*/  LDL.LU R25, [R1+0x294] ;  /* 0x0002940001197983 */ /* 0x000ea40000300800 */
[----:B------:R-:W3:Y:S01]  /*25f30*/  LDL.LU R26, [R1+0x298] ;  /* 0x00029800011a7983 */ /* 0x000ee20000300800 */
[----:B------:R-:W3:Y:S04]  /*25f40*/  LDL.LU R27, [R1+0x29c] ;  /* 0x00029c00011b7983 */ /* 0x000ee80000300800 */
[----:B---3--:R-:W-:Y:S01]  /*25f50*/  STL.64 [R1+0x17a8], R26 ;  /* 0x0017a81a01007387 */ /* 0x008fe20000100a00 */
[----:B--2---:R0:W-:Y:S03]  /*25f60*/  STL.64 [R1+0x17a0], R24 ;  /* 0x0017a01801007387 */ /* 0x0041e60000100a00 */
[----:B0-----:R-:W2:Y:S01]  /*25f70*/  LDL.LU R24, [R1+0x320] ;  /* 0x0003200001187983 */ /* 0x001ea20000300800 */
[----:B------:R-:W2:Y:S02]  /*25f80*/  LDL.LU R25, [R1+0x324] ;  /* 0x0003240001197983 */ /* 0x000ea40000300800 */
[----:B------:R-:W3:Y:S02]  /*25f90*/  LDL.LU R26, [R1+0x328] ;  /* 0x00032800011a7983 */ /* 0x000ee40000300800 */
[----:B------:R-:W3:Y:S02]  /*25fa0*/  LDL.LU R27, [R1+0x32c] ;  /* 0x00032c00011b7983 */ /* 0x000ee40000300800 */
[----:B---3--:R0:W-:Y:S01]  /*25fb0*/  STL.64 [R1+0x17c0], R26 ;  /* 0x0017c01a01007387 */ /* 0x0081e20000100a00 */
[----:B--2---:R-:W-:Y:S03]  /*25fc0*/  STL.64 [R1+0x17b8], R24 ;  /* 0x0017b81801007387 */ /* 0x004fe60000100a00 */
[----:B0-----:R-:W2:Y:S01]  /*25fd0*/  LDL.LU.64 R26, [R1+0xc8] ;  /* 0x0000c800011a7983 */ /* 0x001ea20000300a00 */
[----:B------:R-:W3:Y:S02]  /*25fe0*/  LDL.LU R20, [R1+0x2e0] ;  /* 0x0002e00001147983 */ /* 0x000ee40000300800 */
[----:B------:R-:W3:Y:S02]  /*25ff0*/  LDL.LU R21, [R1+0x2e4] ;  /* 0x0002e40001157983 */ /* 0x000ee40000300800 */
[----:B------:R-:W2:Y:S01]  /*26000*/  LDL.LU R22, [R1+0x2e8] ;  /* 0x0002e80001167983 */ /* 0x000ea20000300800 */
[----:B------:R-:W2:Y:S01]  /*26010*/  LDL.LU R23, [R1+0x2ec] ;  /* 0x0002ec0001177983 */ /* 0x000ea20000300800 */
[----:B----4-:R-:W-:Y:S03]  /*26020*/  HMMA.16816.F32.BF16 R12, R8, R18, R12 ;  /* 0x00000012080c723c */ /* 0x010fe6000004180c */
[----:B--2---:R-:W-:Y:S01]  /*26030*/  STL.64 [R1+0x1770], R22 ;  /* 0x0017701601007387 */ /* 0x004fe20000100a00 */
[----:B---3--:R0:W-:Y:S03]  /*26040*/  STL.64 [R1+0x1768], R20 ;  /* 0x0017681401007387 */ /* 0x0081e60000100a00 */
[----:B0-----:R-:W2:Y:S01]  /*26050*/  LDL.LU R20, [R1+0x310] ;  /* 0x0003100001147983 */ /* 0x001ea20000300800 */
[----:B------:R-:W2:Y:S02]  /*26060*/  LDL.LU R21, [R1+0x314] ;  /* 0x0003140001157983 */ /* 0x000ea40000300800 */
[----:B------:R-:W-:-:S02]  /*26070*/  IMAD.MOV.U32 R22, RZ, RZ, R2 ;  /* 0x000000ffff167224 */ /* 0x000fc400078e0002 */
[----:B------:R-:W-:-:S05]  /*26080*/  IMAD.MOV.U32 R23, RZ, RZ, R0 ;  /* 0x000000ffff177224 */ /* 0x000fca00078e0000 */
[----:B------:R0:W-:Y:S04]  /*26090*/  STL.64 [R1+0x1788], R22 ;  /* 0x0017881601007387 */ /* 0x0001e80000100a00 */
[----:B--2---:R-:W-:Y:S01]  /*260a0*/  STL.64 [R1+0x1780], R20 ;  /* 0x0017801401007387 */ /* 0x004fe20000100a00 */
[----:B0-----:R-:W2:Y:S02]  /*260b0*/  LDL.LU.64 R22, [R1+0xa8] ;  /* 0x0000a80001167983 */ /* 0x001ea40000300a00 */
[----:B------:R-:W-:Y:S02]  /*260c0*/  STL [R1+0x15a0], R6 ;  /* 0x0015a00601007387 */ /* 0x000fe40000100800 */
[----:B------:R-:W-:Y:S01]  /*260d0*/  STL [R1+0x159c], R7 ;  /* 0x00159c0701007387 */ /* 0x000fe20000100800 */
[----:B------:R-:W-:Y:S01]  /*260e0*/  STL [R1+0x1598], R29 ;  /* 0x0015981d01007387 */ /* 0x000fe20000100800 */
[----:B------:R0:W-:Y:S02]  /*260f0*/  STL.64 [R1+0x100], R12 ;  /* 0x0001000c01007387 */ /* 0x0001e40000100a00 */
[----:B------:R1:W-:Y:S02]  /*26100*/  STL.64 [R1+0x108], R14 ;  /* 0x0001080e01007387 */ /* 0x0003e40000100a00 */
[----:B0-----:R-:W-:-:S02]  /*26110*/  IMAD.MOV.U32 R13, RZ, RZ, R18 ;  /* 0x000000ffff0d7224 */ /* 0x001fc400078e0012 */
[----:B------:R-:W-:Y:S02]  /*26120*/  IMAD.MOV.U32 R12, RZ, RZ, R19 ;  /* 0x000000ffff0c7224 */ /* 0x000fe400078e0013 */
[----:B------:R-:W3:Y:S01]  /*26130*/  LDL.LU.64 R18, [R1+0x17d0] ;  /* 0x0017d00001127983 */ /* 0x000ee20000300a00 */
[----:B------:R-:W3:Y:S02]  /*26140*/  LDL.LU.64 R16, [R1+0x17c8] ;  /* 0x0017c80001107983 */ /* 0x000ee40000300a00 */
[----:B-1----:R-:W-:Y:S02]  /*26150*/  IMAD.MOV.U32 R15, RZ, RZ, R26 ;  /* 0x000000ffff0f7224 */ /* 0x002fe400078e001a */
[----:B------:R-:W-:Y:S01]  /*26160*/  IMAD.MOV.U32 R14, RZ, RZ, R27 ;  /* 0x000000ffff0e7224 */ /* 0x000fe200078e001b */
[----:B---3--:R-:W-:Y:S01]  /*26170*/  HMMA.16816.F32.BF16 R16, R8, R26, R16 ;  /* 0x0000001a0810723c */ /* 0x008fe20000041810 */
[----:B------:R-:W3:Y:S01]  /*26180*/  LDL.LU.64 R26, [R1+0x17c0] ;  /* 0x0017c000011a7983 */ /* 0x000ee20000300a00 */
[----:B------:R-:W3:Y:S11]  /*26190*/  LDL.LU.64 R24, [R1+0x17b8] ;  /* 0x0017b80001187983 */ /* 0x000ef60000300a00 */
[----:B------:R-:W-:Y:S10]  /*261a0*/  @!UPT UIADD3 URZ, URZ, URZ, URZ ;  /* 0x0000003f3f3ff290 */ /* 0x000ff4000fffe03f */
[----:B------:R-:W-:Y:S01]  /*261b0*/  STL [R1+0xe0], R16 ;  /* 0x0000e01001007387 */ /* 0x000fe20000100800 */
[----:B------:R-:W-:Y:S02]  /*261c0*/  IMAD.MOV.U32 R7, RZ, RZ, R18 ;  /* 0x000000ffff077224 */ /* 0x000fe400078e0012 */
[----:B------:R-:W-:Y:S02]  /*261d0*/  IMAD.MOV.U32 R29, RZ, RZ, R19 ;  /* 0x000000ffff1d7224 */ /* 0x000fe400078e0013 */
[----:B------:R-:W3:Y:S01]  /*261e0*/  LDL.LU.64 R18, [R1+0x17b0] ;  /* 0x0017b00001127983 */ /* 0x000ee20000300a00 */
[----:B------:R-:W-:-:S05]  /*261f0*/  IMAD.MOV.U32 R6, RZ, RZ, R17 ;  /* 0x000000ffff067224 */ /* 0x000fca00078e0011 */
[----:B------:R-:W-:Y:S01]  /*26200*/  STL [R1+0x15ac], R6 ;  /* 0x0015ac0601007387 */ /* 0x000fe20000100800 */
[----:B------:R-:W-:Y:S02]  /*26210*/  STL [R1+0x15a8], R7 ;  /* 0x0015a80701007387 */ /* 0x000fe40000100800 */
[----:B------:R-:W-:Y:S01]  /*26220*/  STL [R1+0x15a4], R29 ;  /* 0x0015a41d01007387 */ /* 0x000fe20000100800 */
[C---:B---3--:R-:W-:Y:S11]  /*26230*/  HMMA.16816.F32.BF16 R24, R8.reuse, R18, R24 ;  /* 0x000000120818723c */ /* 0x048ff60000041818 */
[----:B------:R-:W-:Y:S11]  /*26240*/  @!UPT UIADD3 URZ, URZ, URZ, URZ ;  /* 0x0000003f3f3ff290 */ /* 0x000ff6000fffe03f */
[----:B------:R-:W-:Y:S01]  /*26250*/  @!UPT UIADD3 URZ, URZ, URZ, URZ ;  /* 0x0000003f3f3ff290 */ /* 0x000fe2000fffe03f */
[----:B------:R-:W-:Y:S01]  /*26260*/  STL.64 [R1+0x180], R24 ;  /* 0x0001801801007387 */ /* 0x000fe20000100a00 */
[----:B------:R0:W-:Y:S03]  /*26270*/  STL.64 [R1+0x188], R26 ;  /* 0x0001881a01007387 */ /* 0x0001e60000100a00 */
[----:B0-----:R-:W3:Y:S01]  /*26280*/  LDL.LU.64 R26, [R1+0x17a8] ;  /* 0x0017a800011a7983 */ /* 0x001ee20000300a00 */
[----:B------:R-:W3:Y:S02]  /*26290*/  LDL.LU.64 R24, [R1+0x17a0] ;  /* 0x0017a00001187983 */ /* 0x000ee40000300a00 */
[----:B------:R-:W-:Y:S02]  /*262a0*/  IMAD.MOV.U32 R28, RZ, RZ, R18 ;  /* 0x000000ffff1c7224 */ /* 0x000fe400078e0012 */
[----:B------:R-:W-:Y:S02]  /*262b0*/  IMAD.MOV.U32 R16, RZ, RZ, R19 ;  /* 0x000000ffff107224 */ /* 0x000fe400078e0013 */
[----:B--2---:R-:W-:Y:S01]  /*262c0*/  IMAD.MOV.U32 R2, RZ, RZ, R22 ;  /* 0x000000ffff027224 */ /* 0x004fe200078e0016 */
[----:B------:R-:W2:Y:S01]  /*262d0*/  LDL.LU.64 R18, [R1+0x1798] ;  /* 0x0017980001127983 */ /* 0x000ea20000300a00 */
[----:B------:R-:W4:Y:S02]  /*262e0*/  LDL.LU R17, [R1+0x1790] ;  /* 0x0017900001117983 */ /* 0x000f240000300800 */
[----:B------:R-:W-:Y:S01]  /*262f0*/  IMAD.MOV.U32 R0, RZ, RZ, R23 ;  /* 0x000000ffff007224 */ /* 0x000fe200078e0017 */
[----:B---3--:R-:W-:Y:S01]  /*26300*/  HMMA.16816.F32.BF16 R24, R8, R22, R24 ;  /* 0x000000160818723c */ /* 0x008fe20000041818 */
[----:B------:R-:W3:Y:S01]  /*26310*/  LDL.LU.64 R22, [R1+0x1788] ;  /* 0x0017880001167983 */ /* 0x000ee20000300a00 */
[----:B------:R-:W3:Y:S11]  /*26320*/  LDL.LU.64 R20, [R1+0x1780] ;  /* 0x0017800001147983 */ /* 0x000ef60000300a00 */
[----:B------:R-:W-:Y:S10]  /*26330*/  @!UPT UIADD3 URZ, URZ, URZ, URZ ;  /* 0x0000003f3f3ff290 */ /* 0x000ff4000fffe03f */
[----:B------:R0:W-:Y:S01]  /*26340*/  STL [R1+0x29c], R27 ;  /* 0x00029c1b01007387 */ /* 0x0001e20000100800 */
[----:B------:R-:W-:-:S03]  /*26350*/  IMAD.MOV.U32 R29, RZ, RZ, R26 ;  /* 0x000000ffff1d7224 */ /* 0x000fc600078e001a */
[----:B0-----:R-:W3:Y:S01]  /*26360*/  LDL.LU.64 R26, [R1+0x1778] ;  /* 0x00177800011a7983 */ /* 0x001ee20000300a00 */
[----:B------:R-:W-:Y:S02]  /*26370*/  IMAD.MOV.U32 R6, RZ, RZ, R24 ;  /* 0x000000ffff067224 */ /* 0x000fe400078e0018 */
[----:B------:R-:W-:Y:S01]  /*26380*/  IMAD.MOV.U32 R7, RZ, RZ, R25 ;  /* 0x000000ffff077224 */ /* 0x000fe200078e0019 */
[----:B---3--:R-:W-:Y:S11]  /*26390*/  HMMA.16816.F32.BF16 R20, R8, R26, R20 ;  /* 0x0000001a0814723c */ /* 0x008ff60000041814 */
[----:B------:R-:W-:Y:S11]  /*263a0*/  @!UPT UIADD3 URZ, URZ, URZ, URZ ;  /* 0x0000003f3f3ff290 */ /* 0x000ff6000fffe03f */
[----:B------:R-:W-:Y:S01]  /*263b0*/  @!UPT UIADD3 URZ, URZ, URZ, URZ ;  /* 0x0000003f3f3ff290 */ /* 0x000fe2000fffe03f */
        /* <DEDUP_REMOVED lines=8> */
[----:B------:R-:W2:Y:S03]  /*26440*/  LDL.LU R27, [R1+0x27c] ;  /* 0x00027c00011b7983 */ /* 0x000ea60000300800 */
[----:B--2---:R0:W-:Y:S01]  /*26450*/  STL.64 [R1+0x16f0], R26 ;  /* 0x0016f01a01007387 */ /* 0x0041e20000100a00 */
[----:B------:R-:W-:Y:S02]  /*26460*/  STL.64 [R1+0x16e8], R24 ;  /* 0x0016e81801007387 */ /* 0x000fe40000100a00 */
[----:B0-----:R-:W-:-:S02]  /*26470*/  IMAD.MOV.U32 R26, RZ, RZ, R28 ;  /* 0x000000ffff1a7224 */ /* 0x001fc400078e001c */
[----:B------:R-:W-:Y:S01]  /*26480*/  IMAD.MOV.U32 R27, RZ, RZ, R16 ;  /* 0x000000ffff1b7224 */ /* 0x000fe200078e0010 */
[----:B------:R-:W2:Y:S01]  /*26490*/  LDL.LU R28, [R1+0x1764] ;  /* 0x00176400011c7983 */ /* 0x000ea20000300800 */
[----:B------:R-:W2:Y:S03]  /*264a0*/  LDL.LU R16, [R1+0x1760] ;  /* 0x0017600001107983 */ /* 0x000ea60000300800 */
[----:B------:R0:W-:Y:S02]  /*264b0*/  STL.64 [R1+0x1700], R26 ;  /* 0x0017001a01007387 */ /* 0x0001e40000100a00 */
[----:B0-----:R-:W-:Y:S02]  /*264c0*/  IMAD.MOV.U32 R26, RZ, RZ, R15 ;  /* 0x000000ffff1a7224 */ /* 0x001fe400078e000f */
[----:B------:R-:W-:-:S05]  /*264d0*/  IMAD.MOV.U32 R27, RZ, RZ, R14 ;  /* 0x000000ffff1b7224 */ /* 0x000fca00078e000e */
[----:B------:R0:W-:Y:S04]  /*264e0*/  STL.64 [R1+0x1718], R26 ;  /* 0x0017181a01007387 */ /* 0x0001e80000100a00 */
[----:B0-----:R-:W3:Y:S02]  /*264f0*/  LDL.LU.64 R26, [R1+0x88] ;  /* 0x00008800011a7983 */ /* 0x001ee40000300a00 */
[C---:B---3--:R-:W-:Y:S11]  /*26500*/  HMMA.16816.F32.BF16 R20, R8.reuse, R26, R20 ;  /* 0x0000001a0814723c */ /* 0x048ff60000041814 */
[----:B------:R-:W-:Y:S11]  /*26510*/  @!UPT UIADD3 URZ, URZ, URZ, URZ ;  /* 0x0000003f3f3ff290 */ /* 0x000ff6000fffe03f */
[----:B------:R-:W-:Y:S01]  /*26520*/  @!UPT UIADD3 URZ, URZ, URZ, URZ ;  /* 0x0000003f3f3ff290 */ /* 0x000fe2000fffe03f */
[----:B------:R0:W-:Y:S01]  /*26530*/  STL.64 [R1+0x320], R20 ;  /* 0x0003201401007387 */ /* 0x0001e20000100a00 */
[----:B------:R-:W-:Y:S02]  /*26540*/  STL.64 [R1+0x328], R22 ;  /* 0x0003281601007387 */ /* 0x000fe40000100a00 */
[----:B0-----:R-:W-:Y:S02]  /*26550*/  IMAD.MOV.U32 R21, RZ, RZ, R26 ;  /* 0x000000ffff157224 */ /* 0x001fe400078e001a */
[----:B------:R-:W-:Y:S02]  /*26560*/  IMAD.MOV.U32 R20, RZ, RZ, R27 ;  /* 0x000000ffff147224 */ /* 0x000fe400078e001b */
[----:B------:R-:W-:Y:S02]  /*26570*/  IMAD.MOV.U32 R26, RZ, RZ, R13 ;  /* 0x000000ffff1a7224 */ /* 0x000fe400078e000d */
[----:B------:R-:W-:Y:S02]  /*26580*/  IMAD.MOV.U32 R27, RZ, RZ, R12 ;  /* 0x000000ffff1b7224 */ /* 0x000fe400078e000c */
[----:B------:R-:W3:Y:S01]  /*26590*/  LDL.LU R12, [R1+0x2d0] ;  /* 0x0002d000010c7983 */ /* 0x000ee20000300800 */
[----:B------:R-:W3:Y:S02]  /*265a0*/  LDL.LU R13, [R1+0x2d4] ;  /* 0x0002d400010d7983 */ /* 0x000ee40000300800 */
[----:B------:R-:W3:Y:S02]  /*265b0*/  LDL.LU R14, [R1+0x2d8] ;  /* 0x0002d800010e7983 */ /* 0x000ee40000300800 */
[----:B------:R-:W3:Y:S01]  /*265c0*/  LDL.LU R15, [R1+0x2dc] ;  /* 0x0002dc00010f7983 */ /* 0x000ee20000300800 */
        /* <DEDUP_REMOVED lines=12> */
[----:B---3--:R-:W-:Y:S01]  /*26690*/  HMMA.16816.F32.BF16 R12, R8, R18, R12 ;  /* 0x00000012080c723c */ /* 0x008fe2000004180c */
[----:B--2---:R-:W-:Y:S01]  /*266a0*/  STL.64 [R1+0x1728], R22 ;  /* 0x0017281601007387 */ /* 0x004fe20000100a00 */
[----:B------:R0:W-:Y:S03]  /*266b0*/  STL.64 [R1+0x1720], R20 ;  /* 0x0017201401007387 */ /* 0x0001e60000100a00 */
[----:B0-----:R-:W2:Y:S01]  /*266c0*/  LDL.LU R20, [R1+0x2b0] ;  /* 0x0002b00001147983 */ /* 0x001ea20000300800 */
[----:B------:R-:W2:Y:S02]  /*266d0*/  LDL.LU R21, [R1+0x2b4] ;  /* 0x0002b40001157983 */ /* 0x000ea40000300800 */
[----:B------:R-:W3:Y:S02]  /*266e0*/  LDL.LU R22, [R1+0x2b8] ;  /* 0x0002b80001167983 */ /* 0x000ee40000300800 */
[----:B------:R-:W3:Y:S02]  /*266f0*/  LDL.LU R23, [R1+0x2bc] ;  /* 0x0002bc0001177983 */ /* 0x000ee40000300800 */
[----:B------:R-:W-:-:S02]  /*26700*/  IMAD.MOV.U32 R26, RZ, RZ, R5 ;  /* 0x000000ffff1a7224 */ /* 0x000fc400078e0005 */
[----:B------:R-:W-:Y:S02]  /*26710*/  IMAD.MOV.U32 R27, RZ, RZ, R4 ;  /* 0x000000ffff1b7224 */ /* 0x000fe400078e0004 */
[----:B------:R-:W-:Y:S02]  /*26720*/  IMAD.MOV.U32 R4, RZ, RZ, R3 ;  /* 0x000000ffff047224 */ /* 0x000fe400078e0003 */
[----:B----4-:R-:W-:-:S06]  /*26730*/  IMAD.MOV.U32 R5, RZ, RZ, R17 ;  /* 0x000000ffff057224 */ /* 0x010fcc00078e0011 */
[----:B------:R-:W-:Y:S02]  /*26740*/  IMAD.MOV.U32 R9, RZ, RZ, R14 ;  /* 0x000000ffff097224 */ /* 0x000fe400078e000e */
[----:B------:R-:W-:Y:S02]  /*26750*/  IMAD.MOV.U32 R8, RZ, RZ, R15 ;  /* 0x000000ffff087224 */ /* 0x000fe400078e000f */
        /* <DEDUP_REMOVED lines=8> */
[----:B------:R-:W3:Y:S01]  /*267e0*/  LDL.LU R3, [R1+0x175c] ;  /* 0x00175c0001037983 */ /* 0x000ee20000300800 */
[----:B------:R-:W4:Y:S02]  /*267f0*/  LDL.LU R17, [R1+0x1758] ;  /* 0x0017580001117983 */ /* 0x000f240000300800 */
[----:B------:R-:W-:Y:S02]  /*26800*/  STL.64 [R1+0x1640], R6 ;  /* 0x0016400601007387 */ /* 0x000fe40000100a00 */
[----:B------:R0:W-:Y:S02]  /*26810*/  STL.64 [R1+0x1638], R4 ;  /* 0x0016380401007387 */ /* 0x0001e40000100a00 */
[----:B0-----:R-:W2:Y:S01]  /*26820*/  LDL.LU R4, [R1+0x260] ;  /* 0x0002600001047983 */ /* 0x001ea20000300800 */
[----:B------:R-:W2:Y:S02]  /*26830*/  LDL.LU R5, [R1+0x264] ;  /* 0x0002640001057983 */ /* 0x000ea40000300800 */
[----:B------:R-:W2:Y:S02]  /*26840*/  LDL.LU R6, [R1+0x268] ;  /* 0x0002680001067983 */ /* 0x000ea40000300800 */
[----:B------:R-:W2:Y:S01]  /*26850*/  LDL.LU.64 R14, [R1+0x1750] ;  /* 0x00175000010e7983 */ /* 0x000ea20000300a00 */
[----:B------:R-:W2:Y:S01]  /*26860*/  LDL.LU.64 R12, [R1+0x1748] ;  /* 0x00174800010c7983 */ /* 0x000ea20000300a00 */
[----:B------:R-:W-:Y:S02]  /*26870*/  STL.64 [R1+0x16c0], R18 ;  /* 0x0016c01201007387 */ /* 0x000fe40000100a00 */
[----:B------:R-:W-:Y:S02]  /*26880*/  STL.64 [R1+0x1518], R10 ;  /* 0x0015180a01007387 */ /* 0x000fe40000100a00 */
[----:B------:R-:W-:Y:S01]  /*26890*/  STL.64 [R1+0x1510], R8 ;  /* 0x0015100801007387 */ /* 0x000fe20000100a00 */
[C---:B--2---:R-:W-:Y:S01]  /*268a0*/  HMMA.16816.F32.BF16 R24, R12.reuse, R26, R20 ;  /* 0x0000001a0c18723c */ /* 0x044fe20000041814 */
[----:B------:R-:W2:Y:S01]  /*268b0*/  LDL.LU.64 R22, [R1+0x1740] ;  /* 0x0017400001167983 */ /* 0x000ea20000300a00 */
[----:B------:R-:W2:Y:S11]  /*268c0*/  LDL.LU.64 R20, [R1+0x1738] ;  /* 0x0017380001147983 */ /* 0x000eb60000300a00 */
[----:B------:R-:W-:Y:S10]  /*268d0*/  @!UPT UIADD3 URZ, URZ, URZ, URZ ;  /* 0x0000003f3f3ff290 */ /* 0x000ff4000fffe03f */
        /* <DEDUP_REMOVED lines=17> */
[----:B--2---:R-:W-:Y:S02]  /*269f0*/  HMMA.16816.F32.BF16 R24, R12, R26, R20 ;  /* 0x0000001a0c18723c */ /* 0x004fe40000041814 */
[----:B------:R-:W2:Y:S11]  /*26a00*/  LDL.LU.64 R20, [R1+0x16f8] ;  /* 0x0016f80001147983 */ /* 0x000eb60000300a00 */
[----:B------:R-:W-:Y:S10]  /*26a10*/  @!UPT UIADD3 URZ, URZ, URZ, URZ ;  /* 0x0000003f3f3ff290 */ /* 0x000ff4000fffe03f */
[----:B------:R-:W-:Y:S01]  /*26a20*/  STL.64 [R1+0x2c0], R24 ;  /* 0x0002c01801007387 */ /* 0x000fe20000100a00 */
[----:B------:R0:W-:Y:S03]  /*26a30*/  STL.64 [R1+0x2c8], R26 ;  /* 0x0002c81a01007387 */ /* 0x0001e60000100a00 */
[----:B0-----:R-:W2:Y:S01]  /*26a40*/  LDL.LU.64 R26, [R1+0x16f0] ;  /* 0x0016f000011a7983 */ /* 0x001ea20000300a00 */
[----:B------:R-:W2:Y:S02]  /*26a50*/  LDL.LU.64 R24, [R1+0x16e8] ;  /* 0x0016e80001187983 */ /* 0x000ea40000300a00 */
[----:B------:R-:W-:Y:S02]  /*26a60*/  IMAD.MOV.U32 R10, RZ, RZ, R2 ;  /* 0x000000ffff0a7224 */ /* 0x000fe400078e0002 */
[----:B------:R-:W-:Y:S02]  /*26a70*/  IMAD.MOV.U32 R11, RZ, RZ, R0 ;  /* 0x000000ffff0b7224 */ /* 0x000fe400078e0000 */
[----:B---3--:R-:W-:-:S05]  /*26a80*/  IMAD.MOV.U32 R7, RZ, RZ, R3 ;  /* 0x000000ffff077224 */ /* 0x008fca00078e0003 */
[C---:B--2---:R-:W-:Y:S01]  /*26a90*/  HMMA.16816.F32.BF16 R8, R12.reuse, R10, R24 ;  /* 0x0000000a0c08723c */ /* 0x044fe20000041818 */
[----:B------:R-:W2:Y:S11]  /*26aa0*/  LDL.LU.64 R26, [R1+0x16e0] ;  /* 0x0016e000011a7983 */ /* 0x000eb60000300a00 */
[----:B------:R-:W-:Y:S11]  /*26ab0*/  @!UPT UIADD3 URZ, URZ, URZ, URZ ;  /* 0x0000003f3f3ff290 */ /* 0x000ff6000fffe03f */
[----:B------:R0:W-:Y:S01]  /*26ac0*/  STL.64 [R1+0x2b0], R8 ;  /* 0x0002b00801007387 */ /* 0x0001e20000100a00 */
[----:B------:R1:W-:Y:S01]  /*26ad0*/  STL.64 [R1+0x2b8], R10 ;  /* 0x0002b80a01007387 */ /* 0x0003e20000100a00 */
[----:B--2---:R-:W-:Y:S11]  /*26ae0*/  HMMA.16816.F32.BF16 R4, R12, R26, R4 ;  /* 0x0000001a0c04723c */ /* 0x004ff60000041804 */
[----:B------:R-:W-:Y:S11]  /*26af0*/  @!UPT UIADD3 URZ, URZ, URZ, URZ ;  /* 0x0000003f3f3ff290 */ /* 0x000ff6000fffe03f */
[----:B------:R-:W-:Y:S01]  /*26b00*/  @!UPT UIADD3 URZ, URZ, URZ, URZ ;  /* 0x0000003f3f3ff290 */ /* 0x000fe2000fffe03f */
[----:B------:R2:W-:Y:S01]  /*26b10*/  STL [R1+0x2a0], R4 ;  /* 0x0002a00401007387 */ /* 0x0005e20000100800 */
[----:B0-----:R-:W3:Y:S02]  /*26b20*/  LDL.LU R8, [R1+0x150] ;  /* 0x0001500001087983 */ /* 0x001ee40000300800 */
[----:B------:R-:W3:Y:S02]  /*26b30*/  LDL.LU R9, [R1+0x154] ;  /* 0x0001540001097983 */ /* 0x000ee40000300800 */
[----:B-1----:R-:W3:Y:S01]  /*26b40*/  LDL.LU R10, [R1+0x158] ;  /* 0x00015800010a7983 */ /* 0x002ee20000300800 */
[----:B------:R-:W3:Y:S04]  /*26b50*/  LDL.LU R11, [R1+0x15c] ;  /* 0x00015c00010b7983 */ /* 0x000ee80000300800 */
[----:B--2---:R-:W2:Y:S01]  /*26b60*/  LDL R4, [R1+0x20] ;  /* 0x0000200001047983 */ /* 0x004ea20000100800 */
[----:B------:R-:W-:-:S02]  /*26b70*/  IMAD.MOV.U32 R3, RZ, RZ, R5 ;  /* 0x000000ffff037224 */ /* 0x000fc400078e0005 */
[----:B------:R-:W-:Y:S02]  /*26b80*/  IMAD.MOV.U32 R5, RZ, RZ, R28 ;  /* 0x000000ffff057224 */ /* 0x000fe400078e001c */
[----:B------:R-:W3:Y:S04]  /*26b90*/  LDL.LU R28, [R1+0x16dc] ;  /* 0x0016dc00011c7983 */ /* 0x000ee80000300800 */
[----:B--2---:R0:W-:Y:S01]  /*26ba0*/  STL.64 [R1+0x1690], R4 ;  /* 0x0016900401007387 */ /* 0x0041e20000100a00 */
[----:B------:R-:W2:Y:S02]  /*26bb0*/  LDL.LU R24, [R1+0x200] ;  /* 0x0002000001187983 */ /* 0x000ea40000300800 */
[----:B------:R-:W2:Y:S02]  /*26bc0*/  LDL.LU R25, [R1+0x204] ;  /* 0x0002040001197983 */ /* 0x000ea40000300800 */
[----:B------:R-:W2:Y:S01]  /*26bd0*/  LDL.LU R26, [R1+0x208] ;  /* 0x00020800011a7983 */ /* 0x000ea20000300800 */
[----:B------:R-:W2:Y:S04]  /*26be0*/  LDL.LU R27, [R1+0x20c] ;  /* 0x00020c00011b7983 */ /* 0x000ea80000300800 */
[----:B0-----:R-:W2:Y:S04]  /*26bf0*/  LDL.64 R4, [R1+0x60] ;  /* 0x0000600001047983 */ /* 0x001ea80000100a00 */
[----:B--2---:R-:W-:Y:S01]  /*26c00*/  STL.64 [R1+0x16b8], R4 ;  /* 0x0016b80401007387 */ /* 0x004fe20000100a00 */
[----:B------:R-:W-:Y:S02]  /*26c10*/  STL.64 [R1+0x1660], R26 ;  /* 0x0016601a01007387 */ /* 0x000fe40000100a00 */
[----:B------:R0:W-:Y:S02]  /*26c20*/  STL.64 [R1+0x1658], R24 ;  /* 0x0016581801007387 */ /* 0x0001e40000100a00 */
[----:B0-----:R-:W2:Y:S01]  /*26c30*/  LDL.64 R24, [R1+0x40] ;  /* 0x0000400001187983 */ /* 0x001ea20000100a00 */
[----:B------:R-:W-:-:S02]  /*26c40*/  IMAD.MOV.U32 R2, RZ, RZ, R6 ;  /* 0x000000ffff027224 */ /* 0x000fc400078e0006 */
[----:B------:R-:W-:Y:S01]  /*26c50*/  IMAD.MOV.U32 R0, RZ, RZ, R7 ;  /* 0x000000ffff007224 */ /* 0x000fe200078e0007 */
[----:B--2---:R0:W-:Y:S04]  /*26c60*/  STL.64 [R1+0x1678], R24 ;  /* 0x0016781801007387 */ /* 0x0041e80000100a00 */
[----:B0-----:R-:W2:Y:S01]  /*26c70*/  LDL.LU R24, [R1+0x220] ;  /* 0x0002200001187983 */ /* 0x001ea20000300800 */
[----:B------:R-:W2:Y:S02]  /*26c80*/  LDL.LU R25, [R1+0x224] ;  /* 0x0002240001197983 */ /* 0x000ea40000300800 */
[----:B------:R-:W2:Y:S02]  /*26c90*/  LDL.LU R26, [R1+0x228] ;  /* 0x00022800011a7983 */ /* 0x000ea40000300800 */
[----:B------:R-:W2:Y:S01]  /*26ca0*/  LDL.LU R27, [R1+0x22c] ;  /* 0x00022c00011b7983 */ /* 0x000ea20000300800 */
[----:B------:R-:W2:Y:S01]  /*26cb0*/  LDL.LU R4, [R1+0x240] ;  /* 0x0002400001047983 */ /* 0x000ea20000300800 */
[----:B------:R-:W2:Y:S02]  /*26cc0*/  LDL.LU R5, [R1+0x244] ;  /* 0x0002440001057983 */ /* 0x000ea40000300800 */
[----:B------:R-:W2:Y:S02]  /*26cd0*/  LDL.LU R6, [R1+0x248] ;  /* 0x0002480001067983 */ /* 0x000ea40000300800 */
[----:B------:R-:W2:Y:S02]  /*26ce0*/  LDL.LU R7, [R1+0x24c] ;  /* 0x00024c0001077983 */ /* 0x000ea40000300800 */
[----:B------:R-:W-:-:S02]  /*26cf0*/  IMAD.MOV.U32 R19, RZ, RZ, R20 ;  /* 0x000000ffff137224 */ /* 0x000fc400078e0014 */
        /* <DEDUP_REMOVED lines=17> */
[----:B--2---:R3:W-:Y:S01]  /*26e10*/  STL.64 [R1+0x1650], R22 ;  /* 0x0016501601007387 */ /* 0x0047e20000100a00 */
[----:B------:R0:W-:Y:S02]  /*26e20*/  STL.64 [R1+0x1648], R20 ;  /* 0x0016481401007387 */ /* 0x0001e40000100a00 */
[----:B---3--:R-:W-:Y:S01]  /*26e30*/  IMAD.MOV.U32 R22, RZ, RZ, R28 ;  /* 0x000000ffff167224 */ /* 0x008fe200078e001c */
[----:B0-----:R-:W2:Y:S01]  /*26e40*/  LDL.LU R20, [R1+0x1f0] ;  /* 0x0001f00001147983 */ /* 0x001ea20000300800 */
[----:B------:R-:W2:Y:S02]  /*26e50*/  LDL.LU R21, [R1+0x1f4] ;  /* 0x0001f40001157983 */ /* 0x000ea40000300800 */
[----:B------:R-:W3:Y:S02]  /*26e60*/  LDL.LU R28, [R1+0x16d8] ;  /* 0x0016d800011c7983 */ /* 0x000ee40000300800 */
[----:B------:R-:W2:Y:S02]  /*26e70*/  LDL.LU R23, [R1+0x1fc] ;  /* 0x0001fc0001177983 */ /* 0x000ea40000300800 */
[----:B--2---:R-:W-:Y:S01]  /*26e80*/  STL.64 [R1+0x1670], R22 ;  /* 0x0016701601007387 */ /* 0x004fe20000100a00 */
[----:B------:R0:W-:Y:S03]  /*26e90*/  STL.64 [R1+0x1668], R20 ;  /* 0x0016681401007387 */ /* 0x0001e60000100a00 */
[----:B0-----:R-:W2:Y:S01]  /*26ea0*/  LDL.LU R20, [R1+0x210] ;  /* 0x0002100001147983 */ /* 0x001ea20000300800 */
[----:B------:R-:W2:Y:S02]  /*26eb0*/  LDL.LU R21, [R1+0x214] ;  /* 0x0002140001157983 */ /* 0x000ea40000300800 */
[----:B------:R-:W2:Y:S02]  /*26ec0*/  LDL.LU R22, [R1+0x218] ;  /* 0x0002180001167983 */ /* 0x000ea40000300800 */
[----:B---3--:R-:W-:-:S05]  /*26ed0*/  IMAD.MOV.U32 R23, RZ, RZ, R28 ;  /* 0x000000ffff177224 */ /* 0x008fca00078e001c */
[----:B--2---:R-:W-:Y:S01]  /*26ee0*/  STL.64 [R1+0x1688], R22 ;  /* 0x0016881601007387 */ /* 0x004fe20000100a00 */
[----:B------:R0:W-:Y:S03]  /*26ef0*/  STL.64 [R1+0x1680], R20 ;  /* 0x0016801401007387 */ /* 0x0001e60000100a00 */
[----:B0-----:R-:W2:Y:S01]  /*26f00*/  LDL.64 R20, [R1+0x50] ;  /* 0x0000500001147983 */ /* 0x001ea20000100a00 */
[----:B------:R-:W-:Y:S02]  /*26f10*/  STL.64 [R1+0x15c8], R10 ;  /* 0x0015c80a01007387 */ /* 0x000fe40000100a00 */
[----:B------:R4:W-:Y:S02]  /*26f20*/  STL.64 [R1+0x15c0], R8 ;  /* 0x0015c00801007387 */ /* 0x0009e40000100a00 */
[----:B----4-:R-:W-:Y:S02]  /*26f30*/  IMAD.MOV.U32 R8, RZ, RZ, R17 ;  /* 0x000000ffff087224 */ /* 0x010fe400078e0011 */
[----:B------:R-:W-:-:S02]  /*26f40*/  IMAD.MOV.U32 R9, RZ, RZ, R16 ;  /* 0x000000ffff097224 */ /* 0x000fc400078e0010 */
[C---:B------:R-:W-:Y:S01]  /*26f50*/  HMMA.16816.F32.BF16 R16, R12.reuse, R18, R4 ;  /* 0x000000120c10723c */ /* 0x040fe20000041804 */
[----:B------:R-:W-:Y:S01]  /*26f60*/  STL [R1+0x14f0], R0 ;  /* 0x0014f00001007387 */ /* 0x000fe20000100800 */
[----:B------:R-:W-:Y:S02]  /*26f70*/  STL [R1+0x14ec], R2 ;  /* 0x0014ec0201007387 */ /* 0x000fe40000100800 */
[----:B------:R-:W-:Y:S02]  /*26f80*/  STL [R1+0x14e8], R3 ;  /* 0x0014e80301007387 */ /* 0x000fe40000100800 */
[----:B------:R-:W3:Y:S01]  /*26f90*/  LDL.LU.64 R6, [R1+0x16d0] ;  /* 0x0016d00001067983 */ /* 0x000ee20000300a00 */
[----:B------:R-:W3:Y:S11]  /*26fa0*/  LDL.LU.64 R4, [R1+0x16c8] ;  /* 0x0016c80001047983 */ /* 0x000ef60000300a00 */
[----:B------:R-:W-:Y:S05]  /*26fb0*/  @!UPT UIADD3 URZ, URZ, URZ, URZ ;  /* 0x0000003f3f3ff290 */ /* 0x000fea000fffe03f */
[----:B------:R-:W-:Y:S01]  /*26fc0*/  STL.64 [R1+0x280], R16 ;  /* 0x0002801001007387 */ /* 0x000fe20000100a00 */
[----:B------:R0:W-:Y:S03]  /*26fd0*/  STL.64 [R1+0x288], R18 ;  /* 0x0002881201007387 */ /* 0x0001e60000100a00 */
[----:B0-----:R-:W3:Y:S02]  /*26fe0*/  LDL.LU.64 R18, [R1+0x16c0] ;  /* 0x0016c00001127983 */ /* 0x001ee40000300a00 */
[----:B---3--:R-:W-:Y:S02]  /*26ff0*/  HMMA.16816.F32.BF16 R12, R12, R18, R4 ;  /* 0x000000120c0c723c */ /* 0x008fe40000041804 */
[----:B------:R-:W3:Y:S01]  /*27000*/  LDL.LU.64 R4, [R1+0x16b8] ;  /* 0x0016b80001047983 */ /* 0x000ee20000300a00 */
[----:B------:R-:W3:Y:S02]  /*27010*/  LDL.LU.64 R18, [R1+0x16b0] ;  /* 0x0016b00001127983 */ /* 0x000ee40000300a00 */
[----:B------:R-:W3:Y:S11]  /*27020*/  LDL.LU.64 R16, [R1+0x16a8] ;  /* 0x0016a80001107983 */ /* 0x000ef60000300a00 */
[----:B------:R-:W-:Y:S07]  /*27030*/  @!UPT UIADD3 URZ, URZ, URZ, URZ ;  /* 0x0000003f3f3ff290 */ /* 0x000fee000fffe03f */
[----:B------:R0:W-:Y:S01]  /*27040*/  STL.64 [R1+0x270], R12 ;  /* 0x0002700c01007387 */ /* 0x0001e20000100a00 */
[----:B------:R-:W-:Y:S03]  /*27050*/  STL.64 [R1+0x278], R14 ;  /* 0x0002780e01007387 */ /* 0x000fe60000100a00 */
[----:B0-----:R-:W4:Y:S01]  /*27060*/  LDL.LU.64 R12, [R1+0x10] ;  /* 0x00001000010c7983 */ /* 0x001f220000300a00 */
[----:B---3--:R-:W-:Y:S11]  /*27070*/  HMMA.16816.F32.BF16 R24, R16, R4, R24 ;  /* 0x000000041018723c */ /* 0x008ff60000041818 */
        /* <DEDUP_REMOVED lines=10> */
[----:B------:R-:W-:-:S02]  /*27120*/  IMAD.MOV.U32 R3, RZ, RZ, R21 ;  /* 0x000000ffff037224 */ /* 0x000fc400078e0015 */
[----:B------:R-:W2:Y:S01]  /*27130*/  LDL.LU.64 R22, [R1+0x1688] ;  /* 0x0016880001167983 */ /* 0x000ea20000300a00 */
[----:B---3--:R-:W-:Y:S01]  /*27140*/  HMMA.16816.F32.BF16 R24, R16, R20, R24 ;  /* 0x000000141018723c */ /* 0x008fe20000041818 */
[----:B------:R-:W2:Y:S11]  /*27150*/  LDL.LU.64 R20, [R1+0x1680] ;  /* 0x0016800001147983 */ /* 0x000eb60000300a00 */
[----:B------:R-:W-:Y:S11]  /*27160*/  @!UPT UIADD3 URZ, URZ, URZ, URZ ;  /* 0x0000003f3f3ff290 */ /* 0x000ff6000fffe03f */
[----:B------:R0:W-:Y:S01]  /*27170*/  STL.64 [R1+0x250], R24 ;  /* 0x0002501801007387 */ /* 0x0001e20000100a00 */
[----:B------:R-:W-:Y:S03]  /*27180*/  STL [R1+0x258], R26 ;  /* 0x0002581a01007387 */ /* 0x000fe60000100800 */
[----:B0-----:R-:W2:Y:S01]  /*27190*/  LDL.LU.64 R24, [R1+0x1678] ;  /* 0x0016780001187983 */ /* 0x001ea20000300a00 */
[----:B------:R-:W-:-:S05]  /*271a0*/  IMAD.MOV.U32 R28, RZ, RZ, R27 ;  /* 0x000000ffff1c7224 */ /* 0x000fca00078e001b */
[----:B------:R-:W-:Y:S01]  /*271b0*/  STL [R1+0x14f4], R28 ;  /* 0x0014f41c01007387 */ /* 0x000fe20000100800 */
        /* <DEDUP_REMOVED lines=8> */
[----:B------:R-:W3:Y:S02]  /*27240*/  LDL.LU.64 R26, [R1+0x1660] ;  /* 0x00166000011a7983 */ /* 0x000ee40000300a00 */
[----:B------:R-:W3:Y:S01]  /*27250*/  LDL.LU.64 R24, [R1+0x1658] ;  /* 0x0016580001187983 */ /* 0x000ee20000300a00 */
[----:B------:R0:W-:Y:S01]  /*27260*/  STL.64 [R1+0x15d8], R8 ;  /* 0x0015d80801007387 */ /* 0x0001e20000100a00 */
[----:B---3--:R-:W-:Y:S07]  /*27270*/  HMMA.16816.F32.BF16 R24, R16, R8, R24 ;  /* 0x000000081018723c */ /* 0x008fee0000041818 */
[----:B0-----:R-:W-:-:S02]  /*27280*/  IMAD.MOV.U32 R8, RZ, RZ, R10 ;  /* 0x000000ffff087224 */ /* 0x001fc400078e000a */
[----:B------:R-:W-:Y:S11]  /*27290*/  IMAD.MOV.U32 R9, RZ, RZ, R7 ;  /* 0x000000ffff097224 */ /* 0x000ff600078e0007 */
[----:B------:R-:W-:Y:S03]  /*272a0*/  @!UPT UIADD3 URZ, URZ, URZ, URZ ;  /* 0x0000003f3f3ff290 */ /* 0x000fe6000fffe03f */
[----:B------:R0:W-:Y:S01]  /*272b0*/  STL.64 [R1+0x230], R24 ;  /* 0x0002301801007387 */ /* 0x0001e20000100a00 */
[----:B------:R1:W-:Y:S03]  /*272c0*/  STL.64 [R1+0x238], R26 ;  /* 0x0002381a01007387 */ /* 0x0003e60000100a00 */
[----:B0-----:R-:W3:Y:S01]  /*272d0*/  LDL.LU R24, [R1+0x1d0] ;  /* 0x0001d00001187983 */ /* 0x001ee20000300800 */
[----:B------:R-:W3:Y:S02]  /*272e0*/  LDL.LU R25, [R1+0x1d4] ;  /* 0x0001d40001197983 */ /* 0x000ee40000300800 */
[----:B-1----:R-:W3:Y:S02]  /*272f0*/  LDL.LU R26, [R1+0x1d8] ;  /* 0x0001d800011a7983 */ /* 0x002ee40000300800 */
[----:B------:R-:W3:Y:S01]  /*27300*/  LDL.LU R27, [R1+0x1dc] ;  /* 0x0001dc00011b7983 */ /* 0x000ee20000300800 */
[----:B------:R0:W-:Y:S02]  /*27310*/  STL.64 [R1+0x15f0], R8 ;  /* 0x0015f00801007387 */ /* 0x0001e40000100a00 */
[----:B0-----:R-:W-:-:S02]  /*27320*/  IMAD.MOV.U32 R8, RZ, RZ, R6 ;  /* 0x000000ffff087224 */ /* 0x001fc400078e0006 */
[----:B------:R-:W-:Y:S01]  /*27330*/  IMAD.MOV.U32 R9, RZ, RZ, R3 ;  /* 0x000000ffff097224 */ /* 0x000fe200078e0003 */
[C---:B--2---:R-:W-:Y:S04]  /*27340*/  HMMA.16816.F32.BF16 R4, R16.reuse, R4, R20 ;  /* 0x000000041004723c */ /* 0x044fe80000041814 */
[----:B------:R-:W-:Y:S01]  /*27350*/  STL.64 [R1+0x1608], R8 ;  /* 0x0016080801007387 */ /* 0x000fe20000100a00 */
[----:B------:R-:W4:Y:S02]  /*27360*/  LDL.LU.64 R22, [R1+0x1650] ;  /* 0x0016500001167983 */ /* 0x000f240000300a00 */
[----:B------:R-:W4:Y:S11]  /*27370*/  LDL.LU.64 R20, [R1+0x1648] ;  /* 0x0016480001147983 */ /* 0x000f360000300a00 */
[----:B------:R-:W-:Y:S05]  /*27380*/  @!UPT UIADD3 URZ, URZ, URZ, URZ ;  /* 0x0000003f3f3ff290 */ /* 0x000fea000fffe03f */
[----:B------:R-:W-:Y:S01]  /*27390*/  STL.64 [R1+0x220], R4 ;  /* 0x0002200401007387 */ /* 0x000fe20000100a00 */
[----:B------:R0:W-:Y:S03]  /*273a0*/  STL.64 [R1+0x228], R6 ;  /* 0x0002280601007387 */ /* 0x0001e60000100a00 */
[----:B0-----:R-:W2:Y:S01]  /*273b0*/  LDL.LU.64 R6, [R1+0x1640] ;  /* 0x0016400001067983 */ /* 0x001ea20000300a00 */
[----:B------:R-:W3:Y:S01]  /*273c0*/  LDL.LU.64 R4, [R1+0x1638] ;  /* 0x0016380001047983 */ /* 0x000ee20000300a00 */
[C---:B----4-:R-:W-:Y:S11]  /*273d0*/  HMMA.16816.F32.BF16 R20, R16.reuse, R12, R20 ;  /* 0x0000000c1014723c */ /* 0x050ff60000041814 */
[----:B------:R-:W-:Y:S11]  /*273e0*/  @!UPT UIADD3 URZ, URZ, URZ, URZ ;  /* 0x0000003f3f3ff290 */ /* 0x000ff6000fffe03f */
[----:B------:R-:W-:Y:S01]  /*273f0*/  @!UPT UIADD3 URZ, URZ, URZ, URZ ;  /* 0x0000003f3f3ff290 */ /* 0x000fe2000fffe03f */
[----:B------:R-:W-:Y:S01]  /*27400*/  STL.64 [R1+0x210], R20 ;  /* 0x0002101401007387 */ /* 0x000fe20000100a00 */
[----:B------:R0:W-:Y:S03]  /*27410*/  STL.64 [R1+0x218], R22 ;  /* 0x0002181601007387 */ /* 0x0001e60000100a00 */
[----:B0-----:R-:W4:Y:S01]  /*27420*/  LDL.LU.64 R22, [R1+0x1630] ;  /* 0x0016300001167983 */ /* 0x001f220000300a00 */
[----:B------:R-:W4:Y:S02]  /*27430*/  LDL.LU.64 R20, [R1+0x1628] ;  /* 0x0016280001147983 */ /* 0x000f240000300a00 */
[----:B------:R0:W-:Y:S02]  /*27440*/  STL.64 [R1+0x15d0], R12 ;  /* 0x0015d00c01007387 */ /* 0x0001e40000100a00 */
        /* <DEDUP_REMOVED lines=17> */
[----:B---3--:R-:W-:Y:S01]  /*27560*/  STL.64 [R1+0x1618], R14 ;  /* 0x0016180e01007387 */ /* 0x008fe20000100a00 */
[----:B--2---:R0:W-:Y:S03]  /*27570*/  STL.64 [R1+0x1610], R12 ;  /* 0x0016100c01007387 */ /* 0x0041e60000100a00 */
[----:B0-----:R-:W4:Y:S01]  /*27580*/  LDL.LU R12, [R1+0x1a0] ;  /* 0x0001a000010c7983 */ /* 0x001f220000300800 */
[----:B------:R-:W4:Y:S02]  /*27590*/  LDL.LU R13, [R1+0x1a4] ;  /* 0x0001a400010d7983 */ /* 0x000f240000300800 */
[----:B------:R-:W4:Y:S02]  /*275a0*/  LDL.LU R14, [R1+0x1a8] ;  /* 0x0001a800010e7983 */ /* 0x000f240000300800 */
[----:B------:R-:W4:Y:S02]  /*275b0*/  LDL.LU R15, [R1+0x1ac] ;  /* 0x0001ac00010f7983 */ /* 0x000f240000300800 */
[----:B------:R0:W-:Y:S01]  /*275c0*/  STL.64 [R1+0x200], R24 ;  /* 0x0002001801007387 */ /* 0x0001e20000100a00 */
[----:B------:R-:W-:Y:S03]  /*275d0*/  STL.64 [R1+0x208], R26 ;  /* 0x0002081a01007387 */ /* 0x000fe60000100a00 */
[----:B0-----:R-:W2:Y:S01]  /*275e0*/  LDL.LU.64 R24, [R1+0x1620] ;  /* 0x0016200001187983 */ /* 0x001ea20000300a00 */
[----:B------:R-:W-:Y:S02]  /*275f0*/  STL.64 [R1+0x15b8], R6 ;  /* 0x0015b80601007387 */ /* 0x000fe40000100a00 */
[----:B------:R0:W-:Y:S02]  /*27600*/  STL.64 [R1+0x15b0], R4 ;  /* 0x0015b00401007387 */ /* 0x0001e40000100a00 */
[----:B0-----:R-:W2:Y:S01]  /*27610*/  LDL.LU R4, [R1+0x1b0] ;  /* 0x0001b00001047983 */ /* 0x001ea20000300800 */
[----:B------:R-:W2:Y:S02]  /*27620*/  LDL.LU R5, [R1+0x1b4] ;  /* 0x0001b40001057983 */ /* 0x000ea40000300800 */
[----:B------:R-:W2:Y:S02]  /*27630*/  LDL.LU R6, [R1+0x1b8] ;  /* 0x0001b80001067983 */ /* 0x000ea40000300800 */
[----:B------:R-:W2:Y:S02]  /*27640*/  LDL.LU R7, [R1+0x1bc] ;  /* 0x0001bc0001077983 */ /* 0x000ea40000300800 */
[----:B------:R-:W-:-:S02]  /*27650*/  IMAD.MOV.U32 R8, RZ, RZ, R2 ;  /* 0x000000ffff087224 */ /* 0x000fc400078e0002 */
[----:B------:R-:W-:-:S07]  /*27660*/  IMAD.MOV.U32 R9, RZ, RZ, R0 ;  /* 0x000000ffff097224 */ /* 0x000fce00078e0000 */
[----:B----4-:R-:W-:Y:S08]  /*27670*/  HMMA.16816.F32.BF16 R8, R20, R8, R12 ;  /* 0x000000081408723c */ /* 0x010ff0000004180c */
[----:B--2---:R-:W-:Y:S01]  /*27680*/  HMMA.16816.F32.BF16 R16, R16, R24, R4 ;  /* 0x000000181010723c */ /* 0x004fe20000041804 */
[----:B------:R-:W2:Y:S11]  /*27690*/  LDL.LU R4, [R1+0x140] ;  /* 0x0001400001047983 */ /* 0x000eb60000300800 */
[----:B------:R-:W-:Y:S11]  /*276a0*/  @!UPT UIADD3 URZ, URZ, URZ, URZ ;  /* 0x0000003f3f3ff290 */ /* 0x000ff6000fffe03f */
[----:B------:R0:W-:Y:S01]  /*276b0*/  STL.64 [R1+0x1f0], R16 ;  /* 0x0001f01001007387 */ /* 0x0001e20000100a00 */
[----:B------:R-:W-:Y:S02]  /*276c0*/  STL.64 [R1+0x1f8], R18 ;  /* 0x0001f81201007387 */ /* 0x000fe40000100a00 */
[----:B------:R-:W2:Y:S02]  /*276d0*/  LDL.LU R5, [R1+0x144] ;  /* 0x0001440001057983 */ /* 0x000ea40000300800 */
[----:B------:R-:W2:Y:S01]  /*276e0*/  LDL.LU R6, [R1+0x148] ;  /* 0x0001480001067983 */ /* 0x000ea20000300800 */
[----:B------:R-:W2:Y:S04]  /*276f0*/  LDL.LU R7, [R1+0x14c] ;  /* 0x00014c0001077983 */ /* 0x000ea80000300800 */
[----:B0-----:R-:W3:Y:S01]  /*27700*/  LDL.LU.64 R16, [R1+0x20] ;  /* 0x0000200001107983 */ /* 0x001ee20000300a00 */
[----:B------:R-:W4:Y:S02]  /*27710*/  LDL.LU.64 R14, [R1+0x1618] ;  /* 0x00161800010e7983 */ /* 0x000f240000300a00 */
[----:B------:R-:W4:Y:S02]  /*27720*/  LDL.LU.64 R12, [R1+0x1610] ;  /* 0x00161000010c7983 */ /* 0x000f240000300a00 */
[----:B------:R0:W-:Y:S01]  /*27730*/  STL.64 [R1+0x1e0], R8 ;  /* 0x0001e00801007387 */ /* 0x0001e20000100a00 */
[----:B------:R4:W-:Y:S04]  /*27740*/  STL.64 [R1+0x1e8], R10 ;  /* 0x0001e80a01007387 */ /* 0x0009e80000100a00 */
        /* <DEDUP_REMOVED lines=16> */
[----:B------:R-:W2:Y:S11]  /*27850*/  LDL.LU.64 R12, [R1+0x15d0] ;  /* 0x0015d000010c7983 */ /* 0x000eb60000300a00 */
[----:B------:R-:W-:Y:S10]  /*27860*/  @!UPT UIADD3 URZ, URZ, URZ, URZ ;  /* 0x0000003f3f3ff290 */ /* 0x000ff4000fffe03f */
[----:B------:R-:W-:Y:S01]  /*27870*/  STL [R1+0x1b0], R8 ;  /* 0x0001b00801007387 */ /* 0x000fe20000100800 */
[----:B------:R0:W-:Y:S02]  /*27880*/  STL [R1+0x1bc], R11 ;  /* 0x0001bc0b01007387 */ /* 0x0001e40000100800 */
[----:B------:R-:W-:Y:S02]  /*27890*/  IMAD.MOV.U32 R27, RZ, RZ, R10 ;  /* 0x000000ffff1b7224 */ /* 0x000fe400078e000a */
[----:B------:R-:W-:Y:S01]  /*278a0*/  IMAD.MOV.U32 R26, RZ, RZ, R9 ;  /* 0x000000ffff1a7224 */ /* 0x000fe200078e0009 */
[----:B0-----:R-:W4:Y:S01]  /*278b0*/  LDL.LU.64 R10, [R1+0x15c8] ;  /* 0x0015c800010a7983 */ /* 0x001f220000300a00 */
[----:B------:R-:W4:Y:S02]  /*278c0*/  LDL.LU.64 R8, [R1+0x15c0] ;  /* 0x0015c00001087983 */ /* 0x000f240000300a00 */
[----:B------:R-:W-:Y:S02]  /*278d0*/  STL [R1+0x144c], R27 ;  /* 0x00144c1b01007387 */ /* 0x000fe40000100800 */
[----:B------:R-:W-:Y:S01]  /*278e0*/  STL [R1+0x1448], R26 ;  /* 0x0014481a01007387 */ /* 0x000fe20000100800 */
[----:B------:R-:W-:Y:S01]  /*278f0*/  STL.64 [R1+0x1590], R24 ;  /* 0x0015901801007387 */ /* 0x000fe20000100a00 */
[----:B---3--:R0:W-:Y:S01]  /*27900*/  STL.64 [R1+0x1528], R16 ;  /* 0x0015281001007387 */ /* 0x0081e20000100a00 */
[C---:B----4-:R-:W-:Y:S02]  /*27910*/  HMMA.16816.F32.BF16 R8, R20.reuse, R16, R8 ;  /* 0x000000101408723c */ /* 0x050fe40000041808 */
[----:B0-----:R-:W3:Y:S11]  /*27920*/  LDL.LU R16, [R1+0x180] ;  /* 0x0001800001107983 */ /* 0x001ef60000300800 */
[----:B------:R-:W-:Y:S10]  /*27930*/  @!UPT UIADD3 URZ, URZ, URZ, URZ ;  /* 0x0000003f3f3ff290 */ /* 0x000ff4000fffe03f */
[----:B------:R0:W-:Y:S01]  /*27940*/  STL.64 [R1+0x1a0], R8 ;  /* 0x0001a00801007387 */ /* 0x0001e20000100a00 */
[----:B------:R1:W-:Y:S02]  /*27950*/  STL.64 [R1+0x1a8], R10 ;  /* 0x0001a80a01007387 */ /* 0x0003e40000100a00 */
[----:B------:R-:W3:Y:S02]  /*27960*/  LDL.LU R17, [R1+0x184] ;  /* 0x0001840001117983 */ /* 0x000ee40000300800 */
[----:B------:R-:W4:Y:S01]  /*27970*/  LDL.LU R18, [R1+0x188] ;  /* 0x0001880001127983 */ /* 0x000f220000300800 */
[----:B------:R-:W4:Y:S04]  /*27980*/  LDL.LU R19, [R1+0x18c] ;  /* 0x00018c0001137983 */ /* 0x000f280000300800 */
[----:B0-----:R-:W2:Y:S01]  /*27990*/  LDL.LU R8, [R1+0x120] ;  /* 0x0001200001087983 */ /* 0x001ea20000300800 */
[----:B------:R-:W2:Y:S02]  /*279a0*/  LDL.LU R9, [R1+0x124] ;  /* 0x0001240001097983 */ /* 0x000ea40000300800 */
[----:B-1----:R-:W2:Y:S02]  /*279b0*/  LDL.LU R10, [R1+0x128] ;  /* 0x00012800010a7983 */ /* 0x002ea40000300800 */
[----:B------:R-:W2:Y:S01]  /*279c0*/  LDL.LU R11, [R1+0x12c] ;  /* 0x00012c00010b7983 */ /* 0x000ea20000300800 */
[----:B------:R-:W2:Y:S01]  /*279d0*/  LDL.LU R24, [R1+0x130] ;  /* 0x0001300001187983 */ /* 0x000ea20000300800 */
[----:B------:R-:W2:Y:S02]  /*279e0*/  LDL.LU R25, [R1+0x134] ;  /* 0x0001340001197983 */ /* 0x000ea40000300800 */
[----:B------:R-:W2:Y:S02]  /*279f0*/  LDL.LU R26, [R1+0x138] ;  /* 0x00013800011a7983 */ /* 0x000ea40000300800 */
[----:B------:R-:W2:Y:S01]  /*27a00*/  LDL.LU R27, [R1+0x13c] ;  /* 0x00013c00011b7983 */ /* 0x000ea20000300800 */
[----:B----4-:R-:W-:Y:S01]  /*27a10*/  STL.64 [R1+0x1538], R18 ;  /* 0x0015381201007387 */ /* 0x010fe20000100a00 */
[----:B---3--:R0:W-:Y:S03]  /*27a20*/  STL.64 [R1+0x1530], R16 ;  /* 0x0015301001007387 */ /* 0x0081e60000100a00 */
[----:B0-----:R-:W3:Y:S01]  /*27a30*/  LDL.64 R16, [R1+0x40] ;  /* 0x0000400001107983 */ /* 0x001ee20000100a00 */
[----:B--2---:R-:W-:Y:S03]  /*27a40*/  HMMA.16816.F32.BF16 R4, R20, R12, R4 ;  /* 0x0000000c1404723c */ /* 0x004fe60000041804 */
[----:B---3--:R0:W-:Y:S04]  /*27a50*/  STL.64 [R1+0x1550], R16 ;  /* 0x0015501001007387 */ /* 0x0081e80000100a00 */
[----:B0-----:R-:W2:Y:S04]  /*27a60*/  LDL.64 R16, [R1+0x50] ;  /* 0x0000500001107983 */ /* 0x001ea80000100a00 */
[----:B--2---:R0:W-:Y:S04]  /*27a70*/  STL.64 [R1+0x1568], R16 ;  /* 0x0015681001007387 */ /* 0x0041e80000100a00 */
[----:B0-----:R-:W2:Y:S08]  /*27a80*/  LDL.LU.64 R16, [R1+0x60] ;  /* 0x0000600001107983 */ /* 0x001eb00000300a00 */
[----:B------:R-:W-:Y:S02]  /*27a90*/  STL.64 [R1+0x190], R4 ;  /* 0x0001900401007387 */ /* 0x000fe40000100a00 */
[----:B------:R0:W-:Y:S02]  /*27aa0*/  STL.64 [R1+0x198], R6 ;  /* 0x0001980601007387 */ /* 0x0001e40000100a00 */
[----:B0-----:R-:W3:Y:S01]  /*27ab0*/  LDL.LU.64 R6, [R1+0x15b8] ;  /* 0x0015b80001067983 */ /* 0x001ee20000300a00 */
[----:B------:R-:W4:Y:S02]  /*27ac0*/  LDL.LU.64 R4, [R1+0x15b0] ;  /* 0x0015b00001047983 */ /* 0x000f240000300a00 */
[----:B------:R3:W-:Y:S02]  /*27ad0*/  STL.64 [R1+0x1520], R12 ;  /* 0x0015200c01007387 */ /* 0x0007e40000100a00 */
[----:B------:R-:W-:-:S02]  /*27ae0*/  IMAD.MOV.U32 R14, RZ, RZ, R29 ;  /* 0x000000ffff0e7224 */ /* 0x000fc400078e001d */
[----:B---3--:R-:W-:Y:S02]  /*27af0*/  IMAD.MOV.U32 R12, RZ, RZ, R6 ;  /* 0x000000ffff0c7224 */ /* 0x008fe400078e0006 */
[----:B------:R-:W-:Y:S01]  /*27b00*/  IMAD.MOV.U32 R13, RZ, RZ, R7 ;  /* 0x000000ffff0d7224 */ /* 0x000fe200078e0007 */
[----:B------:R-:W3:Y:S01]  /*27b10*/  LDL.LU R6, [R1+0x15ac] ;  /* 0x0015ac0001067983 */ /* 0x000ee20000300800 */
[----:B------:R-:W2:Y:S02]  /*27b20*/  LDL.LU R7, [R1+0x15a8] ;  /* 0x0015a80001077983 */ /* 0x000ea40000300800 */
[----:B------:R-:W2:Y:S02]  /*27b30*/  LDL.LU R29, [R1+0x15a4] ;  /* 0x0015a400011d7983 */ /* 0x000ea40000300800 */
[----:B------:R-:W2:Y:S02]  /*27b40*/  LDL.LU R15, [R1+0x29c] ;  /* 0x00029c00010f7983 */ /* 0x000ea40000300800 */
[----:B--2---:R-:W-:Y:S01]  /*27b50*/  STL.64 [R1+0x1548], R14 ;  /* 0x0015480e01007387 */ /* 0x004fe20000100a00 */
[----:B------:R0:W-:Y:S03]  /*27b60*/  STL.64 [R1+0x1540], R12 ;  /* 0x0015400c01007387 */ /* 0x0001e60000100a00 */
[----:B0-----:R-:W2:Y:S01]  /*27b70*/  LDL.LU R12, [R1+0xe0] ;  /* 0x0000e000010c7983 */ /* 0x001ea20000300800 */
[----:B------:R-:W-:-:S02]  /*27b80*/  IMAD.MOV.U32 R14, RZ, RZ, R7 ;  /* 0x000000ffff0e7224 */ /* 0x000fc400078e0007 */
[----:B------:R-:W-:Y:S02]  /*27b90*/  IMAD.MOV.U32 R15, RZ, RZ, R29 ;  /* 0x000000ffff0f7224 */ /* 0x000fe400078e001d */
[----:B---3--:R-:W-:Y:S02]  /*27ba0*/  IMAD.MOV.U32 R13, RZ, RZ, R6 ;  /* 0x000000ffff0d7224 */ /* 0x008fe400078e0006 */
[----:B------:R-:W3:Y:S01]  /*27bb0*/  LDL.LU R6, [R1+0x15a0] ;  /* 0x0015a00001067983 */ /* 0x000ee20000300800 */
[----:B------:R-:W3:Y:S02]  /*27bc0*/  LDL.LU R7, [R1+0x159c] ;  /* 0x00159c0001077983 */ /* 0x000ee40000300800 */
[----:B------:R-:W3:Y:S02]  /*27bd0*/  LDL.LU R29, [R1+0x1598] ;  /* 0x00159800011d7983 */ /* 0x000ee40000300800 */
[----:B------:R-:W-:Y:S01]  /*27be0*/  STL.64 [R1+0x1560], R14 ;  /* 0x0015600e01007387 */ /* 0x000fe20000100a00 */
[----:B--2---:R0:W-:Y:S04]  /*27bf0*/  STL.64 [R1+0x1558], R12 ;  /* 0x0015580c01007387 */ /* 0x0041e80000100a00 */
[----:B0-----:R-:W2:Y:S01]  /*27c00*/  LDL.LU R12, [R1+0x100] ;  /* 0x00010000010c7983 */ /* 0x001ea20000300800 */
[----:B------:R-:W2:Y:S02]  /*27c10*/  LDL.LU R13, [R1+0x104] ;  /* 0x00010400010d7983 */ /* 0x000ea40000300800 */
[----:B------:R-:W2:Y:S02]  /*27c20*/  LDL.LU R14, [R1+0x108] ;  /* 0x00010800010e7983 */ /* 0x000ea40000300800 */
[----:B------:R-:W2:Y:S02]  /*27c30*/  LDL.LU R15, [R1+0x10c] ;  /* 0x00010c00010f7983 */ /* 0x000ea40000300800 */
[----:B--2---:R3:W-:Y:S02]  /*27c40*/  STL.64 [R1+0x1578], R14 ;  /* 0x0015780e01007387 */ /* 0x0047e40000100a00 */
[----:B---3--:R-:W-:-:S02]  /*27c50*/  IMAD.MOV.U32 R14, RZ, RZ, R7 ;  /* 0x000000ffff0e7224 */ /* 0x008fc400078e0007 */
[----:B------:R-:W-:Y:S02]  /*27c60*/  IMAD.MOV.U32 R15, RZ, RZ, R6 ;  /* 0x000000ffff0f7224 */ /* 0x000fe400078e0006 */
[----:B----4-:R-:W-:Y:S01]  /*27c70*/  HMMA.16816.F32.BF16 R4, R20, R4, R24 ;  /* 0x000000041404723c */ /* 0x010fe20000041818 */
[----:B------:R0:W-:Y:S04]  /*27c80*/  STL.64 [R1+0x1570], R12 ;  /* 0x0015700c01007387 */ /* 0x0001e80000100a00 */
[----:B0-----:R-:W2:Y:S01]  /*27c90*/  LDL.LU R12, [R1+0x110] ;  /* 0x00011000010c7983 */ /* 0x001ea20000300800 */
[----:B------:R-:W3:Y:S02]  /*27ca0*/  LDL.LU.64 R24, [R1+0x1590] ;  /* 0x0015900001187983 */ /* 0x000ee40000300a00 */
[----:B------:R-:W-:Y:S11]  /*27cb0*/  IMAD.MOV.U32 R13, RZ, RZ, R29 ;  /* 0x000000ffff0d7224 */ /* 0x000ff600078e001d */
[----:B------:R-:W-:Y:S04]  /*27cc0*/  @!UPT UIADD3 URZ, URZ, URZ, URZ ;  /* 0x0000003f3f3ff290 */ /* 0x000fe8000fffe03f */
[----:B------:R0:W-:Y:S01]  /*27cd0*/  STL [R1+0x170], R4 ;  /* 0x0001700401007387 */ /* 0x0001e20000100800 */
[----:B------:R-:W-:Y:S02]  /*27ce0*/  IMAD.MOV.U32 R26, RZ, RZ, R6 ;  /* 0x000000ffff1a7224 */ /* 0x000fe400078e0006 */
[----:B------:R-:W-:Y:S02]  /*27cf0*/  IMAD.MOV.U32 R29, RZ, RZ, R7 ;  /* 0x000000ffff1d7224 */ /* 0x000fe400078e0007 */
[----:B------:R-:W-:Y:S01]  /*27d00*/  IMAD.MOV.U32 R27, RZ, RZ, R5 ;  /* 0x000000ffff1b7224 */ /* 0x000fe200078e0005 */
[----:B------:R-:W2:Y:S04]  /*27d10*/  LDL.LU.64 R6, [R1+0x1588] ;  /* 0x0015880001067983 */ /* 0x000ea80000300a00 */
[----:B0-----:R-:W2:Y:S01]  /*27d20*/  LDL.LU.64 R4, [R1+0x1580] ;  /* 0x0015800001047983 */ /* 0x001ea20000300a00 */
[----:B------:R-:W-:Y:S02]  /*27d30*/  STL [R1+0x14f8], R29 ;  /* 0x0014f81d01007387 */ /* 0x000fe40000100800 */
[----:B------:R-:W-:-:S02]  /*27d40*/  IMAD.MOV.U32 R28, RZ, RZ, R16 ;  /* 0x000000ffff1c7224 */ /* 0x000fc400078e0010 */
[----:B------:R-:W-:Y:S01]  /*27d50*/  IMAD.MOV.U32 R0, RZ, RZ, R17 ;  /* 0x000000ffff007224 */ /* 0x000fe200078e0011 */
[----:B---3--:R-:W-:Y:S01]  /*27d60*/  HMMA.16816.F32.BF16 R8, R20, R24, R8 ;  /* 0x000000181408723c */ /* 0x008fe20000041808 */
[----:B------:R-:W3:Y:S07]  /*27d70*/  LDL.LU.64 R20, [R1+0x30] ;  /* 0x0000300001147983 */ /* 0x000eee0000300a00 */
[C---:B--2---:R-:W-:Y:S11]  /*27d80*/  HMMA.16816.F32.BF16 R12, R4.reuse, R16, R12 ;  /* 0x00000010040c723c */ /* 0x044ff6000004180c */
[----:B------:R-:W-:Y:S04]  /*27d90*/  @!UPT UIADD3 URZ, URZ, URZ, URZ ;  /* 0x0000003f3f3ff290 */ /* 0x000fe8000fffe03f */
[----:B------:R0:W-:Y:S01]  /*27da0*/  STL.64 [R1+0x160], R8 ;  /* 0x0001600801007387 */ /* 0x0001e20000100a00 */
[----:B------:R1:W-:Y:S03]  /*27db0*/  STL.64 [R1+0x168], R10 ;  /* 0x0001680a01007387 */ /* 0x0003e60000100a00 */
[----:B0-----:R-:W2:Y:S01]  /*27dc0*/  LDL.LU R8, [R1+0x320] ;  /* 0x0003200001087983 */ /* 0x001ea20000300800 */
[----:B------:R-:W2:Y:S02]  /*27dd0*/  LDL.LU R9, [R1+0x324] ;  /* 0x0003240001097983 */ /* 0x000ea40000300800 */
[----:B-1----:R-:W2:Y:S02]  /*27de0*/  LDL.LU R10, [R1+0x328] ;  /* 0x00032800010a7983 */ /* 0x002ea40000300800 */
[----:B------:R-:W2:Y:S01]  /*27df0*/  LDL.LU R11, [R1+0x32c] ;  /* 0x00032c00010b7983 */ /* 0x000ea20000300800 */
[----:B------:R-:W-:Y:S01]  /*27e00*/  STL.64 [R1+0x150], R12 ;  /* 0x0001500c01007387 */ /* 0x000fe20000100a00 */
[----:B------:R0:W-:Y:S03]  /*27e10*/  STL.64 [R1+0x158], R14 ;  /* 0x0001580e01007387 */ /* 0x0001e60000100a00 */
[----:B0-----:R-:W4:Y:S01]  /*27e20*/  LDL.LU.64 R14, [R1+0x1578] ;  /* 0x00157800010e7983 */ /* 0x001f220000300a00 */
[----:B------:R-:W4:Y:S02]  /*27e30*/  LDL.LU.64 R12, [R1+0x1570] ;  /* 0x00157000010c7983 */ /* 0x000f240000300a00 */
[----:B------:R-:W4:Y:S02]  /*27e40*/  LDL.LU.64 R16, [R1+0x1568] ;  /* 0x0015680001107983 */ /* 0x000f240000300a00 */
[----:B------:R-:W-:Y:S01]  /*27e50*/  STL [R1+0x1500], R28 ;  /* 0x0015001c01007387 */ /* 0x000fe20000100800 */
[----:B------:R-:W-:Y:S01]  /*27e60*/  STL [R1+0x14fc], R0 ;  /* 0x0014fc0001007387 */ /* 0x000fe20000100800 */
[C---:B----4-:R-:W-:Y:S01]  /*27e70*/  HMMA.16816.F32.BF16 R12, R4.reuse, R16, R12 ;  /* 0x00000010040c723c */ /* 0x050fe2000004180c */
[----:B------:R-:W-:Y:S11]  /*27e80*/  IMAD.MOV.U32 R29, RZ, RZ, R17 ;  /* 0x000000ffff1d7224 */ /* 0x000ff600078e0011 */
[----:B------:R-:W-:Y:S11]  /*27e90*/  @!UPT UIADD3 URZ, URZ, URZ, URZ ;  /* 0x0000003f3f3ff290 */ /* 0x000ff6000fffe03f */
[----:B------:R-:W-:Y:S01]  /*27ea0*/  STL.64 [R1+0x140], R12 ;  /* 0x0001400c01007387 */ /* 0x000fe20000100a00 */
[----:B------:R0:W-:Y:S03]  /*27eb0*/  STL.64 [R1+0x148], R14 ;  /* 0x0001480e01007387 */ /* 0x0001e60000100a00 */
[----:B0-----:R-:W4:Y:S01]  /*27ec0*/  LDL.LU.64 R14, [R1+0x1560] ;  /* 0x00156000010e7983 */ /* 0x001f220000300a00 */
[----:B------:R-:W4:Y:S02]  /*27ed0*/  LDL.LU.64 R12, [R1+0x1558] ;  /* 0x00155800010c7983 */ /* 0x000f240000300a00 */
[----:B------:R-:W4:Y:S02]  /*27ee0*/  LDL.LU.64 R16, [R1+0x1550] ;  /* 0x0015500001107983 */ /* 0x000f240000300a00 */
        /* <DEDUP_REMOVED lines=8> */
[----:B------:R-:W3:Y:S02]  /*27f70*/  LDL.LU.64 R18, [R1+0x1538] ;  /* 0x0015380001127983 */ /* 0x000ee40000300a00 */
[----:B------:R-:W3:Y:S01]  /*27f80*/  LDL.LU.64 R16, [R1+0x1530] ;  /* 0x0015300001107983 */ /* 0x000ee20000300a00 */
[----:B------:R0:W-:Y:S04]  /*27f90*/  STL [R1+0x1508], R0 ;  /* 0x0015080001007387 */ /* 0x0001e80000100800 */
[----:B0-----:R-:W2:Y:S01]  /*27fa0*/  LDL R0, [R1+0x384] ;  /* 0x0003840001007983 */ /* 0x001ea20000100800 */
[C---:B---3--:R-:W-:Y:S11]  /*27fb0*/  HMMA.16816.F32.BF16 R16, R4.reuse, R20, R16 ;  /* 0x000000140410723c */ /* 0x048ff60000041810 */
[----:B------:R-:W-:Y:S11]  /*27fc0*/  @!UPT UIADD3 URZ, URZ, URZ, URZ ;  /* 0x0000003f3f3ff290 */ /* 0x000ff6000fffe03f */
[----:B------:R-:W-:Y:S01]  /*27fd0*/  @!UPT UIADD3 URZ, URZ, URZ, URZ ;  /* 0x0000003f3f3ff290 */ /* 0x000fe2000fffe03f */
[----:B------:R0:W-:Y:S01]  /*27fe0*/  STL.64 [R1+0x120], R16 ;  /* 0x0001201001007387 */ /* 0x0001e20000100a00 */
[----:B------:R-:W-:Y:S03]  /*27ff0*/  STL.64 [R1+0x128], R18 ;  /* 0x0001281201007387 */ /* 0x000fe60000100a00 */
[----:B0-----:R-:W4:Y:S02]  /*28000*/  LDL.LU.64 R16, [R1+0x1528] ;  /* 0x0015280001107983 */ /* 0x001f240000300a00 */
[C---:B----4-:R-:W-:Y:S01]  /*28010*/  HMMA.16816.F32.BF16 R12, R4.reuse, R16, R12 ;  /* 0x00000010040c723c */ /* 0x050fe2000004180c */
[----:B------:R-:W-:Y:S02]  /*28020*/  IMAD.MOV.U32 R2, RZ, RZ, R16 ;  /* 0x000000ffff027224 */ /* 0x000fe400078e0010 */
[----:B------:R-:W-:Y:S02]  /*28030*/  IMAD.MOV.U32 R3, RZ, RZ, R17 ;  /* 0x000000ffff037224 */ /* 0x000fe400078e0011 */
[----:B--2---:R-:W0:Y:S11]  /*28040*/  LDSM.16.MT88.4 R16, [R0+0xe000] ;  /* 0x00e000000010783b */ /* 0x004e360000004200 */
[----:B------:R-:W-:Y:S07]  /*28050*/  @!UPT UIADD3 URZ, URZ, URZ, URZ ;  /* 0x0000003f3f3ff290 */ /* 0x000fee000fffe03f */
[----:B------:R1:W-:Y:S01]  /*28060*/  STL.64 [R1+0x110], R12 ;  /* 0x0001100c01007387 */ /* 0x0003e20000100a00 */
[----:B------:R-:W-:Y:S03]  /*28070*/  STL.64 [R1+0x118], R14 ;  /* 0x0001180e01007387 */ /* 0x000fe60000100a00 */
[----:B-1----:R-:W2:Y:S04]  /*28080*/  LDL.LU.64 R12, [R1+0x1520] ;  /* 0x00152000010c7983 */ /* 0x002ea80000300a00 */
[----:B0-----:R-:W-:Y:S01]  /*28090*/  STL.64 [R1+0x1468], R18 ;  /* 0x0014681201007387 */ /* 0x001fe20000100a00 */
[----:B------:R0:W-:Y:S03]  /*280a0*/  STL.64 [R1+0x1460], R16 ;  /* 0x0014601001007387 */ /* 0x0001e60000100a00 */
[----:B0-----:R-:W2:Y:S01]  /*280b0*/  LDL.LU R16, [R1+0x2f0] ;  /* 0x0002f00001107983 */ /* 0x001ea20000300800 */
[----:B------:R-:W2:Y:S02]  /*280c0*/  LDL.LU R17, [R1+0x2f4] ;  /* 0x0002f40001117983 */ /* 0x000ea40000300800 */
[----:B------:R-:W2:Y:S02]  /*280d0*/  LDL.LU R18, [R1+0x2f8] ;  /* 0x0002f80001127983 */ /* 0x000ea40000300800 */
[----:B------:R-:W2:Y:S02]  /*280e0*/  LDL.LU R19, [R1+0x2fc] ;  /* 0x0002fc0001137983 */ /* 0x000ea40000300800 */
[C---:B--2---:R-:W-:Y:S11]  /*280f0*/  HMMA.16816.F32.BF16 R16, R4.reuse, R12, R16 ;  /* 0x0000000c0410723c */ /* 0x044ff60000041810 */
[----:B------:R-:W-:Y:S11]  /*28100*/  @!UPT UIADD3 URZ, URZ, URZ, URZ ;  /* 0x0000003f3f3ff290 */ /* 0x000ff6000fffe03f */
[----:B------:R-:W-:Y:S01]  /*28110*/  @!UPT UIADD3 URZ, URZ, URZ, URZ ;  /* 0x0000003f3f3ff290 */ /* 0x000fe2000fffe03f */
[----:B------:R-:W-:Y:S01]  /*28120*/  STL.64 [R1+0x100], R16 ;  /* 0x0001001001007387 */ /* 0x000fe20000100a00 */
[----:B------:R0:W-:Y:S02]  /*28130*/  STL.64 [R1+0x108], R18 ;  /* 0x0001081201007387 */ /* 0x0001e40000100a00 */
[----:B0-----:R-:W-:Y:S02]  /*28140*/  IMAD.MOV.U32 R19, RZ, RZ, R12 ;  /* 0x000000ffff137224 */ /* 0x001fe400078e000c */
[----:B------:R-:W-:Y:S02]  /*28150*/  IMAD.MOV.U32 R18, RZ, RZ, R13 ;  /* 0x000000ffff127224 */ /* 0x000fe400078e000d */
[----:B------:R-:W0:Y:S04]  /*28160*/  LDSM.16.MT88.4 R12, [R0+0xe080] ;  /* 0x00e08000000c783b */ /* 0x000e280000004200 */
[----:B0-----:R-:W-:Y:S01]  /*28170*/  STL.64 [R1+0x13f8], R14 ;  /* 0x0013f80e01007387 */ /* 0x001fe20000100a00 */
[----:B------:R0:W-:Y:S03]  /*28180*/  STL.64 [R1+0x13f0], R12 ;  /* 0x0013f00c01007387 */ /* 0x0001e60000100a00 */
[----:B0-----:R-:W2:Y:S01]  /*28190*/  LDL.LU R12, [R1] ;  /* 0x00000000010c7983 */ /* 0x001ea20000300800 */
[----:B------:R-:W2:Y:S02]  /*281a0*/  LDL.LU R13, [R1+0x4] ;  /* 0x00000400010d7983 */ /* 0x000ea40000300800 */
[----:B--2---:R-:W-:Y:S11]  /*281b0*/  HMMA.16816.F32.BF16 R8, R4, R12, R8 ;  /* 0x0000000c0408723c */ /* 0x004ff60000041808 */
[----:B------:R-:W-:Y:S11]  /*281c0*/  @!UPT UIADD3 URZ, URZ, URZ, URZ ;  /* 0x0000003f3f3ff290 */ /* 0x000ff6000fffe03f */
[----:B------:R-:W-:Y:S01]  /*281d0*/  @!UPT UIADD3 URZ, URZ, URZ, URZ ;  /* 0x0000003f3f3ff290 */ /* 0x000fe2000fffe03f */
[----:B------:R-:W-:Y:S01]  /*281e0*/  STL.64 [R1+0xf0], R8 ;  /* 0x0000f00801007387 */ /* 0x000fe20000100a00 */
[----:B------:R0:W-:Y:S03]  /*281f0*/  STL.64 [R1+0xf8], R10 ;  /* 0x0000f80a01007387 */ /* 0x0001e60000100a00 */
[----:B0-----:R-:W2:Y:S01]  /*28200*/  LDL.LU.64 R10, [R1+0x1518] ;  /* 0x00151800010a7983 */ /* 0x001ea20000300a00 */
[----:B------:R-:W3:Y:S02]  /*28210*/  LDL.LU.64 R8, [R1+0x1510] ;  /* 0x0015100001087983 */ /* 0x000ee40000300a00 */
[----:B------:R2:W-:Y:S02]  /*28220*/  STL.64 [R1+0x1470], R12 ;  /* 0x0014700c01007387 */ /* 0x0005e40000100a00 */
[----:B------:R-:W-:Y:S02]  /*28230*/  IMAD.MOV.U32 R29, RZ, RZ, R20 ;  /* 0x000000ffff1d7224 */ /* 0x000fe400078e0014 */
[----:B------:R-:W-:-:S02]  /*28240*/  IMAD.MOV.U32 R28, RZ, RZ, R21 ;  /* 0x000000ffff1c7224 */ /* 0x000fc400078e0015 */
[----:B------:R-:W-:Y:S01]  /*28250*/  LDSM.16.MT88.4 R20, [R0+0xc180] ;  /* 0x00c180000014783b */ /* 0x000fe20000004200 */
[----:B--2---:R-:W-:Y:S02]  /*28260*/  IMAD.MOV.U32 R12, RZ, RZ, R11 ;  /* 0x000000ffff0c7224 */ /* 0x004fe400078e000b */
[----:B------:R-:W-:Y:S02]  /*28270*/  IMAD.MOV.U32 R13, RZ, RZ, R10 ;  /* 0x000000ffff0d7224 */ /* 0x000fe400078e000a */
[----:B---3--:R-:W-:Y:S02]  /*28280*/  IMAD.MOV.U32 R14, RZ, RZ, R9 ;  /* 0x000000ffff0e7224 */ /* 0x008fe400078e0009 */
[----:B------:R-:W-:Y:S02]  /*28290*/  IMAD.MOV.U32 R15, RZ, RZ, R8 ;  /* 0x000000ffff0f7224 */ /* 0x000fe400078e0008 */
[----:B------:R-:W0:Y:S05]  /*282a0*/  LDSM.16.MT88.4 R8, [R0+0xe100] ;  /* 0x00e100000008783b */ /* 0x000e2a0000004200 */
[----:B------:R-:W-:Y:S01]  /*282b0*/  HMMA.16816.F32.BF16 R4, R4, R24, R12 ;  /* 0x000000180404723c */ /* 0x000fe2000004180c */
[----:B0-----:R-:W-:Y:S01]  /*282c0*/  STL.64 [R1+0x1388], R10 ;  /* 0x0013880a01007387 */ /* 0x001fe20000100a00 */
[----:B------:R-:W-:Y:S02]  /*282d0*/  STL.64 [R1+0x1380], R8 ;  /* 0x0013800801007387 */ /* 0x000fe40000100a00 */
[----:B------:R-:W-:Y:S02]  /*282e0*/  STL.64 [R1+0x1480], R26 ;  /* 0x0014801a01007387 */ /* 0x000fe40000100a00 */
[----:B------:R-:W-:Y:S11]  /*282f0*/  STL.64 [R1+0x1478], R24 ;  /* 0x0014781801007387 */ /* 0x000ff60000100a00 */
[----:B------:R-:W-:Y:S06]  /*28300*/  @!UPT UIADD3 URZ, URZ, URZ, URZ ;  /* 0x0000003f3f3ff290 */ /* 0x000fec000fffe03f */
[----:B------:R-:W-:Y:S01]  /*28310*/  STL.64 [R1+0xe0], R4 ;  /* 0x0000e00401007387 */ /* 0x000fe20000100a00 */
[----:B------:R-:W-:Y:S02]  /*28320*/  STL.64 [R1+0xe8], R6 ;  /* 0x0000e80601007387 */ /* 0x000fe40000100a00 */
[----:B------:R0:W1:Y:S02]  /*28330*/  LDSM.16.MT88.4 R4, [R0+0xe180] ;  /* 0x00e180000004783b */ /* 0x0000640000004200 */
[----:B0-----:R-:W2:Y:S02]  /*28340*/  LDL.LU R0, [R1+0x1508] ;  /* 0x0015080001007983 */ /* 0x001ea40000300800 */
[----:B------:R-:W-:Y:S02]  /*28350*/  IMAD.MOV.U32 R16, RZ, RZ, R29 ;  /* 0x000000ffff107224 */ /* 0x000fe400078e001d */
[----:B------:R-:W-:Y:S01]  /*28360*/  IMAD.MOV.U32 R17, RZ, RZ, R28 ;  /* 0x000000ffff117224 */ /* 0x000fe200078e001c */
[----:B-1----:R-:W-:Y:S01]  /*28370*/  STL.64 [R1+0x12e8], R6 ;  /* 0x0012e80601007387 */ /* 0x002fe20000100a00 */
[----:B------:R0:W-:Y:S03]  /*28380*/  STL.64 [R1+0x12e0], R4 ;  /* 0x0012e00401007387 */ /* 0x0001e60000100a00 */
[----:B0-----:R-:W3:Y:S01]  /*28390*/  LDL.LU R4, [R1+0x280] ;  /* 0x0002800001047983 */ /* 0x001ee20000300800 */
[----:B------:R-:W3:Y:S02]  /*283a0*/  LDL.LU R5, [R1+0x284] ;  /* 0x0002840001057983 */ /* 0x000ee40000300800 */
[----:B------:R-:W4:Y:S02]  /*283b0*/  LDL.LU R6, [R1+0x288] ;  /* 0x0002880001067983 */ /* 0x000f240000300800 */
[----:B------:R-:W4:Y:S01]  /*283c0*/  LDL.LU R7, [R1+0x28c] ;  /* 0x00028c0001077983 */ /* 0x000f220000300800 */
[----:B------:R-:W3:Y:S01]  /*283d0*/  LDL.LU R29, [R1+0x1504] ;  /* 0x00150400011d7983 */ /* 0x000ee20000300800 */
[----:B------:R-:W3:Y:S02]  /*283e0*/  LDL.LU R28, [R1+0x1500] ;  /* 0x00150000011c7983 */ /* 0x000ee40000300800 */
[----:B------:R2:W-:Y:S02]  /*283f0*/  STL.64 [R1+0x14a0], R16 ;  /* 0x0014a01001007387 */ /* 0x0005e40000100a00 */
[----:B--2---:R-:W-:-:S02]  /*28400*/  IMAD.MOV.U32 R16, RZ, RZ, R0 ;  /* 0x000000ffff107224 */ /* 0x004fc400078e0000 */
[----:B------:R-:W2:Y:S01]  /*28410*/  LDL.LU R0, [R1+0x14fc] ;  /* 0x0014fc0001007983 */ /* 0x000ea20000300800 */
[----:B------:R-:W2:Y:S03]  /*28420*/  LDL.LU R17, [R1+0x44] ;  /* 0x0000440001117983 */ /* 0x000ea60000300800 */
[----:B--2---:R0:W-:Y:S04]  /*28430*/  STL.64 [R1+0x14b8], R16 ;  /* 0x0014b81001007387 */ /* 0x0041e80000100a00 */
[----:B0-----:R-:W2:Y:S01]  /*28440*/  LDL.LU R16, [R1+0x50] ;  /* 0x0000500001107983 */ /* 0x001ea20000300800 */
[----:B---3--:R-:W-:Y:S02]  /*28450*/  IMAD.MOV.U32 R17, RZ, RZ, R29 ;  /* 0x000000ffff117224 */ /* 0x008fe400078e001d */
[----:B------:R-:W3:Y:S03]  /*28460*/  LDL.LU R29, [R1+0x14f8] ;  /* 0x0014f800011d7983 */ /* 0x000ee60000300800 */
[----:B--2---:R0:W-:Y:S02]  /*28470*/  STL.64 [R1+0x14d0], R16 ;  /* 0x0014d01001007387 */ /* 0x0041e40000100a00 */
[----:B0-----:R-:W-:-:S02]  /*28480*/  IMAD.MOV.U32 R16, RZ, RZ, R28 ;  /* 0x000000ffff107224 */ /* 0x001fc400078e001c */
[----:B------:R-:W-:Y:S01]  /*28490*/  IMAD.MOV.U32 R17, RZ, RZ, R0 ;  /* 0x000000ffff117224 */ /* 0x000fe200078e0000 */
[----:B------:R-:W2:Y:S01]  /*284a0*/  LDL.LU R28, [R1+0x14f4] ;  /* 0x0014f400011c7983 */ /* 0x000ea20000300800 */
[----:B------:R-:W2:Y:S02]  /*284b0*/  LDL.LU R0, [R1+0x14f0] ;  /* 0x0014f00001007983 */ /* 0x000ea40000300800 */
[----:B------:R-:W2:Y:S02]  /*284c0*/  LDL.LU R8, [R1+0x2c0] ;  /* 0x0002c00001087983 */ /* 0x000ea40000300800 */
[----:B------:R-:W2:Y:S01]  /*284d0*/  LDL.LU R9, [R1+0x2c4] ;  /* 0x0002c40001097983 */ /* 0x000ea20000300800 */
[----:B------:R-:W2:Y:S01]  /*284e0*/  LDL.LU R10, [R1+0x2c8] ;  /* 0x0002c800010a7983 */ /* 0x000ea20000300800 */
[----:B------:R-:W2:Y:S03]  /*284f0*/  LDL.LU R11, [R1+0x2cc] ;  /* 0x0002cc00010b7983 */ /* 0x000ea60000300800 */
        /* <DEDUP_REMOVED lines=19> */
[----:B------:R-:W-:Y:S01]  /*28630*/  IMAD.MOV.U32 R13, RZ, RZ, R18 ;  /* 0x000000ffff0d7224 */ /* 0x000fe200078e0012 */
[----:B----4-:R-:W-:Y:S01]  /*28640*/  STL.64 [R1+0x1490], R6 ;  /* 0x0014900601007387 */ /* 0x010fe20000100a00 */
[----:B------:R0:W-:Y:S02]  /*28650*/  STL.64 [R1+0x1488], R4 ;  /* 0x0014880401007387 */ /* 0x0001e40000100a00 */
[----:B------:R-:W-:Y:S02]  /*28660*/  IMAD.MOV.U32 R27, RZ, RZ, R0 ;  /* 0x000000ffff1b7224 */ /* 0x000fe400078e0000 */
[----:B0-----:R-:W-:Y:S02]  /*28670*/  IMAD.MOV.U32 R4, RZ, RZ, R2 ;  /* 0x000000ffff047224 */ /* 0x001fe400078e0002 */
[----:B------:R-:W-:Y:S01]  /*28680*/  IMAD.MOV.U32 R5, RZ, RZ, R3 ;  /* 0x000000ffff057224 */ /* 0x000fe200078e0003 */
[----:B------:R-:W4:Y:S01]  /*28690*/  LDL.LU R2, [R1+0x14ec] ;  /* 0x0014ec0001027983 */ /* 0x000f220000300800 */
[----:B------:R-:W3:Y:S02]  /*286a0*/  LDL.LU R3, [R1+0x14e8] ;  /* 0x0014e80001037983 */ /* 0x000ee40000300800 */
[----:B------:R0:W-:Y:S02]  /*286b0*/  STL.64 [R1+0x1498], R12 ;  /* 0x0014980c01007387 */ /* 0x0001e40000100a00 */
[----:B0-----:R-:W3:Y:S01]  /*286c0*/  LDL.LU R12, [R1+0x2b0] ;  /* 0x0002b000010c7983 */ /* 0x001ee20000300800 */
[----:B------:R-:W3:Y:S02]  /*286d0*/  LDL.LU R13, [R1+0x2b4] ;  /* 0x0002b400010d7983 */ /* 0x000ee40000300800 */
[----:B------:R-:W3:Y:S02]  /*286e0*/  LDL.LU R14, [R1+0x2b8] ;  /* 0x0002b800010e7983 */ /* 0x000ee40000300800 */
[----:B------:R-:W4:Y:S01]  /*286f0*/  LDL.LU R15, [R1+0x2bc] ;  /* 0x0002bc00010f7983 */ /* 0x000f220000300800 */
[----:B------:R-:W4:Y:S01]  /*28700*/  LDL.LU R24, [R1+0x2a0] ;  /* 0x0002a00001187983 */ /* 0x000f220000300800 */
[----:B--2---:R-:W-:Y:S03]  /*28710*/  HMMA.16816.F32.BF16 R16, R20, R16, R8 ;  /* 0x000000101410723c */ /* 0x004fe60000041808 */
[----:B------:R-:W2:Y:S01]  /*28720*/  LDL.LU.64 R10, [R1+0x14e0] ;  /* 0x0014e000010a7983 */ /* 0x000ea20000300a00 */
[----:B------:R-:W2:Y:S11]  /*28730*/  LDL.LU.64 R8, [R1+0x14d8] ;  /* 0x0014d80001087983 */ /* 0x000eb60000300a00 */
[----:B------:R-:W-:Y:S08]  /*28740*/  @!UPT UIADD3 URZ, URZ, URZ, URZ ;  /* 0x0000003f3f3ff290 */ /* 0x000ff0000fffe03f */
[----:B------:R0:W-:Y:S01]  /*28750*/  STL [R1+0xd0], R16 ;  /* 0x0000d01001007387 */ /* 0x0001e20000100800 */
[----:B------:R-:W-:-:S03]  /*28760*/  IMAD.MOV.U32 R0, RZ, RZ, R17 ;  /* 0x000000ffff007224 */ /* 0x000fc600078e0011 */
[----:B0-----:R-:W2:Y:S01]  /*28770*/  LDL.LU.64 R16, [R1+0x14d0] ;  /* 0x0014d00001107983 */ /* 0x001ea20000300a00 */
[----:B---3--:R-:W-:Y:S02]  /*28780*/  IMAD.MOV.U32 R25, RZ, RZ, R3 ;  /* 0x000000ffff197224 */ /* 0x008fe400078e0003 */
[----:B----4-:R-:W-:Y:S02]  /*28790*/  IMAD.MOV.U32 R26, RZ, RZ, R2 ;  /* 0x000000ffff1a7224 */ /* 0x010fe400078e0002 */
[----:B------:R-:W-:Y:S02]  /*287a0*/  IMAD.MOV.U32 R3, RZ, RZ, R18 ;  /* 0x000000ffff037224 */ /* 0x000fe400078e0012 */
[----:B------:R-:W-:-:S05]  /*287b0*/  IMAD.MOV.U32 R2, RZ, RZ, R19 ;  /* 0x000000ffff027224 */ /* 0x000fca00078e0013 */
[----:B------:R-:W-:Y:S01]  /*287c0*/  STL [R1+0x1304], R2 ;  /* 0x0013040201007387 */ /* 0x000fe20000100800 */
[----:B------:R-:W-:Y:S02]  /*287d0*/  STL [R1+0x1300], R3 ;  /* 0x0013000301007387 */ /* 0x000fe40000100800 */
[----:B------:R-:W-:Y:S01]  /*287e0*/  STL [R1+0x12fc], R0 ;  /* 0x0012fc0001007387 */ /* 0x000fe20000100800 */
[C---:B--2---:R-:W-:Y:S01]  /*287f0*/  HMMA.16816.F32.BF16 R16, R20.reuse, R16, R8 ;  /* 0x000000101410723c */ /* 0x044fe20000041808 */
[----:B------:R-:W2:Y:S01]  /*28800*/  LDL.LU.64 R10, [R1+0x14c8] ;  /* 0x0014c800010a7983 */ /* 0x000ea20000300a00 */
[----:B------:R-:W2:Y:S11]  /*28810*/  LDL.LU.64 R8, [R1+0x14c0] ;  /* 0x0014c00001087983 */ /* 0x000eb60000300a00 */
[----:B------:R-:W-:Y:S10]  /*28820*/  @!UPT UIADD3 URZ, URZ, URZ, URZ ;  /* 0x0000003f3f3ff290 */ /* 0x000ff4000fffe03f */
[----:B------:R0:W-:Y:S01]  /*28830*/  STL.64 [R1+0xc0], R16 ;  /* 0x0000c01001007387 */ /* 0x0001e20000100a00 */
[----:B------:R2:W-:Y:S03]  /*28840*/  STL.64 [R1+0xc8], R18 ;  /* 0x0000c81201007387 */ /* 0x0005e60000100a00 */
[----:B0-----:R-:W2:Y:S02]  /*28850*/  LDL.LU.64 R16, [R1+0x14b8] ;  /* 0x0014b80001107983 */ /* 0x001ea40000300a00 */
[----:B--2---:R-:W-:Y:S02]  /*28860*/  HMMA.16816.F32.BF16 R16, R20, R16, R8 ;  /* 0x000000101410723c */ /* 0x004fe40000041808 */
[----:B------:R-:W2:Y:S01]  /*28870*/  LDL.LU.64 R10, [R1+0x14b0] ;  /* 0x0014b000010a7983 */ /* 0x000ea20000300a00 */
[----:B------:R-:W2:Y:S11]  /*28880*/  LDL.LU.64 R8, [R1+0x14a8] ;  /* 0x0014a80001087983 */ /* 0x000eb60000300a00 */
[----:B------:R-:W-:Y:S09]  /*28890*/  @!UPT UIADD3 URZ, URZ, URZ, URZ ;  /* 0x0000003f3f3ff290 */ /* 0x000ff2000fffe03f */
[----:B------:R0:W-:Y:S01]  /*288a0*/  STL [R1+0xb0], R16 ;  /* 0x0000b01001007387 */ /* 0x0001e20000100800 */
[----:B------:R-:W-:-:S03]  /*288b0*/  IMAD.MOV.U32 R2, RZ, RZ, R17 ;  /* 0x000000ffff027224 */ /* 0x000fc600078e0011 */
[----:B0-----:R-:W2:Y:S01]  /*288c0*/  LDL.LU.64 R16, [R1+0x14a0] ;  /* 0x0014a00001107983 */ /* 0x001ea20000300a00 */
[----:B------:R-:W-:Y:S02]  /*288d0*/  IMAD.MOV.U32 R0, RZ, RZ, R19 ;  /* 0x000000ffff007224 */ /* 0x000fe400078e0013 */
[----:B------:R-:W-:-:S03]  /*288e0*/  IMAD.MOV.U32 R3, RZ, RZ, R18 ;  /* 0x000000ffff037224 */ /* 0x000fc600078e0012 */
[----:B------:R-:W-:Y:S02]  /*288f0*/  STL [R1+0x1310], R0 ;  /* 0x0013100001007387 */ /* 0x000fe40000100800 */
[----:B------:R-:W-:Y:S02]  /*28900*/  STL [R1+0x130c], R3 ;  /* 0x00130c0301007387 */ /* 0x000fe40000100800 */
[----:B------:R-:W-:Y:S01]  /*28910*/  STL [R1+0x1308], R2 ;  /* 0x0013080201007387 */ /* 0x000fe20000100800 */
[C---:B------:R-:W-:Y:S08]  /*28920*/  HMMA.16816.F32.BF16 R4, R20.reuse, R4, R12 ;  /* 0x000000041404723c */ /* 0x040ff0000004180c */
[----:B--2---:R-:W-:Y:S01]  /*28930*/  HMMA.16816.F32.BF16 R8, R20, R16, R8 ;  /* 0x000000101408723c */ /* 0x004fe20000041808 */
[----:B------:R-:W2:Y:S11]  /*28940*/  LDL.LU R16, [R1+0x270] ;  /* 0x0002700001107983 */ /* 0x000eb60000300800 */
[----:B------:R-:W-:Y:S11]  /*28950*/  @!UPT UIADD3 URZ, URZ, URZ, URZ ;  /* 0x0000003f3f3ff290 */ /* 0x000ff6000fffe03f */
[----:B------:R0:W-:Y:S01]  /*28960*/  STL.64 [R1+0xa0], R8 ;  /* 0x0000a00801007387 */ /* 0x0001e20000100a00 */
[----:B------:R1:W-:Y:S02]  /*28970*/  STL.64 [R1+0xa8], R10 ;  /* 0x0000a80a01007387 */ /* 0x0003e40000100a00 */
[----:B------:R-:W2:Y:S02]  /*28980*/  LDL.LU R17, [R1+0x274] ;  /* 0x0002740001117983 */ /* 0x000ea40000300800 */
[----:B------:R-:W2:Y:S01]  /*28990*/  LDL.LU R18, [R1+0x278] ;  /* 0x0002780001127983 */ /* 0x000ea20000300800 */
[----:B------:R-:W2:Y:S04]  /*289a0*/  LDL.LU R19, [R1+0x27c] ;  /* 0x00027c0001137983 */ /* 0x000ea80000300800 */
[----:B0-----:R-:W3:Y:S01]  /*289b0*/  LDL.LU R8, [R1+0x260] ;  /* 0x0002600001087983 */ /* 0x001ee20000300800 */
[----:B------:R-:W3:Y:S02]  /*289c0*/  LDL.LU R9, [R1+0x264] ;  /* 0x0002640001097983 */ /* 0x000ee40000300800 */
[----:B-1----:R-:W3:Y:S02]  /*289d0*/  LDL.LU R10, [R1+0x268] ;  /* 0x00026800010a7983 */ /* 0x002ee40000300800 */
[----:B------:R-:W3:Y:S01]  /*289e0*/  LDL.LU R11, [R1+0x26c] ;  /* 0x00026c00010b7983 */ /* 0x000ee20000300800 */
[----:B------:R-:W4:Y:S01]  /*289f0*/  LDL.LU.64 R12, [R1+0x1498] ;  /* 0x00149800010c7983 */ /* 0x000f220000300a00 */
[----:B------:R-:W-:-:S02]  /*28a00*/  IMAD.MOV.U32 R2, RZ, RZ, R7 ;  /* 0x000000ffff027224 */ /* 0x000fc400078e0007 */
[----:B------:R-:W-:Y:S02]  /*28a10*/  IMAD.MOV.U32 R3, RZ, RZ, R6 ;  /* 0x000000ffff037224 */ /* 0x000fe400078e0006 */
[----:B------:R-:W-:Y:S01]  /*28a20*/  IMAD.MOV.U32 R0, RZ, RZ, R5 ;  /* 0x000000ffff007224 */ /* 0x000fe200078e0005 */
[----:B------:R0:W-:Y:S01]  /*28a30*/  STL [R1+0x90], R4 ;  /* 0x0000900401007387 */ /* 0x0001e20000100800 */
[----:B------:R-:W2:Y:S03]  /*28a40*/  LDL.LU.64 R6, [R1+0x1490] ;  /* 0x0014900001067983 */ /* 0x000ea60000300a00 */
[----:B0-----:R-:W2:Y:S01]  /*28a50*/  LDL.LU.64 R4, [R1+0x1488] ;  /* 0x0014880001047983 */ /* 0x001ea20000300a00 */
[----:B------:R-:W-:Y:S02]  /*28a60*/  STL [R1+0x13ec], R2 ;  /* 0x0013ec0201007387 */ /* 0x000fe40000100800 */
[----:B------:R-:W-:Y:S02]  /*28a70*/  STL [R1+0x13e8], R3 ;  /* 0x0013e80301007387 */ /* 0x000fe40000100800 */
[----:B------:R-:W-:Y:S01]  /*28a80*/  STL [R1+0x13d0], R0 ;  /* 0x0013d00001007387 */ /* 0x000fe20000100800 */
[C---:B----4-:R-:W-:Y:S01]  /*28a90*/  HMMA.16816.F32.BF16 R12, R20.reuse, R12, R24 ;  /* 0x0000000c140c723c */ /* 0x050fe20000041818 */
[----:B------:R-:W4:Y:S01]  /*28aa0*/  LDL.LU.64 R26, [R1+0x1480] ;  /* 0x00148000011a7983 */ /* 0x000f220000300a00 */
[----:B------:R-:W2:Y:S11]  /*28ab0*/  LDL.LU.64 R24, [R1+0x1478] ;  /* 0x0014780001187983 */ /* 0x000eb60000300a00 */
[----:B------:R-:W-:Y:S10]  /*28ac0*/  @!UPT UIADD3 URZ, URZ, URZ, URZ ;  /* 0x0000003f3f3ff290 */ /* 0x000ff4000fffe03f */
[----:B------:R0:W-:Y:S01]  /*28ad0*/  STL.64 [R1+0x80], R12 ;  /* 0x0000800c01007387 */ /* 0x0001e20000100a00 */
[----:B------:R2:W-:Y:S03]  /*28ae0*/  STL.64 [R1+0x88], R14 ;  /* 0x0000880e01007387 */ /* 0x0005e60000100a00 */
[----:B0-----:R-:W2:Y:S02]  /*28af0*/  LDL.LU.64 R12, [R1+0x1470] ;  /* 0x00147000010c7983 */ /* 0x001ea40000300a00 */
[C---:B--2---:R-:W-:Y:S11]  /*28b00*/  HMMA.16816.F32.BF16 R12, R20.reuse, R12, R4 ;  /* 0x0000000c140c723c */ /* 0x044ff60000041804 */
[----:B------:R-:W-:Y:S11]  /*28b10*/  @!UPT UIADD3 URZ, URZ, URZ, URZ ;  /* 0x0000003f3f3ff290 */ /* 0x000ff6000fffe03f */
[----:B------:R-:W-:Y:S02]  /*28b20*/  @!UPT UIADD3 URZ, URZ, URZ, URZ ;  /* 0x0000003f3f3ff290 */ /* 0x000fe4000fffe03f */
[----:B------:R-:W-:Y:S02]  /*28b30*/  IMAD.MOV.U32 R7, RZ, RZ, R12 ;  /* 0x000000ffff077224 */ /* 0x000fe400078e000c */
[----:B------:R-:W-:Y:S01]  /*28b40*/  IMAD.MOV.U32 R6, RZ, RZ, R13 ;  /* 0x000000ffff067224 */ /* 0x000fe200078e000d */
[----:B------:R-:W2:Y:S01]  /*28b50*/  LDL.LU R12, [R1+0x240] ;  /* 0x00024000010c7983 */ /* 0x000ea20000300800 */
[----:B------:R-:W-:Y:S02]  /*28b60*/  IMAD.MOV.U32 R5, RZ, RZ, R14 ;  /* 0x000000ffff057224 */ /* 0x000fe400078e000e */
[----:B------:R-:W2:Y:S02]  /*28b70*/  LDL.LU R13, [R1+0x244] ;  /* 0x00024400010d7983 */ /* 0x000ea40000300800 */
[----:B------:R-:W-:Y:S01]  /*28b80*/  IMAD.MOV.U32 R4, RZ, RZ, R15 ;  /* 0x000000ffff047224 */ /* 0x000fe200078e000f */
[----:B------:R-:W2:Y:S01]  /*28b90*/  LDL.LU R14, [R1+0x248] ;  /* 0x00024800010e7983 */ /* 0x000ea20000300800 */
[----:B------:R-:W2:Y:S03]  /*28ba0*/  LDL.LU R15, [R1+0x24c] ;  /* 0x00024c00010f7983 */ /* 0x000ea60000300800 */
[----:B--2---:R0:W-:Y:S01]  /*28bb0*/  STL.64 [R1+0x1458], R14 ;  /* 0x0014580e01007387 */ /* 0x0041e20000100a00 */
[----:B------:R-:W-:Y:S03]  /*28bc0*/  STL.64 [R1+0x1450], R12 ;  /* 0x0014500c01007387 */ /* 0x000fe60000100a00 */
[----:B0-----:R-:W2:Y:S01]  /*28bd0*/  LDL.64 R14, [R1+0x68] ;  /* 0x00006800010e7983 */ /* 0x001ea20000100a00 */
[----:B------:R0:W-:Y:S02]  /*28be0*/  STL.64 [R1+0x1398], R6 ;  /* 0x0013980601007387 */ /* 0x0001e40000100a00 */
[----:B------:R1:W-:Y:S01]  /*28bf0*/  STL.64 [R1+0x1390], R4 ;  /* 0x0013900401007387 */ /* 0x0003e20000100a00 */
[----:B0-----:R-:W2:Y:S01]  /*28c00*/  LDL.LU.64 R6, [R1+0x18] ;  /* 0x0000180001067983 */ /* 0x001ea20000300a00 */
[----:B------:R-:W-:Y:S03]  /*28c10*/  HMMA.16816.F32.BF16 R20, R20, R24, R16 ;  /* 0x000000181414723c */ /* 0x000fe60000041810 */
[----:B--2---:R0:W-:Y:S01]  /*28c20*/  STL.64 [R1+0x1430], R6 ;  /* 0x0014300601007387 */ /* 0x0041e20000100a00 */
[----:B-1----:R-:W2:Y:S02]  /*28c30*/  LDL.LU R4, [R1+0x250] ;  /* 0x0002500001047983 */ /* 0x002ea40000300800 */
[----:B------:R-:W2:Y:S01]  /*28c40*/  LDL.LU R5, [R1+0x254] ;  /* 0x0002540001057983 */ /* 0x000ea20000300800 */
[----:B0-----:R-:W2:Y:S01]  /*28c50*/  LDL.LU R6, [R1+0x258] ;  /* 0x0002580001067983 */ /* 0x001ea20000300800 */
[----:B------:R-:W3:Y:S02]  /*28c60*/  LDL.LU.64 R18, [R1+0x1468] ;  /* 0x0014680001127983 */ /* 0x000ee40000300a00 */
[----:B------:R-:W3:Y:S11]  /*28c70*/  LDL.LU.64 R16, [R1+0x1460] ;  /* 0x0014600001107983 */ /* 0x000ef60000300a00 */
[----:B------:R-:W-:Y:S02]  /*28c80*/  @!UPT UIADD3 URZ, URZ, URZ, URZ ;  /* 0x0000003f3f3ff290 */ /* 0x000fe4000fffe03f */
[----:B------:R0:W-:Y:S01]  /*28c90*/  STL.64 [R1+0x1238], R22 ;  /* 0x0012381601007387 */ /* 0x0001e20000100a00 */
[----:B------:R-:W-:Y:S01]  /*28ca0*/  STL.64 [R1+0x1348], R20 ;  /* 0x0013481401007387 */ /* 0x000fe20000100a00 */
[----:B------:R-:W-:Y:S02]  /*28cb0*/  IMAD.MOV.U32 R2, RZ, RZ, R14 ;  /* 0x000000ffff027224 */ /* 0x000fe400078e000e */
[----:B------:R-:W-:Y:S01]  /*28cc0*/  IMAD.MOV.U32 R3, RZ, RZ, R15 ;  /* 0x000000ffff037224 */ /* 0x000fe200078e000f */
[----:B0-----:R-:W2:Y:S01]  /*28cd0*/  LDL.LU.64 R22, [R1+0x48] ;  /* 0x0000480001167983 */ /* 0x001ea20000300a00 */
[----:B---3--:R-:W-:Y:S03]  /*28ce0*/  HMMA.16816.F32.BF16 R8, R16, R14, R8 ;  /* 0x0000000e1008723c */ /* 0x008fe60000041808 */
[----:B------:R-:W3:Y:S01]  /*28cf0*/  LDL.LU.64 R14, [R1+0x1458] ;  /* 0x00145800010e7983 */ /* 0x000ee20000300a00 */
[----:B------:R-:W3:Y:S11]  /*28d00*/  LDL.LU.64 R12, [R1+0x1450] ;  /* 0x00145000010c7983 */ /* 0x000ef60000300a00 */
[----:B------:R-:W-:Y:S08]  /*28d10*/  @!UPT UIADD3 URZ, URZ, URZ, URZ ;  /* 0x0000003f3f3ff290 */ /* 0x000ff0000fffe03f */
[----:B------:R0:W-:Y:S01]  /*28d20*/  STL.64 [R1+0x2d0], R8 ;  /* 0x0002d00801007387 */ /* 0x0001e20000100a00 */
[----:B------:R4:W-:Y:S02]  /*28d30*/  STL.64 [R1+0x2d8], R10 ;  /* 0x0002d80a01007387 */ /* 0x0009e40000100a00 */
[----:B------:R-:W-:Y:S02]  /*28d40*/  IMAD.MOV.U32 R24, RZ, RZ, R8 ;  /* 0x000000ffff187224 */ /* 0x000fe400078e0008 */
[----:B0-----:R-:W2:Y:S01]  /*28d50*/  LDL.LU R8, [R1+0x170] ;  /* 0x0001700001087983 */ /* 0x001ea20000300800 */
[----:B------:R-:W-:Y:S02]  /*28d60*/  IMAD.MOV.U32 R7, RZ, RZ, R28 ;  /* 0x000000ffff077224 */ /* 0x000fe400078e001c */
[----:B------:R-:W-:Y:S02]  /*28d70*/  IMAD.MOV.U32 R28, RZ, RZ, R9 ;  /* 0x000000ffff1c7224 */ /* 0x000fe400078e0009 */
[----:B----4-:R-:W-:-:S02]  /*28d80*/  IMAD.MOV.U32 R10, RZ, RZ, R26 ;  /* 0x000000ffff0a7224 */ /* 0x010fc400078e001a */
[----:B------:R-:W-:Y:S02]  /*28d90*/  IMAD.MOV.U32 R11, RZ, RZ, R29 ;  /* 0x000000ffff0b7224 */ /* 0x000fe400078e001d */
[----:B------:R-:W-:Y:S02]  /*28da0*/  IMAD.MOV.U32 R9, RZ, RZ, R27 ;  /* 0x000000ffff097224 */ /* 0x000fe400078e001b */
[----:B------:R-:W4:Y:S01]  /*28db0*/  LDL.LU R27, [R1+0x144c] ;  /* 0x00144c00011b7983 */ /* 0x000f220000300800 */
[----:B------:R-:W4:Y:S02]  /*28dc0*/  LDL.LU R26, [R1+0x1448] ;  /* 0x00144800011a7983 */ /* 0x000f240000300800 */
[----:B------:R0:W-:Y:S01]  /*28dd0*/  STL.64 [R1+0x13a8], R10 ;  /* 0x0013a80a01007387 */ /* 0x0001e20000100a00 */
[----:B--2---:R-:W-:Y:S01]  /*28de0*/  STL.64 [R1+0x13a0], R8 ;  /* 0x0013a00801007387 */ /* 0x004fe20000100a00 */
[----:B0-----:R-:W2:Y:S03]  /*28df0*/  LDL.LU.64 R10, [R1+0x28] ;  /* 0x00002800010a7983 */ /* 0x001ea60000300a00 */
[----:B--2---:R0:W-:Y:S04]  /*28e00*/  STL.64 [R1+0x1438], R10 ;  /* 0x0014380a01007387 */ /* 0x0041e80000100a00 */
[----:B0-----:R-:W2:Y:S01]  /*28e10*/  LDL.64 R10, [R1+0x58] ;  /* 0x00005800010a7983 */ /* 0x001ea20000100a00 */
[----:B------:R-:W-:Y:S02]  /*28e20*/  STL [R1+0x10e4], R24 ;  /* 0x0010e41801007387 */ /* 0x000fe40000100800 */
[----:B------:R-:W-:Y:S01]  /*28e30*/  STL [R1+0x10e0], R28 ;  /* 0x0010e01c01007387 */ /* 0x000fe20000100800 */
[C---:B--2---:R-:W-:Y:S11]  /*28e40*/  HMMA.16816.F32.BF16 R4, R16.reuse, R10, R4 ;  /* 0x0000000a1004723c */ /* 0x044ff60000041804 */
[----:B------:R-:W-:Y:S11]  /*28e50*/  @!UPT UIADD3 URZ, URZ, URZ, URZ ;  /* 0x0000003f3f3ff290 */ /* 0x000ff6000fffe03f */
[----:B------:R-:W-:Y:S01]  /*28e60*/  @!UPT UIADD3 URZ, URZ, URZ, URZ ;  /* 0x0000003f3f3ff290 */ /* 0x000fe2000fffe03f */
[----:B------:R-:W-:Y:S01]  /*28e70*/  STL.64 [R1+0x2c0], R4 ;  /* 0x0002c00401007387 */ /* 0x000fe20000100a00 */
[----:B------:R-:W-:Y:S02]  /*28e80*/  IMAD.MOV.U32 R29, RZ, RZ, R5 ;  /* 0x000000ffff1d7224 */ /* 0x000fe400078e0005 */
[----:B------:R3:W-:Y:S02]  /*28e90*/  STL.64 [R1+0x2c8], R6 ;  /* 0x0002c80601007387 */ /* 0x0007e40000100a00 */
[----:B------:R-:W-:Y:S02]  /*28ea0*/  IMAD.MOV.U32 R25, RZ, RZ, R4 ;  /* 0x000000ffff197224 */ /* 0x000fe400078e0004 */
[----:B---3--:R-:W-:Y:S03]  /*28eb0*/  HMMA.16816.F32.BF16 R4, R16, R22, R12 ;  /* 0x000000161004723c */ /* 0x008fe6000004180c */
[----:B------:R0:W-:Y:S01]  /*28ec0*/  STL [R1+0x10ec], R25 ;  /* 0x0010ec1901007387 */ /* 0x0001e20000100800 */
[----:B----4-:R1:W-:Y:S02]  /*28ed0*/  STL.64 [R1+0x1440], R26 ;  /* 0x0014401a01007387 */ /* 0x0103e40000100a00 */
[----:B------:R-:W-:Y:S02]  /*28ee0*/  STL [R1+0x10e8], R29 ;  /* 0x0010e81d01007387 */ /* 0x000fe40000100800 */
[----:B------:R-:W2:Y:S02]  /*28ef0*/  LDL.LU R24, [R1+0x230] ;  /* 0x0002300001187983 */ /* 0x000ea40000300800 */
[----:B------:R-:W-:-:S02]  /*28f00*/  IMAD.MOV.U32 R0, RZ, RZ, R10 ;  /* 0x000000ffff007224 */ /* 0x000fc400078e000a */
[----:B------:R-:W-:-:S11]  /*28f10*/  IMAD.MOV.U32 R28, RZ, RZ, R11 ;  /* 0x000000ffff1c7224 */ /* 0x000fd600078e000b */
[----:B------:R3:W-:Y:S01]  /*28f20*/  STL.64 [R1+0x300], R4 ;  /* 0x0003000401007387 */ /* 0x0007e20000100a00 */
[----:B------:R4:W-:Y:S02]  /*28f30*/  STL.64 [R1+0x308], R6 ;  /* 0x0003080601007387 */ /* 0x0009e40000100a00 */
[----:B0-----:R-:W2:Y:S02]  /*28f40*/  LDL.LU R25, [R1+0x234] ;  /* 0x0002340001197983 */ /* 0x001ea40000300800 */
[----:B-1----:R-:W2:Y:S01]  /*28f50*/  LDL.LU R26, [R1+0x238] ;  /* 0x00023800011a7983 */ /* 0x002ea20000300800 */
[----:B------:R-:W2:Y:S01]  /*28f60*/  LDL.LU R27, [R1+0x23c] ;  /* 0x00023c00011b7983 */ /* 0x000ea20000300800 */
[----:B------:R-:W2:Y:S03]  /*28f70*/  LDL.64 R10, [R1+0x38] ;  /* 0x00003800010a7983 */ /* 0x000ea60000100a00 */
[----:B---3--:R-:W3:Y:S01]  /*28f80*/  LDL.LU R4, [R1+0x220] ;  /* 0x0002200001047983 */ /* 0x008ee20000300800 */
[----:B------:R-:W3:Y:S02]  /*28f90*/  LDL.LU R5, [R1+0x224] ;  /* 0x0002240001057983 */ /* 0x000ee40000300800 */
[----:B----4-:R-:W3:Y:S02]  /*28fa0*/  LDL.LU R6, [R1+0x228] ;  /* 0x0002280001067983 */ /* 0x010ee40000300800 */
[----:B------:R-:W3:Y:S01]  /*28fb0*/  LDL.LU R7, [R1+0x22c] ;  /* 0x00022c0001077983 */ /* 0x000ee20000300800 */
[----:B------:R-:W4:Y:S01]  /*28fc0*/  LDL.LU R12, [R1+0x1f0] ;  /* 0x0001f000010c7983 */ /* 0x000f220000300800 */
[----:B------:R-:W4:Y:S02]  /*28fd0*/  LDL.LU R13, [R1+0x1f4] ;  /* 0x0001f400010d7983 */ /* 0x000f240000300800 */
[----:B------:R-:W2:Y:S02]  /*28fe0*/  LDL.LU R14, [R1+0x1f8] ;  /* 0x0001f800010e7983 */ /* 0x000ea40000300800 */
[----:B------:R-:W2:Y:S02]  /*28ff0*/  LDL.LU R15, [R1+0x1fc] ;  /* 0x0001fc00010f7983 */ /* 0x000ea40000300800 */
[----:B--2---:R0:W-:Y:S01]  /*29000*/  STL.64 [R1+0x1408], R14 ;  /* 0x0014080e01007387 */ /* 0x0041e20000100a00 */
[----:B----4-:R1:W-:Y:S03]  /*29010*/  STL.64 [R1+0x1400], R12 ;  /* 0x0014000c01007387 */ /* 0x0103e60000100a00 */
[----:B0-----:R-:W2:Y:S04]  /*29020*/  LDL.LU.64 R14, [R1+0x8] ;  /* 0x00000800010e7983 */ /* 0x001ea80000300a00 */
[----:B--2---:R0:W-:Y:S01]  /*29030*/  STL.64 [R1+0x1428], R14 ;  /* 0x0014280e01007387 */ /* 0x0041e20000100a00 */
[----:B-1----:R-:W2:Y:S02]  /*29040*/  LDL.LU R12, [R1+0x210] ;  /* 0x00021000010c7983 */ /* 0x002ea40000300800 */
[----:B------:R-:W2:Y:S01]  /*29050*/  LDL.LU R13, [R1+0x214] ;  /* 0x00021400010d7983 */ /* 0x000ea20000300800 */
[----:B0-----:R-:W2:Y:S01]  /*29060*/  LDL.LU R14, [R1+0x218] ;  /* 0x00021800010e7983 */ /* 0x001ea20000300800 */
[----:B------:R-:W2:Y:S02]  /*29070*/  LDL.LU R15, [R1+0x21c] ;  /* 0x00021c00010f7983 */ /* 0x000ea40000300800 */
[----:B------:R0:W-:Y:S02]  /*29080*/  STL.64 [R1+0x13c8], R22 ;  /* 0x0013c81601007387 */ /* 0x0001e40000100a00 */
[----:B------:R-:W4:Y:S01]  /*29090*/  LDL.LU R20, [R1+0x1d0] ;  /* 0x0001d00001147983 */ /* 0x000f220000300800 */
[----:B------:R-:W4:Y:S04]  /*290a0*/  LDL.LU R21, [R1+0x1d4] ;  /* 0x0001d40001157983 */ /* 0x000f280000300800 */
[----:B0-----:R-:W2:Y:S01]  /*290b0*/  LDL.LU R22, [R1+0x1d8] ;  /* 0x0001d80001167983 */ /* 0x001ea20000300800 */
[----:B------:R-:W2:Y:S01]  /*290c0*/  LDL.LU R23, [R1+0x1dc] ;  /* 0x0001dc0001177983 */ /* 0x000ea20000300800 */
[----:B------:R-:W-:Y:S02]  /*290d0*/  HMMA.16816.F32.BF16 R24, R16, R10, R24 ;  /* 0x0000000a1018723c */ /* 0x000fe40000041818 */
        /* <DEDUP_REMOVED lines=10> */
[----:B------:R-:W2:Y:S02]  /*29180*/  LDL.LU R22, [R1+0x208] ;  /* 0x0002080001167983 */ /* 0x000ea40000300800 */
[----:B------:R-:W2:Y:S01]  /*29190*/  LDL.LU R23, [R1+0x20c] ;  /* 0x00020c0001177983 */ /* 0x000ea20000300800 */
[----:B------:R0:W-:Y:S01]  /*291a0*/  STL.64 [R1+0x2f0], R24 ;  /* 0x0002f01801007387 */ /* 0x0001e20000100a00 */
[----:B------:R1:W-:Y:S02]  /*291b0*/  STL.64 [R1+0x2f8], R26 ;  /* 0x0002f81a01007387 */ /* 0x0003e40000100a00 */
[----:B0-----:R-:W-:Y:S01]  /*291c0*/  IMAD.MOV.U32 R25, RZ, RZ, R10 ;  /* 0x000000ffff197224 */ /* 0x001fe200078e000a */
[----:B-1----:R-:W4:Y:S01]  /*291d0*/  LDL.LU.64 R26, [R1+0x1440] ;  /* 0x00144000011a7983 */ /* 0x002f220000300a00 */
[----:B------:R-:W-:-:S02]  /*291e0*/  IMAD.MOV.U32 R24, RZ, RZ, R11 ;  /* 0x000000ffff187224 */ /* 0x000fc400078e000b */
[----:B------:R-:W3:Y:S02]  /*291f0*/  LDL.LU.64 R10, [R1+0x1438] ;  /* 0x00143800010a7983 */ /* 0x000ee40000300a00 */
[C---:B---3--:R-:W-:Y:S11]  /*29200*/  HMMA.16816.F32.BF16 R4, R16.reuse, R10, R4 ;  /* 0x0000000a1004723c */ /* 0x048ff60000041804 */
[----:B------:R-:W-:Y:S11]  /*29210*/  @!UPT UIADD3 URZ, URZ, URZ, URZ ;  /* 0x0000003f3f3ff290 */ /* 0x000ff6000fffe03f */
[----:B------:R-:W-:Y:S01]  /*29220*/  @!UPT UIADD3 URZ, URZ, URZ, URZ ;  /* 0x0000003f3f3ff290 */ /* 0x000fe2000fffe03f */
[----:B------:R-:W-:Y:S01]  /*29230*/  STL.64 [R1+0x240], R4 ;  /* 0x0002400401007387 */ /* 0x000fe20000100a00 */
[----:B------:R0:W-:Y:S03]  /*29240*/  STL.64 [R1+0x248], R6 ;  /* 0x0002480601007387 */ /* 0x0001e60000100a00 */
[----:B0-----:R-:W3:Y:S02]  /*29250*/  LDL.LU.64 R6, [R1+0x1430] ;  /* 0x0014300001067983 */ /* 0x001ee40000300a00 */
[C---:B---3--:R-:W-:Y:S11]  /*29260*/  HMMA.16816.F32.BF16 R12, R16.reuse, R6, R12 ;  /* 0x00000006100c723c */ /* 0x048ff6000004180c */
[----:B------:R-:W-:Y:S11]  /*29270*/  @!UPT UIADD3 URZ, URZ, URZ, URZ ;  /* 0x0000003f3f3ff290 */ /* 0x000ff6000fffe03f */
[----:B------:R-:W-:Y:S01]  /*29280*/  @!UPT UIADD3 URZ, URZ, URZ, URZ ;  /* 0x0000003f3f3ff290 */ /* 0x000fe2000fffe03f */
[----:B------:R-:W-:Y:S01]  /*29290*/  STL.64 [R1+0x230], R12 ;  /* 0x0002300c01007387 */ /* 0x000fe20000100a00 */
[----:B------:R0:W-:Y:S03]  /*292a0*/  STL.64 [R1+0x238], R14 ;  /* 0x0002380e01007387 */ /* 0x0001e60000100a00 */
[----:B0-----:R-:W2:Y:S01]  /*292b0*/  LDL.LU.64 R14, [R1+0x1428] ;  /* 0x00142800010e7983 */ /* 0x001ea20000300a00 */
[----:B------:R0:W-:Y:S02]  /*292c0*/  STL.64 [R1+0x13b0], R6 ;  /* 0x0013b00601007387 */ /* 0x0001e40000100a00 */
[----:B------:R-:W3:Y:S02]  /*292d0*/  LDL.LU R4, [R1+0x1a0] ;  /* 0x0001a00001047983 */ /* 0x000ee40000300800 */
[----:B------:R-:W3:Y:S01]  /*292e0*/  LDL.LU R5, [R1+0x1a4] ;  /* 0x0001a40001057983 */ /* 0x000ee20000300800 */
[----:B0-----:R-:W3:Y:S01]  /*292f0*/  LDL.LU R6, [R1+0x1a8] ;  /* 0x0001a80001067983 */ /* 0x001ee20000300800 */
[----:B------:R-:W3:Y:S01]  /*29300*/  LDL.LU R7, [R1+0x1ac] ;  /* 0x0001ac0001077983 */ /* 0x000ee20000300800 */
[----:B--2---:R-:W-:Y:S01]  /*29310*/  HMMA.16816.F32.BF16 R20, R16, R14, R20 ;  /* 0x0000000e1014723c */ /* 0x004fe20000041814 */
[----:B------:R-:W-:-:S02]  /*29320*/  IMAD.MOV.U32 R9, RZ, RZ, R14 ;  /* 0x000000ffff097224 */ /* 0x000fc400078e000e */
[----:B------:R-:W-:Y:S01]  /*29330*/  IMAD.MOV.U32 R8, RZ, RZ, R15 ;  /* 0x000000ffff087224 */ /* 0x000fe200078e000f */
[----:B---3--:R4:W-:Y:S01]  /*29340*/  STL.64 [R1+0x13c0], R6 ;  /* 0x0013c00601007387 */ /* 0x0089e20000100a00 */
[----:B------:R0:W-:Y:S02]  /*29350*/  STL.64 [R1+0x13b8], R4 ;  /* 0x0013b80401007387 */ /* 0x0001e40000100a00 */
[----:B----4-:R-:W-:Y:S01]  /*29360*/  IMAD.MOV.U32 R6, RZ, RZ, R27 ;  /* 0x000000ffff067224 */ /* 0x010fe200078e001b */
[----:B0-----:R-:W2:Y:S01]  /*29370*/  LDL.LU R4, [R1+0x1b0] ;  /* 0x0001b00001047983 */ /* 0x001ea20000300800 */
[----:B------:R-:W-:Y:S02]  /*29380*/  IMAD.MOV.U32 R5, RZ, RZ, R26 ;  /* 0x000000ffff057224 */ /* 0x000fe400078e001a */
[----:B------:R-:W3:Y:S02]  /*29390*/  LDL.LU R26, [R1+0x1424] ;  /* 0x00142400011a7983 */ /* 0x000ee40000300800 */
[----:B------:R-:W3:Y:S01]  /*293a0*/  LDL.LU R27, [R1+0x1420] ;  /* 0x00142000011b7983 */ /* 0x000ee20000300800 */
[----:B------:R-:W2:Y:S09]  /*293b0*/  LDL.LU R7, [R1+0x1bc] ;  /* 0x0001bc0001077983 */ /* 0x000eb20000300800 */
[----:B------:R-:W-:Y:S02]  /*293c0*/  STL.64 [R1+0x200], R20 ;  /* 0x0002001401007387 */ /* 0x000fe40000100a00 */
[----:B------:R0:W-:Y:S02]  /*293d0*/  STL.64 [R1+0x208], R22 ;  /* 0x0002081601007387 */ /* 0x0001e40000100a00 */
[----:B0-----:R-:W4:Y:S01]  /*293e0*/  LDL.LU.64 R22, [R1+0x1418] ;  /* 0x0014180001167983 */ /* 0x001f220000300a00 */
[----:B------:R-:W4:Y:S02]  /*293f0*/  LDL.LU.64 R20, [R1+0x1410] ;  /* 0x0014100001147983 */ /* 0x000f240000300a00 */
[----:B------:R-:W3:Y:S02]  /*29400*/  LDL.LU.64 R14, [R1+0x1408] ;  /* 0x00140800010e7983 */ /* 0x000ee40000300a00 */
[----:B------:R-:W3:Y:S02]  /*29410*/  LDL.LU.64 R12, [R1+0x1400] ;  /* 0x00140000010c7983 */ /* 0x000ee40000300a00 */
[----:B---3--:R-:W-:Y:S01]  /*29420*/  HMMA.16816.F32.BF16 R16, R16, R26, R12 ;  /* 0x0000001a1010723c */ /* 0x008fe2000004180c */
[----:B------:R-:W4:Y:S01]  /*29430*/  LDL.LU.64 R14, [R1+0x13f8] ;  /* 0x0013f800010e7983 */ /* 0x000f220000300a00 */
[----:B------:R-:W4:Y:S11]  /*29440*/  LDL.LU.64 R12, [R1+0x13f0] ;  /* 0x0013f000010c7983 */ /* 0x000f360000300a00 */
[----:B------:R-:W-:Y:S10]  /*29450*/  @!UPT UIADD3 URZ, URZ, URZ, URZ ;  /* 0x0000003f3f3ff290 */ /* 0x000ff4000fffe03f */
[----:B------:R-:W-:Y:S01]  /*29460*/  STL.64 [R1+0x1f0], R16 ;  /* 0x0001f01001007387 */ /* 0x000fe20000100a00 */
[----:B------:R0:W-:Y:S02]  /*29470*/  STL.64 [R1+0x1f8], R18 ;  /* 0x0001f81201007387 */ /* 0x0001e40000100a00 */
[----:B0-----:R-:W-:Y:S02]  /*29480*/  IMAD.MOV.U32 R18, RZ, RZ, R2 ;  /* 0x000000ffff127224 */ /* 0x001fe400078e0002 */
[----:B------:R-:W-:Y:S01]  /*29490*/  IMAD.MOV.U32 R19, RZ, RZ, R3 ;  /* 0x000000ffff137224 */ /* 0x000fe200078e0003 */
[----:B------:R-:W3:Y:S01]  /*294a0*/  LDL.LU R2, [R1+0x13ec] ;  /* 0x0013ec0001027983 */ /* 0x000ee20000300800 */
[----:B------:R-:W2:Y:S05]  /*294b0*/  LDL.LU R3, [R1+0x13e8] ;  /* 0x0013e80001037983 */ /* 0x000eaa0000300800 */
[C---:B----4-:R-:W-:Y:S01]  /*294c0*/  HMMA.16816.F32.BF16 R16, R12.reuse, R18, R20 ;  /* 0x000000120c10723c */ /* 0x050fe20000041814 */
[----:B------:R-:W4:Y:S01]  /*294d0*/  LDL.LU.64 R22, [R1+0x13e0] ;  /* 0x0013e00001167983 */ /* 0x000f220000300a00 */
[----:B------:R-:W4:Y:S11]  /*294e0*/  LDL.LU.64 R20, [R1+0x13d8] ;  /* 0x0013d80001147983 */ /* 0x000f360000300a00 */
[----:B------:R-:W-:Y:S10]  /*294f0*/  @!UPT UIADD3 URZ, URZ, URZ, URZ ;  /* 0x0000003f3f3ff290 */ /* 0x000ff4000fffe03f */
[----:B------:R-:W-:Y:S01]  /*29500*/  STL.64 [R1+0x340], R16 ;  /* 0x0003401001007387 */ /* 0x000fe20000100a00 */
[----:B------:R0:W-:Y:S02]  /*29510*/  STL.64 [R1+0x348], R18 ;  /* 0x0003481201007387 */ /* 0x0001e40000100a00 */
[----:B------:R4:W-:Y:S02]  /*29520*/  STL [R1+0x10f0], R16 ;  /* 0x0010f01001007387 */ /* 0x0009e40000100800 */
[----:B0-----:R-:W-:Y:S02]  /*29530*/  IMAD.MOV.U32 R18, RZ, RZ, R0 ;  /* 0x000000ffff127224 */ /* 0x001fe400078e0000 */
[----:B------:R-:W-:Y:S01]  /*29540*/  IMAD.MOV.U32 R19, RZ, RZ, R28 ;  /* 0x000000ffff137224 */ /* 0x000fe200078e001c */
[----:B------:R-:W2:Y:S06]  /*29550*/  LDL.LU R0, [R1+0x13d0] ;  /* 0x0013d00001007983 */ /* 0x000eac0000300800 */
[----:B----4-:R-:W-:Y:S01]  /*29560*/  HMMA.16816.F32.BF16 R16, R12, R18, R20 ;  /* 0x000000120c10723c */ /* 0x010fe20000041814 */
[----:B------:R-:W4:Y:S11]  /*29570*/  LDL.LU.64 R22, [R1+0x13c8] ;  /* 0x0013c80001167983 */ /* 0x000f360000300a00 */
[----:B------:R-:W-:Y:S11]  /*29580*/  @!UPT UIADD3 URZ, URZ, URZ, URZ ;  /* 0x0000003f3f3ff290 */ /* 0x000ff6000fffe03f */
[----:B------:R0:W-:Y:S01]  /*29590*/  STL.64 [R1+0x330], R16 ;  /* 0x0003301001007387 */ /* 0x0001e20000100a00 */
[----:B------:R-:W-:Y:S02]  /*295a0*/  STL.64 [R1+0x338], R18 ;  /* 0x0003381201007387 */ /* 0x000fe40000100a00 */
[----:B0-----:R-:W-:-:S05]  /*295b0*/  IMAD.MOV.U32 R17, RZ, RZ, R16 ;  /* 0x000000ffff117224 */ /* 0x001fca00078e0010 */
[----:B------:R0:W-:Y:S01]  /*295c0*/  STL [R1+0x10f4], R17 ;  /* 0x0010f41101007387 */ /* 0x0001e20000100800 */
[----:B------:R-:W4:Y:S03]  /*295d0*/  LDL.LU R16, [R1+0x1c0] ;  /* 0x0001c00001107983 */ /* 0x000f260000300800 */
[----:B0-----:R-:W4:Y:S01]  /*295e0*/  LDL.LU R17, [R1+0x1c4] ;  /* 0x0001c40001117983 */ /* 0x001f220000300800 */
[----:B------:R-:W4:Y:S02]  /*295f0*/  LDL.LU R18, [R1+0x1c8] ;  /* 0x0001c80001127983 */ /* 0x000f240000300800 */
[----:B------:R-:W4:Y:S02]  /*29600*/  LDL.LU R19, [R1+0x1cc] ;  /* 0x0001cc0001137983 */ /* 0x000f240000300800 */
[----:B----4-:R-:W-:Y:S11]  /*29610*/  HMMA.16816.F32.BF16 R16, R12, R22, R16 ;  /* 0x000000160c10723c */ /* 0x010ff60000041810 */
[----:B------:R-:W-:Y:S11]  /*29620*/  @!UPT UIADD3 URZ, URZ, URZ, URZ ;  /* 0x0000003f3f3ff290 */ /* 0x000ff6000fffe03f */
[----:B------:R-:W-:Y:S01]  /*29630*/  @!UPT UIADD3 URZ, URZ, URZ, URZ ;  /* 0x0000003f3f3ff290 */ /* 0x000fe2000fffe03f */
[----:B------:R-:W-:Y:S01]  /*29640*/  STL.64 [R1+0x320], R16 ;  /* 0x0003201001007387 */ /* 0x000fe20000100a00 */
[----:B------:R0:W-:Y:S02]  /*29650*/  STL.64 [R1+0x328], R18 ;  /* 0x0003281201007387 */ /* 0x0001e40000100a00 */
[----:B------:R1:W-:Y:S02]  /*29660*/  STL.64 [R1+0x1350], R22 ;  /* 0x0013501601007387 */ /* 0x0003e40000100a00 */
[----:B------:R-:W4:Y:S01]  /*29670*/  LDL.LU R20, [R1+0x190] ;  /* 0x0001900001147983 */ /* 0x000f220000300800 */
[----:B------:R-:W4:Y:S01]  /*29680*/  LDL.LU R21, [R1+0x194] ;  /* 0x0001940001157983 */ /* 0x000f220000300800 */
[----:B0-----:R-:W-:-:S03]  /*29690*/  IMAD.MOV.U32 R18, RZ, RZ, R16 ;  /* 0x000000ffff127224 */ /* 0x001fc600078e0010 */
[----:B-1----:R-:W4:Y:S01]  /*296a0*/  LDL.LU R22, [R1+0x198] ;  /* 0x0001980001167983 */ /* 0x002f220000300800 */
[----:B------:R-:W4:Y:S02]  /*296b0*/  LDL.LU R23, [R1+0x19c] ;  /* 0x00019c0001177983 */ /* 0x000f240000300800 */
[----:B------:R-:W-:Y:S01]  /*296c0*/  IMAD.MOV.U32 R19, RZ, RZ, R24 ;  /* 0x000000ffff137224 */ /* 0x000fe200078e0018 */
[----:B------:R0:W-:Y:S02]  /*296d0*/  STL [R1+0x10f8], R18 ;  /* 0x0010f81201007387 */ /* 0x0001e40000100800 */
[----:B0-----:R-:W-:-:S07]  /*296e0*/  IMAD.MOV.U32 R18, RZ, RZ, R25 ;  /* 0x000000ffff127224 */ /* 0x001fce00078e0019 */
[----:B--2---:R-:W-:Y:S01]  /*296f0*/  HMMA.16816.F32.BF16 R16, R12, R18, R4 ;  /* 0x000000120c10723c */ /* 0x004fe20000041804 */
[----:B------:R-:W2:Y:S01]  /*29700*/  LDL.LU.64 R6, [R1+0x13c0] ;  /* 0x0013c00001067983 */ /* 0x000ea20000300a00 */
[----:B------:R-:W2:Y:S02]  /*29710*/  LDL.LU.64 R4, [R1+0x13b8] ;  /* 0x0013b80001047983 */ /* 0x000ea40000300a00 */
[----:B------:R-:W-:Y:S02]  /*29720*/  IMAD.MOV.U32 R29, RZ, RZ, R10 ;  /* 0x000000ffff1d7224 */ /* 0x000fe400078e000a */
[----:B------:R-:W-:Y:S11]  /*29730*/  IMAD.MOV.U32 R28, RZ, RZ, R11 ;  /* 0x000000ffff1c7224 */ /* 0x000ff600078e000b */
[----:B------:R-:W-:Y:S06]  /*29740*/  @!UPT UIADD3 URZ, URZ, URZ, URZ ;  /* 0x0000003f3f3ff290 */ /* 0x000fec000fffe03f */
[----:B------:R-:W-:Y:S01]  /*29750*/  STL.64 [R1+0x310], R16 ;  /* 0x0003101001007387 */ /* 0x000fe20000100a00 */
[----:B------:R0:W-:Y:S02]  /*29760*/  STL.64 [R1+0x318], R18 ;  /* 0x0003181201007387 */ /* 0x0001e40000100a00 */
[----:B0-----:R-:W-:-:S05]  /*29770*/  IMAD.MOV.U32 R19, RZ, RZ, R16 ;  /* 0x000000ffff137224 */ /* 0x001fca00078e0010 */
[----:B------:R0:W-:Y:S01]  /*29780*/  STL [R1+0x10fc], R19 ;  /* 0x0010fc1301007387 */ /* 0x0001e20000100800 */
[----:B------:R-:W-:Y:S02]  /*29790*/  IMAD.MOV.U32 R18, RZ, RZ, R9 ;  /* 0x000000ffff127224 */ /* 0x000fe400078e0009 */
[----:B0-----:R-:W-:Y:S01]  /*297a0*/  IMAD.MOV.U32 R19, RZ, RZ, R8 ;  /* 0x000000ffff137224 */ /* 0x001fe200078e0008 */
[C---:B--2---:R-:W-:Y:S11]  /*297b0*/  HMMA.16816.F32.BF16 R4, R12.reuse, R10, R4 ;  /* 0x0000000a0c04723c */ /* 0x044ff60000041804 */
[----:B------:R-:W-:Y:S11]  /*297c0*/  @!UPT UIADD3 URZ, URZ, URZ, URZ ;  /* 0x0000003f3f3ff290 */ /* 0x000ff6000fffe03f */
[----:B------:R-:W-:Y:S01]  /*297d0*/  @!UPT UIADD3 URZ, URZ, URZ, URZ ;  /* 0x0000003f3f3ff290 */ /* 0x000fe2000fffe03f */
[----:B------:R-:W-:Y:S01]  /*297e0*/  STL.64 [R1+0x1e0], R4 ;  /* 0x0001e00401007387 */ /* 0x000fe20000100a00 */
[----:B------:R0:W-:Y:S03]  /*297f0*/  STL.64 [R1+0x1e8], R6 ;  /* 0x0001e80601007387 */ /* 0x0001e60000100a00 */
[----:B0-----:R-:W4:Y:S01]  /*29800*/  LDL.LU.64 R6, [R1+0x13b0] ;  /* 0x0013b00001067983 */ /* 0x001f220000300a00 */
[----:B------:R-:W2:Y:S02]  /*29810*/  LDL.LU.64 R10, [R1+0x13a8] ;  /* 0x0013a800010a7983 */ /* 0x000ea40000300a00 */
[----:B------:R-:W2:Y:S01]  /*29820*/  LDL.LU.64 R8, [R1+0x13a0] ;  /* 0x0013a00001087983 */ /* 0x000ea20000300a00 */
[C---:B----4-:R-:W-:Y:S08]  /*29830*/  HMMA.16816.F32.BF16 R20, R12.reuse, R6, R20 ;  /* 0x000000060c14723c */ /* 0x050ff00000041814 */
[C---:B--2---:R-:W-:Y:S11]  /*29840*/  HMMA.16816.F32.BF16 R8, R12.reuse, R18, R8 ;  /* 0x000000120c08723c */ /* 0x044ff60000041808 */
[----:B------:R-:W-:Y:S04]  /*29850*/  @!UPT UIADD3 URZ, URZ, URZ, URZ ;  /* 0x0000003f3f3ff290 */ /* 0x000fe8000fffe03f */
[----:B------:R0:W-:Y:S01]  /*29860*/  STL.64 [R1+0x1d0], R20 ;  /* 0x0001d01401007387 */ /* 0x0001e20000100a00 */
[----:B------:R-:W-:Y:S02]  /*29870*/  STL.64 [R1+0x1d8], R22 ;  /* 0x0001d81601007387 */ /* 0x000fe40000100a00 */
[----:B0-----:R-:W-:Y:S02]  /*29880*/  IMAD.MOV.U32 R21, RZ, RZ, R6 ;  /* 0x000000ffff157224 */ /* 0x001fe400078e0006 */
[----:B------:R-:W-:Y:S02]  /*29890*/  IMAD.MOV.U32 R20, RZ, RZ, R7 ;  /* 0x000000ffff147224 */ /* 0x000fe400078e0007 */
[----:B------:R-:W2:Y:S01]  /*298a0*/  LDL.LU.64 R6, [R1+0x1398] ;  /* 0x0013980001067983 */ /* 0x000ea20000300a00 */
[----:B------:R-:W4:Y:S02]  /*298b0*/  LDL.LU.64 R4, [R1+0x1390] ;  /* 0x0013900001047983 */ /* 0x000f240000300a00 */
[----:B------:R-:W-:Y:S02]  /*298c0*/  STL.64 [R1+0x170], R8 ;  /* 0x0001700801007387 */ /* 0x000fe40000100a00 */
[----:B------:R0:W-:Y:S02]  /*298d0*/  STL.64 [R1+0x178], R10 ;  /* 0x0001780a01007387 */ /* 0x0001e40000100a00 */
[----:B0-----:R-:W2:Y:S01]  /*298e0*/  LDL.LU.64 R10, [R1+0x1388] ;  /* 0x00138800010a7983 */ /* 0x001ea20000300a00 */
[----:B------:R-:W2:Y:S02]  /*298f0*/  LDL.LU.64 R8, [R1+0x1380] ;  /* 0x0013800001087983 */ /* 0x000ea40000300a00 */
[----:B------:R0:W-:Y:S02]  /*29900*/  STL.64 [R1+0x1358], R18 ;  /* 0x0013581201007387 */ /* 0x0001e40000100a00 */
[----:B------:R-:W2:Y:S01]  /*29910*/  LDL.LU R16, [R1+0x160] ;  /* 0x0001600001107983 */ /* 0x000ea20000300800 */
[----:B------:R-:W2:Y:S04]  /*29920*/  LDL.LU R17, [R1+0x164] ;  /* 0x0001640001117983 */ /* 0x000ea80000300800 */
[----:B0-----:R-:W2:Y:S01]  /*29930*/  LDL.LU R18, [R1+0x168] ;  /* 0x0001680001127983 */ /* 0x001ea20000300800 */
[----:B------:R-:W2:Y:S02]  /*29940*/  LDL.LU R19, [R1+0x16c] ;  /* 0x00016c0001137983 */ /* 0x000ea40000300800 */
[----:B------:R0:W-:Y:S02]  /*29950*/  STL.64 [R1+0x12f0], R26 ;  /* 0x0012f01a01007387 */ /* 0x0001e40000100a00 */
[----:B------:R-:W3:Y:S01]  /*29960*/  LDL.LU R24, [R1+0x130] ;  /* 0x0001300001187983 */ /* 0x000ee20000300800 */
[----:B--2---:R-:W-:Y:S11]  /*29970*/  HMMA.16816.F32.BF16 R12, R12, R26, R16 ;  /* 0x0000001a0c0c723c */ /* 0x004ff60000041810 */
[----:B------:R-:W-:Y:S11]  /*29980*/  @!UPT UIADD3 URZ, URZ, URZ, URZ ;  /* 0x0000003f3f3ff290 */ /* 0x000ff6000fffe03f */
[----:B------:R-:W-:Y:S01]  /*29990*/  @!UPT UIADD3 URZ, URZ, URZ, URZ ;  /* 0x0000003f3f3ff290 */ /* 0x000fe2000fffe03f */
[----:B------:R-:W-:Y:S01]  /*299a0*/  STL.64 [R1+0x1c0], R12 ;  /* 0x0001c00c01007387 */ /* 0x000fe20000100a00 */
[----:B------:R-:W-:Y:S02]  /*299b0*/  STL.64 [R1+0x1c8], R14 ;  /* 0x0001c80e01007387 */ /* 0x000fe40000100a00 */
[----:B------:R-:W3:Y:S02]  /*299c0*/  LDL.LU R25, [R1+0x134] ;  /* 0x0001340001197983 */ /* 0x000ee40000300800 */
[----:B0-----:R-:W2:Y:S01]  /*299d0*/  LDL.LU R26, [R1+0x138] ;  /* 0x00013800011a7983 */ /* 0x001ea20000300800 */
[----:B------:R-:W2:Y:S04]  /*299e0*/  LDL.LU R27, [R1+0x13c] ;  /* 0x00013c00011b7983 */ /* 0x000ea80000300800 */
[----:B--2---:R0:W-:Y:S01]  /*299f0*/  STL.64 [R1+0x1368], R26 ;  /* 0x0013681a01007387 */ /* 0x0041e20000100a00 */
[----:B---3--:R-:W-:Y:S03]  /*29a00*/  STL.64 [R1+0x1360], R24 ;  /* 0x0013601801007387 */ /* 0x008fe60000100a00 */
[----:B0-----:R-:W2:Y:S01]  /*29a10*/  LDL.LU.64 R26, [R1+0x68] ;  /* 0x00006800011a7983 */ /* 0x001ea20000300a00 */
[----:B------:R-:W3:Y:S02]  /*29a20*/  LDL.LU R16, [R1+0x140] ;  /* 0x0001400001107983 */ /* 0x000ee40000300800 */
[----:B------:R-:W3:Y:S02]  /*29a30*/  LDL.LU R17, [R1+0x144] ;  /* 0x0001440001117983 */ /* 0x000ee40000300800 */
[----:B------:R-:W2:Y:S01]  /*29a40*/  LDL.LU R18, [R1+0x148] ;  /* 0x0001480001127983 */ /* 0x000ea20000300800 */
[----:B------:R-:W2:Y:S01]  /*29a50*/  LDL.LU R19, [R1+0x14c] ;  /* 0x00014c0001137983 */ /* 0x000ea20000300800 */
[----:B----4-:R-:W-:-:S02]  /*29a60*/  IMAD.MOV.U32 R15, RZ, RZ, R4 ;  /* 0x000000ffff0f7224 */ /* 0x010fc400078e0004 */
[----:B------:R-:W-:Y:S02]  /*29a70*/  IMAD.MOV.U32 R14, RZ, RZ, R5 ;  /* 0x000000ffff0e7224 */ /* 0x000fe400078e0005 */
[----:B------:R-:W-:Y:S02]  /*29a80*/  IMAD.MOV.U32 R13, RZ, RZ, R6 ;  /* 0x000000ffff0d7224 */ /* 0x000fe400078e0006 */
[----:B------:R-:W-:Y:S01]  /*29a90*/  IMAD.MOV.U32 R12, RZ, RZ, R7 ;  /* 0x000000ffff0c7224 */ /* 0x000fe200078e0007 */
[----:B--2---:R-:W-:Y:S01]  /*29aa0*/  STL.64 [R1+0x1378], R18 ;  /* 0x0013781201007387 */ /* 0x004fe20000100a00 */
[----:B---3--:R0:W-:Y:S03]  /*29ab0*/  STL.64 [R1+0x1370], R16 ;  /* 0x0013701001007387 */ /* 0x0081e60000100a00 */
[----:B0-----:R-:W2:Y:S01]  /*29ac0*/  LDL.LU R16, [R1+0x150] ;  /* 0x0001500001107983 */ /* 0x001ea20000300800 */
[----:B------:R-:W2:Y:S02]  /*29ad0*/  LDL.LU R17, [R1+0x154] ;  /* 0x0001540001117983 */ /* 0x000ea40000300800 */
[----:B------:R-:W2:Y:S02]  /*29ae0*/  LDL.LU R18, [R1+0x158] ;  /* 0x0001580001127983 */ /* 0x000ea40000300800 */
[----:B------:R-:W2:Y:S01]  /*29af0*/  LDL.LU R19, [R1+0x15c] ;  /* 0x00015c0001137983 */ /* 0x000ea20000300800 */
[----:B------:R-:W3:Y:S01]  /*29b00*/  LDL.LU.64 R22, [R1+0x58] ;  /* 0x0000580001167983 */ /* 0x000ee20000300a00 */
[----:B------:R-:W4:Y:S02]  /*29b10*/  LDL.LU R4, [R1+0x100] ;  /* 0x0001000001047983 */ /* 0x000f240000300800 */
[----:B------:R-:W4:Y:S02]  /*29b20*/  LDL.LU R5, [R1+0x104] ;  /* 0x0001040001057983 */ /* 0x000f240000300800 */
[----:B------:R-:W2:Y:S01]  /*29b30*/  LDL.LU R6, [R1+0x108] ;  /* 0x0001080001067983 */ /* 0x000ea20000300800 */
[----:B------:R-:W2:Y:S04]  /*29b40*/  LDL.LU R7, [R1+0x10c] ;  /* 0x00010c0001077983 */ /* 0x000ea80000300800 */
[----:B--2---:R-:W-:Y:S01]  /*29b50*/  STL.64 [R1+0x1320], R6 ;  /* 0x0013200601007387 */ /* 0x004fe20000100a00 */
[----:B----4-:R0:W-:Y:S03]  /*29b60*/  STL.64 [R1+0x1318], R4 ;  /* 0x0013180401007387 */ /* 0x0101e60000100a00 */
[----:B0-----:R-:W2:Y:S01]  /*29b70*/  LDL.LU R4, [R1+0x110] ;  /* 0x0001100001047983 */ /* 0x001ea20000300800 */
[----:B------:R-:W2:Y:S02]  /*29b80*/  LDL.LU R5, [R1+0x114] ;  /* 0x0001140001057983 */ /* 0x000ea40000300800 */
[----:B------:R-:W4:Y:S02]  /*29b90*/  LDL.LU R6, [R1+0x118] ;  /* 0x0001180001067983 */ /* 0x000f240000300800 */
[----:B------:R-:W4:Y:S01]  /*29ba0*/  LDL.LU R7, [R1+0x11c] ;  /* 0x00011c0001077983 */ /* 0x000f220000300800 */
[----:B------:R-:W-:Y:S01]  /*29bb0*/  HMMA.16816.F32.BF16 R16, R8, R26, R16 ;  /* 0x0000001a0810723c */ /* 0x000fe20000041810 */
[----:B----4-:R0:W-:Y:S01]  /*29bc0*/  STL.64 [R1+0x1330], R6 ;  /* 0x0013300601007387 */ /* 0x0101e20000100a00 */
[----:B--2---:R-:W-:Y:S03]  /*29bd0*/  STL.64 [R1+0x1328], R4 ;  /* 0x0013280401007387 */ /* 0x004fe60000100a00 */
[----:B0-----:R-:W2:Y:S01]  /*29be0*/  LDL.LU.64 R6, [R1+0x38] ;  /* 0x0000380001067983 */ /* 0x001ea20000300a00 */
[----:B------:R-:W-:Y:S02]  /*29bf0*/  STL.64 [R1+0x1250], R14 ;  /* 0x0012500e01007387 */ /* 0x000fe40000100a00 */
[----:B------:R-:W-:Y:S11]  /*29c00*/  STL.64 [R1+0x1248], R12 ;  /* 0x0012480c01007387 */ /* 0x000ff60000100a00 */
[----:B------:R-:W-:Y:S04]  /*29c10*/  @!UPT UIADD3 URZ, URZ, URZ, URZ ;  /* 0x0000003f3f3ff290 */ /* 0x000fe8000fffe03f */
[----:B------:R-:W-:Y:S01]  /*29c20*/  STL.64 [R1+0x2e0], R16 ;  /* 0x0002e01001007387 */ /* 0x000fe20000100a00 */
[----:B------:R0:W-:Y:S04]  /*29c30*/  STL.64 [R1+0x2e8], R18 ;  /* 0x0002e81201007387 */ /* 0x0001e80000100a00 */
[----:B0-----:R-:W3:Y:S01]  /*29c40*/  LDL.LU.64 R18, [R1+0x1378] ;  /* 0x0013780001127983 */ /* 0x001ee20000300a00 */
[----:B------:R-:W3:Y:S02]  /*29c50*/  LDL.LU.64 R16, [R1+0x1370] ;  /* 0x0013700001107983 */ /* 0x000ee40000300a00 */
[----:B------:R-:W-:Y:S02]  /*29c60*/  IMAD.MOV.U32 R14, RZ, RZ, R21 ;  /* 0x000000ffff0e7224 */ /* 0x000fe400078e0015 */
[----:B------:R-:W-:-:S02]  /*29c70*/  IMAD.MOV.U32 R15, RZ, RZ, R20 ;  /* 0x000000ffff0f7224 */ /* 0x000fc400078e0014 */
[----:B------:R-:W-:Y:S02]  /*29c80*/  IMAD.MOV.U32 R13, RZ, RZ, R26 ;  /* 0x000000ffff0d7224 */ /* 0x000fe400078e001a */
[----:B------:R-:W-:Y:S02]  /*29c90*/  IMAD.MOV.U32 R12, RZ, RZ, R27 ;  /* 0x000000ffff0c7224 */ /* 0x000fe400078e001b */
[----:B------:R-:W4:Y:S01]  /*29ca0*/  LDL.LU.64 R26, [R1+0x1368] ;  /* 0x00136800011a7983 */ /* 0x000f220000300a00 */
[----:B------:R-:W4:Y:S02]  /*29cb0*/  LDL.LU.64 R24, [R1+0x1360] ;  /* 0x0013600001187983 */ /* 0x000f240000300a00 */
[----:B------:R-:W-:Y:S02]  /*29cc0*/  STL.64 [R1+0x1340], R14 ;  /* 0x0013400e01007387 */ /* 0x000fe40000100a00 */
[----:B------:R0:W-:Y:S02]  /*29cd0*/  STL.64 [R1+0x1338], R12 ;  /* 0x0013380c01007387 */ /* 0x0001e40000100a00 */
[----:B0-----:R-:W2:Y:S01]  /*29ce0*/  LDL.LU R12, [R1+0x120] ;  /* 0x00012000010c7983 */ /* 0x001ea20000300800 */
[----:B------:R-:W2:Y:S02]  /*29cf0*/  LDL.LU R13, [R1+0x124] ;  /* 0x00012400010d7983 */ /* 0x000ea40000300800 */
[----:B------:R-:W2:Y:S02]  /*29d00*/  LDL.LU R14, [R1+0x128] ;  /* 0x00012800010e7983 */ /* 0x000ea40000300800 */
[----:B------:R-:W2:Y:S01]  /*29d10*/  LDL.LU R15, [R1+0x12c] ;  /* 0x00012c00010f7983 */ /* 0x000ea20000300800 */
[C---:B---3--:R-:W-:Y:S11]  /*29d20*/  HMMA.16816.F32.BF16 R16, R8.reuse, R22, R16 ;  /* 0x000000160810723c */ /* 0x048ff60000041810 */
[----:B------:R-:W-:Y:S11]  /*29d30*/  @!UPT UIADD3 URZ, URZ, URZ, URZ ;  /* 0x0000003f3f3ff290 */ /* 0x000ff6000fffe03f */
[----:B------:R-:W-:Y:S01]  /*29d40*/  @!UPT UIADD3 URZ, URZ, URZ, URZ ;  /* 0x0000003f3f3ff290 */ /* 0x000fe2000fffe03f */
[----:B------:R0:W-:Y:S01]  /*29d50*/  STL.64 [R1+0x2b0], R16 ;  /* 0x0002b01001007387 */ /* 0x0001e20000100a00 */
[----:B------:R1:W-:Y:S02]  /*29d60*/  STL.64 [R1+0x2b8], R18 ;  /* 0x0002b81201007387 */ /* 0x0003e40000100a00 */
[----:B0-----:R-:W-:Y:S01]  /*29d70*/  IMAD.MOV.U32 R17, RZ, RZ, R22 ;  /* 0x000000ffff117224 */ /* 0x001fe200078e0016 */
[----:B-1----:R-:W3:Y:S01]  /*29d80*/  LDL.LU.64 R18, [R1+0x1358] ;  /* 0x0013580001127983 */ /* 0x002ee20000300a00 */
[----:B------:R-:W-:Y:S02]  /*29d90*/  IMAD.MOV.U32 R16, RZ, RZ, R23 ;  /* 0x000000ffff107224 */ /* 0x000fe400078e0017 */
[----:B------:R-:W4:Y:S02]  /*29da0*/  LDL.LU.64 R22, [R1+0x1350] ;  /* 0x0013500001167983 */ /* 0x000f240000300a00 */
[C---:B----4-:R-:W-:Y:S11]  /*29db0*/  HMMA.16816.F32.BF16 R24, R8.reuse, R22, R24 ;  /* 0x000000160818723c */ /* 0x050ff60000041818 */
[----:B------:R-:W-:Y:S11]  /*29dc0*/  @!UPT UIADD3 URZ, URZ, URZ, URZ ;  /* 0x0000003f3f3ff290 */ /* 0x000ff6000fffe03f */
[----:B------:R-:W-:Y:S01]  /*29dd0*/  @!UPT UIADD3 URZ, URZ, URZ, URZ ;  /* 0x0000003f3f3ff290 */ /* 0x000fe2000fffe03f */
[----:B------:R0:W-:Y:S01]  /*29de0*/  STL.64 [R1+0x270], R24 ;  /* 0x0002701801007387 */ /* 0x0001e20000100a00 */
[----:B------:R-:W-:Y:S02]  /*29df0*/  STL.64 [R1+0x278], R26 ;  /* 0x0002781a01007387 */ /* 0x000fe40000100a00 */
[----:B------:R-:W4:Y:S02]  /*29e00*/  LDL.LU.64 R20, [R1+0x1348] ;  /* 0x0013480001147983 */ /* 0x000f240000300a00 */
[----:B0-----:R-:W-:Y:S02]  /*29e10*/  IMAD.MOV.U32 R25, RZ, RZ, R22 ;  /* 0x000000ffff197224 */ /* 0x001fe400078e0016 */
[----:B------:R-:W-:Y:S02]  /*29e20*/  IMAD.MOV.U32 R24, RZ, RZ, R23 ;  /* 0x000000ffff187224 */ /* 0x000fe400078e0017 */
[----:B------:R-:W3:Y:S01]  /*29e30*/  LDL.LU.64 R22, [R1+0x390] ;  /* 0x0003900001167983 */ /* 0x000ee20000300a00 */
[----:B--2---:R-:W-:Y:S03]  /*29e40*/  HMMA.16816.F32.BF16 R12, R8, R6, R12 ;  /* 0x00000006080c723c */ /* 0x004fe6000004180c */
[----:B---3--:R-:W-:Y:S01]  /*29e50*/  STL.64 [R1+0x1260], R22 ;  /* 0x0012601601007387 */ /* 0x008fe20000100a00 */
[----:B----4-:R0:W-:Y:S03]  /*29e60*/  STL.64 [R1+0x1258], R20 ;  /* 0x0012581401007387 */ /* 0x0101e60000100a00 */
[----:B0-----:R-:W2:Y:S01]  /*29e70*/  LDL.LU R20, [R1+0x80] ;  /* 0x0000800001147983 */ /* 0x001ea20000300800 */
[----:B------:R-:W2:Y:S02]  /*29e80*/  LDL.LU R21, [R1+0x84] ;  /* 0x0000840001157983 */ /* 0x000ea40000300800 */
[----:B------:R-:W3:Y:S02]  /*29e90*/  LDL.LU R22, [R1+0x88] ;  /* 0x0000880001167983 */ /* 0x000ee40000300800 */
[----:B------:R-:W3:Y:S02]  /*29ea0*/  LDL.LU R23, [R1+0x8c] ;  /* 0x00008c0001177983 */ /* 0x000ee40000300800 */
[----:B---3--:R-:W-:Y:S01]  /*29eb0*/  STL.64 [R1+0x1270], R22 ;  /* 0x0012701601007387 */ /* 0x008fe20000100a00 */
[----:B--2---:R0:W-:Y:S08]  /*29ec0*/  STL.64 [R1+0x1268], R20 ;  /* 0x0012681401007387 */ /* 0x0041f00000100a00 */
[----:B------:R-:W-:Y:S02]  /*29ed0*/  STL.64 [R1+0x250], R12 ;  /* 0x0002500c01007387 */ /* 0x000fe40000100a00 */
[----:B------:R1:W-:Y:S02]  /*29ee0*/  STL.64 [R1+0x258], R14 ;  /* 0x0002580e01007387 */ /* 0x0003e40000100a00 */
[----:B0-----:R-:W-:-:S02]  /*29ef0*/  IMAD.MOV.U32 R21, RZ, RZ, R6 ;  /* 0x000000ffff157224 */ /* 0x001fc400078e0006 */
[----:B------:R-:W-:Y:S01]  /*29f00*/  IMAD.MOV.U32 R20, RZ, RZ, R7 ;  /* 0x000000ffff147224 */ /* 0x000fe200078e0007 */
[----:B-1----:R-:W2:Y:S01]  /*29f10*/  LDL.LU.64 R14, [R1+0x1340] ;  /* 0x00134000010e7983 */ /* 0x002ea20000300a00 */
[----:B------:R-:W3:Y:S02]  /*29f20*/  LDL.LU.64 R12, [R1+0x1338] ;  /* 0x00133800010c7983 */ /* 0x000ee40000300a00 */
[----:B------:R-:W4:Y:S02]  /*29f30*/  LDL.LU.64 R6, [R1+0x1330] ;  /* 0x0013300001067983 */ /* 0x000f240000300a00 */
[----:B------:R-:W4:Y:S02]  /*29f40*/  LDL.LU.64 R4, [R1+0x1328] ;  /* 0x0013280001047983 */ /* 0x000f240000300a00 */
[----:B------:R-:W-:Y:S02]  /*29f50*/  IMAD.MOV.U32 R22, RZ, RZ, R29 ;  /* 0x000000ffff167224 */ /* 0x000fe400078e001d */
[----:B------:R-:W-:-:S07]  /*29f60*/  IMAD.MOV.U32 R23, RZ, RZ, R28 ;  /* 0x000000ffff177224 */ /* 0x000fce00078e001c */
[----:B----4-:R-:W-:Y:S11]  /*29f70*/  HMMA.16816.F32.BF16 R4, R8, R22, R4 ;  /* 0x000000160804723c */ /* 0x010ff60000041804 */
[----:B------:R-:W-:Y:S11]  /*29f80*/  @!UPT UIADD3 URZ, URZ, URZ, URZ ;  /* 0x0000003f3f3ff290 */ /* 0x000ff6000fffe03f */
[----:B------:R-:W-:Y:S01]  /*29f90*/  @!UPT UIADD3 URZ, URZ, URZ, URZ ;  /* 0x0000003f3f3ff290 */ /* 0x000fe2000fffe03f */
[----:B------:R-:W-:Y:S01]  /*29fa0*/  STL.64 [R1+0x210], R4 ;  /* 0x0002100401007387 */ /* 0x000fe20000100a00 */
[----:B------:R0:W-:Y:S03]  /*29fb0*/  STL.64 [R1+0x218], R6 ;  /* 0x0002180601007387 */ /* 0x0001e60000100a00 */
[----:B0-----:R-:W2:Y:S01]  /*29fc0*/  LDL.LU.64 R6, [R1+0x1320] ;  /* 0x0013200001067983 */ /* 0x001ea20000300a00 */
[----:B------:R-:W2:Y:S02]  /*29fd0*/  LDL.LU.64 R4, [R1+0x1318] ;  /* 0x0013180001047983 */ /* 0x000ea40000300a00 */
[----:B------:R0:W-:Y:S02]  /*29fe0*/  STL.64 [R1+0x1280], R22 ;  /* 0x0012801601007387 */ /* 0x0001e40000100a00 */
[----:B0-----:R-:W-:Y:S02]  /*29ff0*/  IMAD.MOV.U32 R22, RZ, RZ, R21 ;  /* 0x000000ffff167224 */ /* 0x001fe400078e0015 */
[----:B------:R-:W-:-:S05]  /*2a000*/  IMAD.MOV.U32 R23, RZ, RZ, R20 ;  /* 0x000000ffff177224 */ /* 0x000fca00078e0014 */
[----:B------:R0:W-:Y:S02]  /*2a010*/  STL.64 [R1+0x1298], R22 ;  /* 0x0012981601007387 */ /* 0x0001e40000100a00 */
[----:B0-----:R-:W-:Y:S02]  /*2a020*/  IMAD.MOV.U32 R22, RZ, RZ, R25 ;  /* 0x000000ffff167224 */ /* 0x001fe400078e0019 */
[----:B------:R-:W-:-:S05]  /*2a030*/  IMAD.MOV.U32 R23, RZ, RZ, R24 ;  /* 0x000000ffff177224 */ /* 0x000fca00078e0018 */
[----:B------:R0:W-:Y:S02]  /*2a040*/  STL.64 [R1+0x12b0], R22 ;  /* 0x0012b01601007387 */ /* 0x0001e40000100a00 */
[----:B0-----:R-:W-:Y:S02]  /*2a050*/  IMAD.MOV.U32 R22, RZ, RZ, R17 ;  /* 0x000000ffff167224 */ /* 0x001fe400078e0011 */
[----:B------:R-:W-:-:S05]  /*2a060*/  IMAD.MOV.U32 R23, RZ, RZ, R16 ;  /* 0x000000ffff177224 */ /* 0x000fca00078e0010 */
[----:B------:R3:W-:Y:S01]  /*2a070*/  STL.64 [R1+0x12c8], R22 ;  /* 0x0012c81601007387 */ /* 0x0007e20000100a00 */
[----:B------:R-:W4:Y:S02]  /*2a080*/  LDL.LU R24, [R1+0xf0] ;  /* 0x0000f00001187983 */ /* 0x000f240000300800 */
[----:B---3--:R-:W-:Y:S01]  /*2a090*/  IMAD.MOV.U32 R23, RZ, RZ, R12 ;  /* 0x000000ffff177224 */ /* 0x008fe200078e000c */
[----:B--2---:R-:W-:Y:S11]  /*2a0a0*/  HMMA.16816.F32.BF16 R4, R8, R14, R4 ;  /* 0x0000000e0804723c */ /* 0x004ff60000041804 */
[----:B------:R-:W-:Y:S11]  /*2a0b0*/  @!UPT UIADD3 URZ, URZ, URZ, URZ ;  /* 0x0000003f3f3ff290 */ /* 0x000ff6000fffe03f */
[----:B------:R-:W-:Y:S01]  /*2a0c0*/  @!UPT UIADD3 URZ, URZ, URZ, URZ ;  /* 0x0000003f3f3ff290 */ /* 0x000fe2000fffe03f */
[----:B------:R0:W-:Y:S01]  /*2a0d0*/  STL.64 [R1+0x220], R4 ;  /* 0x0002200401007387 */ /* 0x0001e20000100a00 */
[----:B------:R1:W-:Y:S02]  /*2a0e0*/  STL.64 [R1+0x228], R6 ;  /* 0x0002280601007387 */ /* 0x0003e40000100a00 */
[----:B------:R-:W4:Y:S02]  /*2a0f0*/  LDL.LU R25, [R1+0xf4] ;  /* 0x0000f40001197983 */ /* 0x000f240000300800 */
[----:B------:R-:W4:Y:S01]  /*2a100*/  LDL.LU R26, [R1+0xf8] ;  /* 0x0000f800011a7983 */ /* 0x000f220000300800 */
[----:B------:R-:W4:Y:S04]  /*2a110*/  LDL.LU R27, [R1+0xfc] ;  /* 0x0000fc00011b7983 */ /* 0x000f280000300800 */
[----:B0-----:R-:W2:Y:S01]  /*2a120*/  LDL.LU R4, [R1+0xe0] ;  /* 0x0000e00001047983 */ /* 0x001ea20000300800 */
[----:B------:R-:W2:Y:S02]  /*2a130*/  LDL.LU R5, [R1+0xe4] ;  /* 0x0000e40001057983 */ /* 0x000ea40000300800 */
[----:B-1----:R-:W2:Y:S02]  /*2a140*/  LDL.LU R6, [R1+0xe8] ;  /* 0x0000e80001067983 */ /* 0x002ea40000300800 */
[----:B------:R-:W2:Y:S01]  /*2a150*/  LDL.LU R7, [R1+0xec] ;  /* 0x0000ec0001077983 */ /* 0x000ea20000300800 */
[----:B------:R0:W-:Y:S01]  /*2a160*/  STL.64 [R1+0x1278], R14 ;  /* 0x0012780e01007387 */ /* 0x0001e20000100a00 */
[----:B------:R-:W3:Y:S02]  /*2a170*/  LDL.LU R12, [R1+0x90] ;  /* 0x00009000010c7983 */ /* 0x000ee40000300800 */
[----:B------:R-:W-:-:S02]  /*2a180*/  IMAD.MOV.U32 R22, RZ, RZ, R13 ;  /* 0x000000ffff167224 */ /* 0x000fc400078e000d */
[----:B------:R-:W-:Y:S02]  /*2a190*/  IMAD.MOV.U32 R13, RZ, RZ, R0 ;  /* 0x000000ffff0d7224 */ /* 0x000fe400078e0000 */
[----:B------:R-:W2:Y:S01]  /*2a1a0*/  LDL.LU R0, [R1+0x1310] ;  /* 0x0013100001007983 */ /* 0x000ea20000300800 */
[----:B0-----:R-:W-:Y:S02]  /*2a1b0*/  IMAD.MOV.U32 R14, RZ, RZ, R3 ;  /* 0x000000ffff0e7224 */ /* 0x001fe400078e0003 */
[----:B------:R-:W-:Y:S01]  /*2a1c0*/  IMAD.MOV.U32 R15, RZ, RZ, R2 ;  /* 0x000000ffff0f7224 */ /* 0x000fe200078e0002 */
[----:B------:R-:W2:Y:S01]  /*2a1d0*/  LDL.LU R3, [R1+0x130c] ;  /* 0x00130c0001037983 */ /* 0x000ea20000300800 */
[----:B------:R-:W2:Y:S03]  /*2a1e0*/  LDL.LU R2, [R1+0x1308] ;  /* 0x0013080001027983 */ /* 0x000ea60000300800 */
[----:B------:R-:W-:Y:S04]  /*2a1f0*/  STL.64 [R1+0x1290], R14 ;  /* 0x0012900e01007387 */ /* 0x000fe80000100a00 */
[----:B---3--:R0:W-:Y:S04]  /*2a200*/  STL.64 [R1+0x1288], R12 ;  /* 0x0012880c01007387 */ /* 0x0081e80000100a00 */
[----:B0-----:R-:W3:Y:S01]  /*2a210*/  LDL.LU R12, [R1+0xa0] ;  /* 0x0000a000010c7983 */ /* 0x001ee20000300800 */
[----:B------:R-:W3:Y:S02]  /*2a220*/  LDL.LU R13, [R1+0xa4] ;  /* 0x0000a400010d7983 */ /* 0x000ee40000300800 */
[----:B------:R-:W2:Y:S02]  /*2a230*/  LDL.LU R14, [R1+0xa8] ;  /* 0x0000a800010e7983 */ /* 0x000ea40000300800 */
[----:B------:R-:W2:Y:S02]  /*2a240*/  LDL.LU R15, [R1+0xac] ;  /* 0x0000ac00010f7983 */ /* 0x000ea40000300800 */
[----:B--2---:R-:W-:Y:S01]  /*2a250*/  STL.64 [R1+0x12a8], R14 ;  /* 0x0012a80e01007387 */ /* 0x004fe20000100a00 */
[----:B---3--:R0:W-:Y:S03]  /*2a260*/  STL.64 [R1+0x12a0], R12 ;  /* 0x0012a00c01007387 */ /* 0x0081e60000100a00 */
[----:B0-----:R-:W2:Y:S01]  /*2a270*/  LDL.LU R12, [R1+0xb0] ;  /* 0x0000b000010c7983 */ /* 0x001ea20000300800 */
[----:B------:R-:W-:-:S02]  /*2a280*/  IMAD.MOV.U32 R14, RZ, RZ, R3 ;  /* 0x000000ffff0e7224 */ /* 0x000fc400078e0003 */
[----:B------:R-:W-:Y:S02]  /*2a290*/  IMAD.MOV.U32 R15, RZ, RZ, R0 ;  /* 0x000000ffff0f7224 */ /* 0x000fe400078e0000 */
[----:B------:R-:W-:Y:S02]  /*2a2a0*/  IMAD.MOV.U32 R13, RZ, RZ, R2 ;  /* 0x000000ffff0d7224 */ /* 0x000fe400078e0002 */
[----:B------:R-:W3:Y:S01]  /*2a2b0*/  LDL.LU R2, [R1+0x1304] ;  /* 0x0013040001027983 */ /* 0x000ee20000300800 */
[----:B------:R-:W3:Y:S02]  /*2a2c0*/  LDL.LU R3, [R1+0x1300] ;  /* 0x0013000001037983 */ /* 0x000ee40000300800 */
[----:B------:R-:W3:Y:S02]  /*2a2d0*/  LDL.LU R0, [R1+0x12fc] ;  /* 0x0012fc0001007983 */ /* 0x000ee40000300800 */
[----:B------:R-:W-:Y:S01]  /*2a2e0*/  STL.64 [R1+0x12c0], R14 ;  /* 0x0012c00e01007387 */ /* 0x000fe20000100a00 */
[----:B----4-:R-:W-:Y:S01]  /*2a2f0*/  HMMA.16816.F32.BF16 R24, R8, R18, R24 ;  /* 0x000000120818723c */ /* 0x010fe20000041818 */
[----:B--2---:R0:W-:Y:S04]  /*2a300*/  STL.64 [R1+0x12b8], R12 ;  /* 0x0012b80c01007387 */ /* 0x0041e80000100a00 */
[----:B0-----:R-:W2:Y:S01]  /*2a310*/  LDL.LU R12, [R1+0xc0] ;  /* 0x0000c000010c7983 */ /* 0x001ea20000300800 */
[----:B------:R-:W2:Y:S02]  /*2a320*/  LDL.LU R13, [R1+0xc4] ;  /* 0x0000c400010d7983 */ /* 0x000ea40000300800 */
[----:B------:R-:W4:Y:S02]  /*2a330*/  LDL.LU R14, [R1+0xc8] ;  /* 0x0000c800010e7983 */ /* 0x000f240000300800 */
[----:B------:R-:W4:Y:S02]  /*2a340*/  LDL.LU R15, [R1+0xcc] ;  /* 0x0000cc00010f7983 */ /* 0x000f240000300800 */
[----:B----4-:R-:W-:Y:S01]  /*2a350*/  STL.64 [R1+0x12d8], R14 ;  /* 0x0012d80e01007387 */ /* 0x010fe20000100a00 */
[----:B--2---:R0:W-:Y:S03]  /*2a360*/  STL.64 [R1+0x12d0], R12 ;  /* 0x0012d00c01007387 */ /* 0x0041e60000100a00 */
[----:B0-----:R-:W2:Y:S01]  /*2a370*/  LDL.LU R12, [R1+0xd0] ;  /* 0x0000d000010c7983 */ /* 0x001ea20000300800 */
[----:B---3--:R-:W-:-:S02]  /*2a380*/  IMAD.MOV.U32 R13, RZ, RZ, R0 ;  /* 0x000000ffff0d7224 */ /* 0x008fc400078e0000 */
[----:B------:R-:W3:Y:S04]  /*2a390*/  LDL.LU R0, [R1+0x12f8] ;  /* 0x0012f80001007983 */ /* 0x000ee80000300800 */
[----:B------:R-:W-:Y:S01]  /*2a3a0*/  STL.64 [R1+0x1b0], R24 ;  /* 0x0001b01801007387 */ /* 0x000fe20000100a00 */
[----:B------:R0:W-:Y:S04]  /*2a3b0*/  STL.64 [R1+0x1b8], R26 ;  /* 0x0001b81a01007387 */ /* 0x0001e80000100a00 */
[----:B0-----:R-:W4:Y:S01]  /*2a3c0*/  LDL.LU.64 R26, [R1+0x12f0] ;  /* 0x0012f000011a7983 */ /* 0x001f220000300a00 */
[----:B------:R-:W-:-:S02]  /*2a3d0*/  IMAD.MOV.U32 R14, RZ, RZ, R3 ;  /* 0x000000ffff0e7224 */ /* 0x000fc400078e0003 */
[----:B------:R-:W-:Y:S01]  /*2a3e0*/  IMAD.MOV.U32 R15, RZ, RZ, R2 ;  /* 0x000000ffff0f7224 */ /* 0x000fe200078e0002 */
[----:B----4-:R-:W-:Y:S01]  /*2a3f0*/  HMMA.16816.F32.BF16 R8, R8, R26, R4 ;  /* 0x0000001a0808723c */ /* 0x010fe20000041804 */
[----:B------:R-:W2:Y:S01]  /*2a400*/  LDL.LU.64 R6, [R1+0x12e8] ;  /* 0x0012e80001067983 */ /* 0x000ea20000300a00 */
[----:B------:R-:W2:Y:S11]  /*2a410*/  LDL.LU.64 R4, [R1+0x12e0] ;  /* 0x0012e00001047983 */ /* 0x000eb60000300a00 */
[----:B------:R-:W-:Y:S10]  /*2a420*/  @!UPT UIADD3 URZ, URZ, URZ, URZ ;  /* 0x0000003f3f3ff290 */ /* 0x000ff4000fffe03f */
[----:B------:R0:W-:Y:S01]  /*2a430*/  STL.64 [R1+0x1a0], R8 ;  /* 0x0001a00801007387 */ /* 0x0001e20000100a00 */
[----:B------:R-:W-:Y:S03]  /*2a440*/  STL.64 [R1+0x1a8], R10 ;  /* 0x0001a80a01007387 */ /* 0x000fe60000100a00 */
[----:B0-----:R-:W4:Y:S01]  /*2a450*/  LDL.LU.64 R8, [R1+0x398] ;  /* 0x0003980001087983 */ /* 0x001f220000300a00 */
        /* <DEDUP_REMOVED lines=35> */
[----:B--2---:R-:W-:Y:S01]  /*2a690*/  HMMA.16816.F32.BF16 R12, R4, R14, R20 ;  /* 0x0000000e040c723c */ /* 0x004fe20000041814 */
[----:B------:R-:W2:Y:S01]  /*2a6a0*/  LDL.LU.64 R22, [R1+0x1260] ;  /* 0x0012600001167983 */ /* 0x000ea20000300a00 */
[----:B------:R-:W2:Y:S11]  /*2a6b0*/  LDL.LU.64 R20, [R1+0x1258] ;  /* 0x0012580001147983 */ /* 0x000eb60000300a00 */
[----:B------:R-:W-:Y:S10]  /*2a6c0*/  @!UPT UIADD3 URZ, URZ, URZ, URZ ;  /* 0x0000003f3f3ff290 */ /* 0x000ff4000fffe03f */
[----:B------:R-:W-:Y:S01]  /*2a6d0*/  STL.64 [R1+0x180], R12 ;  /* 0x0001800c01007387 */ /* 0x000fe20000100a00 */
[----:B------:R0:W-:Y:S03]  /*2a6e0*/  STL.64 [R1+0x188], R14 ;  /* 0x0001880e01007387 */ /* 0x0001e60000100a00 */
[----:B0-----:R-:W2:Y:S01]  /*2a6f0*/  LDL.LU.64 R14, [R1+0x1250] ;  /* 0x00125000010e7983 */ /* 0x001ea20000300a00 */
[----:B------:R-:W2:Y:S02]  /*2a700*/  LDL.LU.64 R12, [R1+0x1248] ;  /* 0x00124800010c7983 */ /* 0x000ea40000300a00 */
[----:B------:R-:W-:Y:S02]  /*2a710*/  IMAD.MOV.U32 R3, RZ, RZ, c[0x0][0x188] ;  /* 0x00006200ff037624 */ /* 0x000fe400078e00ff */
[----:B------:R-:W2:Y:S02]  /*2a720*/  LDL.LU R10, [R1+0xd0c] ;  /* 0x000d0c00010a7983 */ /* 0x000ea40000300800 */
[----:B------:R-:W-:-:S04]  /*2a730*/  IMAD.SHL.U32 R11, R3, 0x80, RZ ;  /* 0x00000080030b7824 */ /* 0x000fc800078e00ff */
[----:B------:R-:W-:Y:S01]  /*2a740*/  IMAD.SHL.U32 R11, R11, 0x2, RZ ;  /* 0x000000020b0b7824 */ /* 0x000fe200078e00ff */
[----:B---3--:R-:W-:-:S04]  /*2a750*/  IADD3 R0, R0, 0x1, RZ ;  /* 0x0000000100007810 */ /* 0x008fc80007ffe0ff */
[-C--:B----4-:R-:W-:Y:S02]  /*2a760*/  IADD3 R2, P0, R8, R11.reuse, RZ ;  /* 0x0000000b08027210 */ /* 0x090fe40007f1e0ff */
[----:B--2---:R-:W-:Y:S01]  /*2a770*/  IADD3 R3, P1, R22, R11, RZ ;  /* 0x0000000b16037210 */ /* 0x004fe20007f3e0ff */
[----:B------:R-:W-:Y:S01]  /*2a780*/  HMMA.16816.F32.BF16 R16, R4, R18, R12 ;  /* 0x000000120410723c */ /* 0x000fe2000004180c */
[----:B------:R-:W2:Y:S11]  /*2a790*/  LDL.LU R12, [R1+0xd04] ;  /* 0x000d0400010c7983 */ /* 0x000eb60000300800 */
[----:B------:R-:W-:Y:S11]  /*2a7a0*/  @!UPT UIADD3 URZ, URZ, URZ, URZ ;  /* 0x0000003f3f3ff290 */ /* 0x000ff6000fffe03f */
[----:B------:R-:W-:Y:S01]  /*2a7b0*/  STL.64 [R1+0x150], R16 ;  /* 0x0001501001007387 */ /* 0x000fe20000100a00 */
[----:B------:R0:W-:Y:S02]  /*2a7c0*/  STL.64 [R1+0x158], R18 ;  /* 0x0001581201007387 */ /* 0x0001e40000100a00 */
[----:B------:R-:W3:Y:S02]  /*2a7d0*/  LDL.LU R13, [R1+0xd28] ;  /* 0x000d2800010d7983 */ /* 0x000ee40000300800 */
[----:B------:R-:W4:Y:S01]  /*2a7e0*/  LDL.LU R14, [R1+0xcfc] ;  /* 0x000cfc00010e7983 */ /* 0x000f220000300800 */
[----:B------:R-:W2:Y:S04]  /*2a7f0*/  LDL.LU R15, [R1+0xd20] ;  /* 0x000d2000010f7983 */ /* 0x000ea80000300800 */
[----:B0-----:R-:W2:Y:S01]  /*2a800*/  LDL.LU R19, [R1+0xcf4] ;  /* 0x000cf40001137983 */ /* 0x001ea20000300800 */
[----:B------:R-:W2:Y:S02]  /*2a810*/  LDL.LU R18, [R1+0xd18] ;  /* 0x000d180001127983 */ /* 0x000ea40000300800 */
[----:B------:R-:W2:Y:S02]  /*2a820*/  LDL.LU R17, [R1+0xcec] ;  /* 0x000cec0001117983 */ /* 0x000ea40000300800 */
[----:B------:R-:W2:Y:S01]  /*2a830*/  LDL.LU R16, [R1+0xd10] ;  /* 0x000d100001107983 */ /* 0x000ea20000300800 */
[----:B------:R-:W2:Y:S01]  /*2a840*/  LDL.LU R29, [R1+0xce4] ;  /* 0x000ce400011d7983 */ /* 0x000ea20000300800 */
[----:B------:R-:W2:Y:S02]  /*2a850*/  LDL.LU R25, [R1+0xd08] ;  /* 0x000d080001197983 */ /* 0x000ea40000300800 */
[----:B------:R-:W2:Y:S02]  /*2a860*/  LDL.LU R28, [R1+0xcdc] ;  /* 0x000cdc00011c7983 */ /* 0x000ea40000300800 */
[----:B------:R-:W2:Y:S01]  /*2a870*/  LDL.LU R24, [R1+0xd00] ;  /* 0x000d000001187983 */ /* 0x000ea20000300800 */
[----:B------:R0:W-:Y:S04]  /*2a880*/  STL [R1+0x1100], R2 ;  /* 0x0011000201007387 */ /* 0x0001e80000100800 */
[----:B0-----:R-:W2:Y:S01]  /*2a890*/  LDL.LU R2, [R1+0xd14] ;  /* 0x000d140001027983 */ /* 0x001ea20000300800 */
[----:B------:R0:W-:Y:S03]  /*2a8a0*/  STL [R1+0x1104], R3 ;  /* 0x0011040301007387 */ /* 0x0001e60000100800 */
[----:B0-----:R-:W2:Y:S01]  /*2a8b0*/  LDL.LU R3, [R1+0xd1c] ;  /* 0x000d1c0001037983 */ /* 0x001ea20000300800 */
[----:B------:R0:W-:Y:S03]  /*2a8c0*/  STL [R1+0x5bc], R0 ;  /* 0x0005bc0001007387 */ /* 0x0001e60000100800 */
[----:B0-----:R-:W2:Y:S02]  /*2a8d0*/  LDL.LU R0, [R1+0x1240] ;  /* 0x0012400001007983 */ /* 0x001ea40000300800 */
[----:B--2---:R-:W-:-:S02]  /*2a8e0*/  IMAD.X R8, R9, 0x1, R0, P0 ;  /* 0x0000000109087824 */ /* 0x004fc400000e0600 */
[----:B------:R-:W-:-:S03]  /*2a8f0*/  IMAD.X R9, R23, 0x1, R0, P1 ;  /* 0x0000000117097824 */ /* 0x000fc600008e0600 */
[----:B------:R0:W-:Y:S04]  /*2a900*/  STL [R1+0x1108], R8 ;  /* 0x0011080801007387 */ /* 0x0001e80000100800 */
[----:B0-----:R-:W2:Y:S01]  /*2a910*/  LDL.LU R8, [R1+0xd24] ;  /* 0x000d240001087983 */ /* 0x001ea20000300800 */
[----:B------:R-:W2:Y:S02]  /*2a920*/  LDL.LU.64 R22, [R1+0x1238] ;  /* 0x0012380001167983 */ /* 0x000ea40000300a00 */
[----:B------:R0:W-:Y:S02]  /*2a930*/  STL [R1+0x110c], R9 ;  /* 0x00110c0901007387 */ /* 0x0001e40000100800 */
[----:B0-----:R-:W3:Y:S01]  /*2a940*/  LDL.LU R9, [R1+0xd2c] ;  /* 0x000d2c0001097983 */ /* 0x001ee20000300800 */
[----:B------:R-:W-:-:S02]  /*2a950*/  IADD3 R3, P3, R3, R11, RZ ;  /* 0x0000000b03037210 */ /* 0x000fc40007f7e0ff */
[-C--:B------:R-:W-:Y:S02]  /*2a960*/  IADD3 R2, P4, R2, R11.reuse, RZ ;  /* 0x0000000b02027210 */ /* 0x080fe40007f9e0ff */
[-C--:B------:R-:W-:Y:S02]  /*2a970*/  IADD3 R10, P5, R10, R11.reuse, RZ ;  /* 0x0000000b0a0a7210 */ /* 0x080fe40007fbe0ff */
[-C--:B------:R-:W-:Y:S01]  /*2a980*/  IADD3 R12, P6, R12, R11.reuse, RZ ;  /* 0x0000000b0c0c7210 */ /* 0x080fe20007fde0ff */
[--C-:B------:R-:W-:Y:S01]  /*2a990*/  IMAD.X R18, R18, 0x1, R0.reuse, P3 ;  /* 0x0000000112127824 */ /* 0x100fe200018e0600 */
[-C--:B------:R-:W-:Y:S01]  /*2a9a0*/  IADD3 R17, P3, R17, R11.reuse, RZ ;  /* 0x0000000b11117210 */ /* 0x080fe20007f7e0ff */
[--C-:B------:R-:W-:Y:S01]  /*2a9b0*/  IMAD.X R16, R16, 0x1, R0.reuse, P4 ;  /* 0x0000000110107824 */ /* 0x100fe200020e0600 */
[-C--:B------:R-:W-:Y:S01]  /*2a9c0*/  IADD3 R29, P4, R29, R11.reuse, RZ ;  /* 0x0000000b1d1d7210 */ /* 0x080fe20007f9e0ff */
[--C-:B------:R-:W-:Y:S01]  /*2a9d0*/  IMAD.X R25, R25, 0x1, R0.reuse, P5 ;  /* 0x0000000119197824 */ /* 0x100fe200028e0600 */
[-C--:B------:R-:W-:Y:S01]  /*2a9e0*/  IADD3 R28, P5, R28, R11.reuse, RZ ;  /* 0x0000000b1c1c7210 */ /* 0x080fe20007fbe0ff */
[----:B------:R-:W-:Y:S01]  /*2a9f0*/  IMAD.X R24, R24, 0x1, R0, P6 ;  /* 0x0000000118187824 */ /* 0x000fe200030e0600 */
[----:B--2---:R-:W-:Y:S01]  /*2aa00*/  HMMA.16816.F32.BF16 R20, R4, R26, R20 ;  /* 0x0000001a0414723c */ /* 0x004fe20000041814 */
[----:B------:R-:W-:-:S02]  /*2aa10*/  IADD3 R8, P2, R8, R11, RZ ;  /* 0x0000000b08087210 */ /* 0x000fc40007f5e0ff */
[----:B---3--:R-:W-:-:S03]  /*2aa20*/  IADD3 R9, P1, R9, R11, RZ ;  /* 0x0000000b09097210 */ /* 0x008fc60007f3e0ff */
[--C-:B------:R-:W-:Y:S01]  /*2aa30*/  IMAD.X R15, R15, 0x1, R0.reuse, P2 ;  /* 0x000000010f0f7824 */ /* 0x100fe200010e0600 */
[-C--:B------:R-:W-:Y:S01]  /*2aa40*/  IADD3 R19, P2, R19, R11.reuse, RZ ;  /* 0x0000000b13137210 */ /* 0x080fe20007f5e0ff */
[----:B------:R-:W-:Y:S11]  /*2aa50*/  IMAD.X R13, R13, 0x1, R0, P1 ;  /* 0x000000010d0d7824 */ /* 0x000ff600008e0600 */
[----:B------:R-:W-:Y:S05]  /*2aa60*/  @!UPT UIADD3 URZ, URZ, URZ, URZ ;  /* 0x0000003f3f3ff290 */ /* 0x000fea000fffe03f */
[----:B------:R-:W-:Y:S02]  /*2aa70*/  IMAD.MOV.U32 R4, RZ, RZ, R23 ;  /* 0x000000ffff047224 */ /* 0x000fe400078e0017 */
[----:B------:R-:W-:Y:S01]  /*2aa80*/  IMAD.MOV.U32 R5, RZ, RZ, R22 ;  /* 0x000000ffff057224 */ /* 0x000fe200078e0016 */
[----:B------:R-:W-:Y:S01]  /*2aa90*/  STL.64 [R1+0x140], R20 ;  /* 0x0001401401007387 */ /* 0x000fe20000100a00 */
[----:B------:R0:W-:Y:S01]  /*2aaa0*/  STL.64 [R1+0x148], R22 ;  /* 0x0001481601007387 */ /* 0x0001e20000100a00 */
[----:B----4-:R-:W-:Y:S02]  /*2aab0*/  IADD3 R14, P1, R14, R11, RZ ;  /* 0x0000000b0e0e7210 */ /* 0x010fe40007f3e0ff */
[----:B0-----:R-:W2:Y:S04]  /*2aac0*/  LDL R22, [R1+0xfd8] ;  /* 0x000fd80001167983 */ /* 0x001ea80000100800 */
[----:B------:R-:W2:Y:S01]  /*2aad0*/  LDL R23, [R1+0x5bc] ;  /* 0x0005bc0001177983 */ /* 0x000ea20000100800 */
        /* <DEDUP_REMOVED lines=16> */
[----:B------:R0:W-:Y:S02]  /*2abe0*/  STL [R1+0x1234], R0 ;  /* 0x0012340001007387 */ /* 0x0001e40000100800 */
[----:B------:R-:W-:Y:S01]  /*2abf0*/  STL [R1+0xd08], R25 ;  /* 0x000d081901007387 */ /* 0x000fe20000100800 */
[----:B0-----:R-:W3:Y:S01]  /*2ac00*/  LDL.LU R0, [R1+0xcd4] ;  /* 0x000cd40001007983 */ /* 0x001ee20000300800 */
[----:B------:R-:W-:Y:S02]  /*2ac10*/  STL [R1+0xcdc], R28 ;  /* 0x000cdc1c01007387 */ /* 0x000fe40000100800 */
[----:B------:R-:W4:Y:S02]  /*2ac20*/  LDL.LU R5, [R1+0xcc4] ;  /* 0x000cc40001057983 */ /* 0x000f240000300800 */
[----:B------:R-:W-:Y:S01]  /*2ac30*/  STL [R1+0xd00], R24 ;  /* 0x000d001801007387 */ /* 0x000fe20000100800 */
[----:B----4-:R0:W-:Y:S04]  /*2ac40*/  STL [R1+0x1228], R5 ;  /* 0x0012280501007387 */ /* 0x0101e80000100800 */
[----:B0-----:R-:W4:Y:S04]  /*2ac50*/  LDL.LU R5, [R1+0xcf0] ;  /* 0x000cf00001057983 */ /* 0x001f280000300800 */
[----:B----4-:R0:W-:Y:S04]  /*2ac60*/  STL [R1+0x122c], R5 ;  /* 0x00122c0501007387 */ /* 0x0101e80000100800 */
[----:B0-----:R-:W4:Y:S01]  /*2ac70*/  LDL.LU R5, [R1+0xccc] ;  /* 0x000ccc0001057983 */ /* 0x001f220000300800 */
[----:B--2---:R-:W-:-:S02]  /*2ac80*/  ISETP.NE.U32.AND P0, PT, R23, R22, PT ;  /* 0x000000161700720c */ /* 0x004fc40003f05070 */
[----:B---3--:R-:W-:Y:S01]  /*2ac90*/  IADD3 R0, P6, R0, R11, RZ ;  /* 0x0000000b00007210 */ /* 0x008fe20007fde0ff */
[----:B----4-:R0:W-:Y:S04]  /*2aca0*/  STL [R1+0x1230], R5 ;  /* 0x0012300501007387 */ /* 0x0101e80000100800 */
[----:B0-----:R-:W2:Y:S01]  /*2acb0*/  LDL.LU R5, [R1+0xcf8] ;  /* 0x000cf80001057983 */ /* 0x001ea20000300800 */
[----:B------:R-:W3:Y:S02]  /*2acc0*/  LDL.LU R4, [R1+0xce8] ;  /* 0x000ce80001047983 */ /* 0x000ee40000300800 */
[----:B------:R-:W4:Y:S02]  /*2acd0*/  LDL.LU R6, [R1+0xcbc] ;  /* 0x000cbc0001067983 */ /* 0x000f240000300800 */
        /* <DEDUP_REMOVED lines=24> */
[----:B------:R0:W-:Y:S02]  /*2ae60*/  STL [R1+0xcd4], R0 ;  /* 0x000cd40001007387 */ /* 0x0001e40000100800 */
[----:B0-----:R-:W2:Y:S02]  /*2ae70*/  LDL.LU R0, [R1+0x1234] ;  /* 0x0012340001007983 */ /* 0x001ea40000300800 */
[----:B--2---:R-:W-:-:S05]  /*2ae80*/  IMAD.X R5, R5, 0x1, R0, P1 ;  /* 0x0000000105057824 */ /* 0x004fca00008e0600 */
[----:B------:R0:W-:Y:S04]  /*2ae90*/  STL [R1+0xcf8], R5 ;  /* 0x000cf80501007387 */ /* 0x0001e80000100800 */
[----:B0-----:R-:W2:Y:S02]  /*2aea0*/  LDL.LU R5, [R1+0x1230] ;  /* 0x0012300001057983 */ /* 0x001ea40000300800 */
[----:B--2---:R-:W-:-:S05]  /*2aeb0*/  IADD3 R5, P1, R5, R11, RZ ;  /* 0x0000000b05057210 */ /* 0x004fca0007f3e0ff */
[----:B------:R0:W-:Y:S04]  /*2aec0*/  STL [R1+0xccc], R5 ;  /* 0x000ccc0501007387 */ /* 0x0001e80000100800 */
[----:B0-----:R-:W2:Y:S02]  /*2aed0*/  LDL.LU R5, [R1+0x122c] ;  /* 0x00122c0001057983 */ /* 0x001ea40000300800 */
[----:B--2---:R-:W-:-:S05]  /*2aee0*/  IMAD.X R5, R5, 0x1, R0, P2 ;  /* 0x0000000105057824 */ /* 0x004fca00010e0600 */
[----:B------:R0:W-:Y:S04]  /*2aef0*/  STL [R1+0xcf0], R5 ;  /* 0x000cf00501007387 */ /* 0x0001e80000100800 */
[----:B0-----:R-:W2:Y:S01]  /*2af00*/  LDL.LU R5, [R1+0x1228] ;  /* 0x0012280001057983 */ /* 0x001ea20000300800 */
[--C-:B---3--:R-:W-:Y:S01]  /*2af10*/  IMAD.X R4, R4, 0x1, R0.reuse, P3 ;  /* 0x0000000104047824 */ /* 0x108fe200018e0600 */
[-C--:B----4-:R-:W-:Y:S01]  /*2af20*/  IADD3 R6, P3, R6, R11.reuse, RZ ;  /* 0x0000000b06067210 */ /* 0x090fe20007f7e0ff */
[--C-:B------:R-:W-:Y:S01]  /*2af30*/  IMAD.X R7, R7, 0x1, R0.reuse, P4 ;  /* 0x0000000107077824 */ /* 0x100fe200020e0600 */
[-C--:B------:R-:W-:Y:S01]  /*2af40*/  IADD3 R26, P4, R26, R11.reuse, RZ ;  /* 0x0000000b1a1a7210 */ /* 0x080fe20007f9e0ff */
        /* <DEDUP_REMOVED lines=17> */
[----:B------:R-:W-:-:S02]  /*2b060*/  IADD3 R24, P3, R24, R11, RZ ;  /* 0x0000000b18187210 */ /* 0x000fc40007f7e0ff */
[----:B--2---:R-:W-:-:S05]  /*2b070*/  IADD3 R5, P2, R5, R11, RZ ;  /* 0x0000000b05057210 */ /* 0x004fca0007f5e0ff */
[----:B------:R-:W-:Y:S01]  /*2b080*/  STL [R1+0xcc4], R5 ;  /* 0x000cc40501007387 */ /* 0x000fe20000100800 */
[----:B------:R-:W-:Y:S02]  /*2b090*/  STL [R1+0xce8], R4 ;  /* 0x000ce80401007387 */ /* 0x000fe40000100800 */
[----:B------:R-:W-:Y:S02]  /*2b0a0*/  STL [R1+0xcbc], R6 ;  /* 0x000cbc0601007387 */ /* 0x000fe40000100800 */
[----:B------:R-:W-:Y:S01]  /*2b0b0*/  STL [R1+0xce0], R7 ;  /* 0x000ce00701007387 */ /* 0x000fe20000100800 */
[----:B------:R-:W-:Y:S01]  /*2b0c0*/  STL [R1+0xcb4], R26 ;  /* 0x000cb41a01007387 */ /* 0x000fe20000100800 */
[----:B------:R-:W-:Y:S02]  /*2b0d0*/  STL [R1+0xcd8], R27 ;  /* 0x000cd81b01007387 */ /* 0x000fe40000100800 */
[----:B------:R-:W-:Y:S02]  /*2b0e0*/  STL [R1+0xcac], R20 ;  /* 0x000cac1401007387 */ /* 0x000fe40000100800 */
[--C-:B------:R-:W-:Y:S01]  /*2b0f0*/  IMAD.X R8, R8, 0x1, R0.reuse, P2 ;  /* 0x0000000108087824 */ /* 0x100fe200010e0600 */
[----:B------:R-:W-:Y:S01]  /*2b100*/  STL [R1+0xcd0], R21 ;  /* 0x000cd01501007387 */ /* 0x000fe20000100800 */
[----:B------:R-:W-:Y:S01]  /*2b110*/  IADD3 R3, P2, R3, R11, RZ ;  /* 0x0000000b03037210 */ /* 0x000fe20007f5e0ff */
        /* <DEDUP_REMOVED lines=11> */
[----:B------:R-:W-:-:S02]  /*2b1d0*/  IMAD.X R29, R29, 0x1, R0, P2 ;  /* 0x000000011d1d7824 */ /* 0x000fc400010e0600 */
[----:B------:R-:W-:Y:S02]  /*2b1e0*/  STL [R1+0xca0], R19 ;  /* 0x000ca01301007387 */ /* 0x000fe40000100800 */
[----:B------:R-:W-:Y:S01]  /*2b1f0*/  STL [R1+0xc74], R18 ;  /* 0x000c741201007387 */ /* 0x000fe20000100800 */
[----:B------:R-:W-:Y:S01]  /*2b200*/  IADD3 R25, P2, R25, R11, RZ ;  /* 0x0000000b19197210 */ /* 0x000fe20007f5e0ff */
[----:B------:R-:W-:Y:S01]  /*2b210*/  STL [R1+0xc98], R17 ;  /* 0x000c981101007387 */ /* 0x000fe20000100800 */
[----:B------:R-:W-:Y:S02]  /*2b220*/  STL [R1+0xc6c], R16 ;  /* 0x000c6c1001007387 */ /* 0x000fe40000100800 */
[----:B------:R-:W-:Y:S02]  /*2b230*/  STL [R1+0xc90], R29 ;  /* 0x000c901d01007387 */ /* 0x000fe40000100800 */
[----:B------:R0:W-:Y:S01]  /*2b240*/  STL [R1+0x1224], R11 ;  /* 0x0012240b01007387 */ /* 0x0001e20000100800 */
[----:B------:R-:W-:Y:S04]  /*2b250*/  STL [R1+0xc64], R25 ;  /* 0x000c641901007387 */ /* 0x000fe80000100800 */
[----:B0-----:R-:W2:Y:S01]  /*2b260*/  LDL.LU R11, [R1+0xc80] ;  /* 0x000c8000010b7983 */ /* 0x001ea20000300800 */
[----:B------:R-:W-:Y:S02]  /*2b270*/  STL [R1+0xc88], R28 ;  /* 0x000c881c01007387 */ /* 0x000fe40000100800 */
[----:B------:R-:W3:Y:S02]  /*2b280*/  LDL.LU R5, [R1+0xc70] ;  /* 0x000c700001057983 */ /* 0x000ee40000300800 */
[----:B------:R-:W-:Y:S01]  /*2b290*/  STL [R1+0xc5c], R24 ;  /* 0x000c5c1801007387 */ /* 0x000fe20000100800 */
[----:B---3--:R0:W-:Y:S04]  /*2b2a0*/  STL [R1+0x1218], R5 ;  /* 0x0012180501007387 */ /* 0x0081e80000100800 */
[----:B0-----:R-:W3:Y:S04]  /*2b2b0*/  LDL.LU R5, [R1+0xc4c] ;  /* 0x000c4c0001057983 */ /* 0x001ee80000300800 */
[----:B---3--:R0:W-:Y:S04]  /*2b2c0*/  STL [R1+0x121c], R5 ;  /* 0x00121c0501007387 */ /* 0x0081e80000100800 */
[----:B0-----:R-:W3:Y:S01]  /*2b2d0*/  LDL.LU R5, [R1+0xc78] ;  /* 0x000c780001057983 */ /* 0x001ee20000300800 */
[----:B--2---:R-:W-:-:S03]  /*2b2e0*/  IMAD.X R11, R11, 0x1, R0, P4 ;  /* 0x000000010b0b7824 */ /* 0x004fc600020e0600 */
[----:B---3--:R0:W-:Y:S04]  /*2b2f0*/  STL [R1+0x1220], R5 ;  /* 0x0012200501007387 */ /* 0x0081e80000100800 */
        /* <DEDUP_REMOVED lines=29> */
[----:B--2---:R-:W-:-:S05]  /*2b4d0*/  IADD3 R5, P4, R5, R11, RZ ;  /* 0x0000000b05057210 */ /* 0x004fca0007f9e0ff */
[----:B------:R0:W-:Y:S04]  /*2b4e0*/  STL [R1+0xc54], R5 ;  /* 0x000c540501007387 */ /* 0x0001e80000100800 */
[----:B0-----:R-:W2:Y:S02]  /*2b4f0*/  LDL.LU R5, [R1+0x1220] ;  /* 0x0012200001057983 */ /* 0x001ea40000300800 */
[----:B--2---:R-:W-:-:S05]  /*2b500*/  IMAD.X R5, R5, 0x1, R0, P5 ;  /* 0x0000000105057824 */ /* 0x004fca00028e0600 */
[----:B------:R0:W-:Y:S04]  /*2b510*/  STL [R1+0xc78], R5 ;  /* 0x000c780501007387 */ /* 0x0001e80000100800 */
[----:B0-----:R-:W2:Y:S02]  /*2b520*/  LDL.LU R5, [R1+0x121c] ;  /* 0x00121c0001057983 */ /* 0x001ea40000300800 */
[----:B--2---:R-:W-:-:S05]  /*2b530*/  IADD3 R5, P5, R5, R11, RZ ;  /* 0x0000000b05057210 */ /* 0x004fca0007fbe0ff */
[----:B------:R0:W-:Y:S04]  /*2b540*/  STL [R1+0xc4c], R5 ;  /* 0x000c4c0501007387 */ /* 0x0001e80000100800 */
[----:B0-----:R-:W2:Y:S01]  /*2b550*/  LDL.LU R5, [R1+0x1218] ;  /* 0x0012180001057983 */ /* 0x001ea20000300800 */
[--C-:B----4-:R-:W-:Y:S01]  /*2b560*/  IMAD.X R6, R6, 0x1, R0.reuse, P1 ;  /* 0x0000000106067824 */ /* 0x110fe200008e0600 */
        /* <DEDUP_REMOVED lines=18> */
[----:B------:R-:W-:Y:S01]  /*2b690*/  IADD3 R29, P5, R29, R11, RZ ;  /* 0x0000000b1d1d7210 */ /* 0x000fe20007fbe0ff */
[----:B------:R-:W-:-:S02]  /*2b6a0*/  IMAD.X R24, R24, 0x1, R0, P1 ;  /* 0x0000000118187824 */ /* 0x000fc400008e0600 */
[----:B--2---:R-:W-:Y:S01]  /*2b6b0*/  IMAD.X R5, R5, 0x1, R0, P6 ;  /* 0x0000000105057824 */ /* 0x004fe200030e0600 */
[----:B---3--:R-:W-:-:S04]  /*2b6c0*/  IADD3 R4, P6, R4, R11, RZ ;  /* 0x0000000b04047210 */ /* 0x008fc80007fde0ff */
[----:B------:R-:W-:Y:S01]  /*2b6d0*/  STL [R1+0xc70], R5 ;  /* 0x000c700501007387 */ /* 0x000fe20000100800 */
[----:B------:R-:W-:Y:S02]  /*2b6e0*/  STL [R1+0xc44], R4 ;  /* 0x000c440401007387 */ /* 0x000fe40000100800 */
[----:B------:R-:W-:Y:S02]  /*2b6f0*/  STL [R1+0xc68], R6 ;  /* 0x000c680601007387 */ /* 0x000fe40000100800 */
[----:B------:R-:W-:Y:S01]  /*2b700*/  STL [R1+0xc3c], R7 ;  /* 0x000c3c0701007387 */ /* 0x000fe20000100800 */
[----:B------:R-:W-:Y:S01]  /*2b710*/  STL [R1+0xc60], R26 ;  /* 0x000c601a01007387 */ /* 0x000fe20000100800 */
[----:B------:R-:W-:Y:S02]  /*2b720*/  STL [R1+0xc34], R27 ;  /* 0x000c341b01007387 */ /* 0x000fe40000100800 */
        /* <DEDUP_REMOVED lines=17> */
[----:B------:R-:W-:-:S02]  /*2b840*/  IMAD.X R25, R25, 0x1, R0, P6 ;  /* 0x0000000119197824 */ /* 0x000fc400030e0600 */
[----:B------:R-:W-:Y:S01]  /*2b850*/  STL [R1+0xbf4], R17 ;  /* 0x000bf41101007387 */ /* 0x000fe20000100800 */
[-C--:B------:R-:W-:Y:S01]  /*2b860*/  IADD3 R28, P6, R28, R11.reuse, RZ ;  /* 0x0000000b1c1c7210 */ /* 0x080fe20007fde0ff */
[----:B------:R-:W-:Y:S01]  /*2b870*/  STL [R1+0xc18], R16 ;  /* 0x000c181001007387 */ /* 0x000fe20000100800 */
[----:B------:R-:W-:Y:S02]  /*2b880*/  STL [R1+0xbec], R29 ;  /* 0x000bec1d01007387 */ /* 0x000fe40000100800 */
[----:B------:R0:W-:Y:S02]  /*2b890*/  STL [R1+0x1214], R0 ;  /* 0x0012140001007387 */ /* 0x0001e40000100800 */
[----:B------:R-:W-:Y:S01]  /*2b8a0*/  STL [R1+0xc10], R25 ;  /* 0x000c101901007387 */ /* 0x000fe20000100800 */
        /* <DEDUP_REMOVED lines=8> */
[----:B--2---:R-:W-:-:S03]  /*2b930*/  IADD3 R0, P1, R0, R11, RZ ;  /* 0x0000000b00007210 */ /* 0x004fc60007f3e0ff */
        /* <DEDUP_REMOVED lines=1365> */
[----:B------:R-:W-:Y:S01]  /*30e90*/  IADD3 R14, P3, R14, UR8, RZ ;  /* 0x000000080e0e7c10 */ /* 0x000fe2000ff7e0ff */
[--C-:B------:R-:W-:Y:S01]  /*30ea0*/  IMAD.X R15, R15, 0x1, R0.reuse, P4 ;  /* 0x000000010f0f7824 */ /* 0x100fe200020e0600 */
[----:B------:R-:W-:Y:S01]  /*30eb0*/  IADD3 R19, P4, R19, UR8, RZ ;  /* 0x0000000813137c10 */ /* 0x000fe2000ff9e0ff */
[--C-:B------:R-:W-:Y:S01]  /*30ec0*/  IMAD.X R18, R18, 0x1, R0.reuse, P5 ;  /* 0x0000000112127824 */ /* 0x100fe200028e0600 */
[----:B------:R-:W-:Y:S01]  /*30ed0*/  IADD3 R17, P5, R17, UR8, RZ ;  /* 0x0000000811117c10 */ /* 0x000fe2000ffbe0ff */
[--C-:B------:R-:W-:Y:S01]  /*30ee0*/  IMAD.X R16, R16, 0x1, R0.reuse, P6 ;  /* 0x0000000110107824 */ /* 0x100fe200030e0600 */
[----:B------:R-:W-:Y:S01]  /*30ef0*/  IADD3 R29, P6, R29, UR8, RZ ;  /* 0x000000081d1d7c10 */ /* 0x000fe2000ffde0ff */
[----:B--2---:R-:W-:Y:S01]  /*30f00*/  IMAD.X R5, R5, 0x1, R0, P1 ;  /* 0x0000000105057824 */ /* 0x004fe200008e0600 */
[----:B---3--:R-:W-:-:S04]  /*30f10*/  IADD3 R4, P1, R4, R11, RZ ;  /* 0x0000000b04047210 */ /* 0x008fc80007f3e0ff */
[----:B------:R0:W-:Y:S01]  /*30f20*/  STL [R1+0xd5c], R5 ;  /* 0x000d5c0501007387 */ /* 0x0001e20000100800 */
        /* <DEDUP_REMOVED lines=25> */
[----:B0-----:R-:W2:Y:S02]  /*310c0*/  LDL.LU R5, [R1+0xf48] ;  /* 0x000f480001057983 */ /* 0x001ea40000300800 */
[----:B------:R-:W-:Y:S01]  /*310d0*/  IMAD.X R25, R25, 0x1, R0, P1 ;  /* 0x0000000119197824 */ /* 0x000fe200008e0600 */
[----:B------:R-:W-:-:S04]  /*310e0*/  IADD3 R28, P1, R28, UR8, RZ ;  /* 0x000000081c1c7c10 */ /* 0x000fc8000ff3e0ff */
[----:B------:R-:W-:Y:S01]  /*310f0*/  STL [R1+0x5d4], R25 ;  /* 0x0005d41901007387 */ /* 0x000fe20000100800 */
[----:B------:R-:W-:-:S03]  /*31100*/  IMAD.X R24, R24, 0x1, R0, P2 ;  /* 0x0000000118187824 */ /* 0x000fc600010e0600 */
[----:B--2---:R0:W-:Y:S01]  /*31110*/  STL [R1+0x1134], R5 ;  /* 0x0011340501007387 */ /* 0x0041e20000100800 */
[----:B------:R1:W-:Y:S03]  /*31120*/  STL [R1+0xf50], R28 ;  /* 0x000f501c01007387 */ /* 0x0003e60000100800 */
[----:B0-----:R-:W2:Y:S01]  /*31130*/  LDL.LU R5, [R1+0xf4c] ;  /* 0x000f4c0001057983 */ /* 0x001ea20000300800 */
[----:B------:R0:W-:Y:S02]  /*31140*/  STL [R1+0x5cc], R24 ;  /* 0x0005cc1801007387 */ /* 0x0001e40000100800 */
[----:B------:R-:W3:Y:S02]  /*31150*/  LDL.LU R4, [R1+0xdd0] ;  /* 0x000dd00001047983 */ /* 0x000ee40000300800 */
[----:B------:R-:W4:Y:S01]  /*31160*/  LDL.LU R6, [R1+0xf40] ;  /* 0x000f400001067983 */ /* 0x000f220000300800 */
[----:B------:R-:W3:Y:S01]  /*31170*/  LDL.LU R7, [R1+0xdcc] ;  /* 0x000dcc0001077983 */ /* 0x000ee20000300800 */
[----:B------:R-:W3:Y:S02]  /*31180*/  LDL.LU R26, [R1+0xf38] ;  /* 0x000f3800011a7983 */ /* 0x000ee40000300800 */
[----:B------:R-:W3:Y:S02]  /*31190*/  LDL.LU R27, [R1+0xdc8] ;  /* 0x000dc800011b7983 */ /* 0x000ee40000300800 */
[----:B------:R-:W3:Y:S01]  /*311a0*/  LDL.LU R20, [R1+0xf30] ;  /* 0x000f300001147983 */ /* 0x000ee20000300800 */
        /* <DEDUP_REMOVED lines=19> */
[----:B-1----:R-:W4:Y:S01]  /*312e0*/  LDL.LU R28, [R1+0xee0] ;  /* 0x000ee000011c7983 */ /* 0x002f220000300800 */
[----:B0-----:R-:W4:Y:S01]  /*312f0*/  LDL.LU R24, [R1+0xf04] ;  /* 0x000f040001187983 */ /* 0x001f220000300800 */
[----:B------:R0:W-:Y:S03]  /*31300*/  STL [R1+0x1118], R0 ;  /* 0x0011180001007387 */ /* 0x0001e60000100800 */
[----:B0-----:R-:W4:Y:S01]  /*31310*/  LDL.LU R0, [R1+0x5c8] ;  /* 0x0005c80001007983 */ /* 0x001f220000300800 */
[----:B--2---:R-:W-:-:S05]  /*31320*/  IADD3 R5, P2, R5, UR8, RZ ;  /* 0x0000000805057c10 */ /* 0x004fca000ff5e0ff */
[----:B------:R0:W-:Y:S04]  /*31330*/  STL [R1+0xf4c], R5 ;  /* 0x000f4c0501007387 */ /* 0x0001e80000100800 */
[----:B0-----:R-:W2:Y:S01]  /*31340*/  LDL.LU R5, [R1+0x1134] ;  /* 0x0011340001057983 */ /* 0x001ea20000300800 */
[----:B---3--:R-:W-:Y:S01]  /*31350*/  IADD3.X R4, R4, UR5, RZ, P4, !PT ;  /* 0x0000000504047c10 */ /* 0x008fe2000a7fe4ff */
[----:B----4-:R-:W-:Y:S01]  /*31360*/  IADD3 R6, P4, R6, UR8, RZ ;  /* 0x0000000806067c10 */ /* 0x010fe2000ff9e0ff */
[----:B------:R-:W-:Y:S01]  /*31370*/  IADD3.X R7, R7, UR5, RZ, P5, !PT ;  /* 0x0000000507077c10 */ /* 0x000fe2000affe4ff */
[----:B------:R-:W-:Y:S01]  /*31380*/  IADD3 R26, P5, R26, UR8, RZ ;  /* 0x000000081a1a7c10 */ /* 0x000fe2000ffbe0ff */
[----:B------:R-:W-:Y:S01]  /*31390*/  IADD3.X R27, R27, UR5, RZ, P6, !PT ;  /* 0x000000051b1b7c10 */ /* 0x000fe2000b7fe4ff */
[----:B------:R-:W-:Y:S01]  /*313a0*/  IADD3 R20, P6, R20, UR8, RZ ;  /* 0x0000000814147c10 */ /* 0x000fe2000ffde0ff */
[----:B------:R-:W-:Y:S01]  /*313b0*/  IADD3.X R21, R21, UR5, RZ, P1, !PT ;  /* 0x0000000515157c10 */ /* 0x000fe20008ffe4ff */
[----:B------:R-:W-:Y:S01]  /*313c0*/  IADD3 R22, P1, R22, UR8, RZ ;  /* 0x0000000816167c10 */ /* 0x000fe2000ff3e0ff */
[----:B------:R-:W-:Y:S01]  /*313d0*/  IADD3.X R23, R23, UR5, RZ, P2, !PT ;  /* 0x0000000517177c10 */ /* 0x000fe200097fe4ff */
[----:B------:R-:W-:Y:S01]  /*313e0*/  IADD3 R9, P2, R9, UR8, RZ ;  /* 0x0000000809097c10 */ /* 0x000fe2000ff5e0ff */
[----:B------:R-:W-:-:S05]  /*313f0*/  IADD3.X R0, R0, UR5, RZ, P3, !PT ;  /* 0x0000000500007c10 */ /* 0x000fca0009ffe4ff */
[----:B------:R0:W-:Y:S01]  /*31400*/  STL [R1+0x5c8], R0 ;  /* 0x0005c80001007387 */ /* 0x0001e20000100800 */
        /* <DEDUP_REMOVED lines=10> */
[----:B--2---:R-:W-:-:S05]  /*314b0*/  IADD3 R5, P3, R5, UR8, RZ ;  /* 0x0000000805057c10 */ /* 0x004fca000ff7e0ff */
[----:B------:R-:W-:Y:S01]  /*314c0*/  STL [R1+0xf48], R5 ;  /* 0x000f480501007387 */ /* 0x000fe20000100800 */
[----:B------:R-:W-:Y:S02]  /*314d0*/  STL [R1+0xdd0], R4 ;  /* 0x000dd00401007387 */ /* 0x000fe40000100800 */
[----:B------:R-:W-:Y:S02]  /*314e0*/  STL [R1+0xf40], R6 ;  /* 0x000f400601007387 */ /* 0x000fe40000100800 */
[----:B------:R-:W-:Y:S01]  /*314f0*/  STL [R1+0xdcc], R7 ;  /* 0x000dcc0701007387 */ /* 0x000fe20000100800 */
[----:B------:R-:W-:Y:S01]  /*31500*/  STL [R1+0xf38], R26 ;  /* 0x000f381a01007387 */ /* 0x000fe20000100800 */
[----:B------:R-:W-:Y:S02]  /*31510*/  STL [R1+0xdc8], R27 ;  /* 0x000dc81b01007387 */ /* 0x000fe40000100800 */
[----:B------:R-:W-:Y:S01]  /*31520*/  STL [R1+0xf30], R20 ;  /* 0x000f301401007387 */ /* 0x000fe20000100800 */
[----:B------:R-:W-:Y:S01]  /*31530*/  IADD3.X R8, R8, UR5, RZ, P3, !PT ;  /* 0x0000000508087c10 */ /* 0x000fe20009ffe4ff */
[----:B------:R-:W-:Y:S01]  /*31540*/  STL [R1+0xdc4], R21 ;  /* 0x000dc41501007387 */ /* 0x000fe20000100800 */
[----:B------:R-:W-:Y:S01]  /*31550*/  IADD3 R3, P3, R3, UR8, RZ ;  /* 0x0000000803037c10 */ /* 0x000fe2000ff7e0ff */
        /* <DEDUP_REMOVED lines=11> */
[----:B------:R-:W-:Y:S01]  /*31610*/  IADD3.X R16, R16, UR5, RZ, P3, !PT ;  /* 0x0000000510107c10 */ /* 0x000fe20009ffe4ff */
[----:B------:R-:W-:Y:S01]  /*31620*/  STL [R1+0xf24], R15 ;  /* 0x000f240f01007387 */ /* 0x000fe20000100800 */
[----:B------:R-:W-:Y:S01]  /*31630*/  IADD3 R29, P3, R29, UR8, RZ ;  /* 0x000000081d1d7c10 */ /* 0x000fe2000ff7e0ff */
[----:B------:R-:W-:Y:S01]  /*31640*/  STL [R1+0xef8], R19 ;  /* 0x000ef81301007387 */ /* 0x000fe20000100800 */
[----:B------:R-:W-:Y:S02]  /*31650*/  STL [R1+0xf1c], R18 ;  /* 0x000f1c1201007387 */ /* 0x000fe40000100800 */
[----:B------:R-:W-:Y:S02]  /*31660*/  STL [R1+0xef0], R17 ;  /* 0x000ef01101007387 */ /* 0x000fe40000100800 */
[----:B------:R-:W-:Y:S01]  /*31670*/  STL [R1+0xf14], R16 ;  /* 0x000f141001007387 */ /* 0x000fe20000100800 */
[----:B------:R-:W-:Y:S01]  /*31680*/  STL [R1+0xee8], R29 ;  /* 0x000ee81d01007387 */ /* 0x000fe20000100800 */
[----:B0-----:R-:W2:Y:S01]  /*31690*/  LDL.LU R0, [R1+0xed0] ;  /* 0x000ed00001007983 */ /* 0x001ea20000300800 */
[----:B------:R-:W-:Y:S01]  /*316a0*/  IADD3.X R25, R25, UR5, RZ, P4, !PT ;  /* 0x0000000519197c10 */ /* 0x000fe2000a7fe4ff */
[----:B------:R-:W-:-:S04]  /*316b0*/  IADD3 R28, P4, R28, UR8, RZ ;  /* 0x000000081c1c7c10 */ /* 0x000fc8000ff9e0ff */
[----:B------:R-:W-:Y:S04]  /*316c0*/  STL [R1+0xf0c], R25 ;  /* 0x000f0c1901007387 */ /* 0x000fe80000100800 */
[----:B--2---:R0:W-:Y:S01]  /*316d0*/  STL [R1+0x112c], R0 ;  /* 0x00112c0001007387 */ /* 0x0041e20000100800 */
[----:B------:R-:W-:Y:S03]  /*316e0*/  STL [R1+0xee0], R28 ;  /* 0x000ee01c01007387 */ /* 0x000fe60000100800 */
[----:B0-----:R-:W2:Y:S01]  /*316f0*/  LDL.LU R0, [R1+0xefc] ;  /* 0x000efc0001007983 */ /* 0x001ea20000300800 */
[----:B------:R-:W-:-:S05]  /*31700*/  IADD3.X R24, R24, UR5, RZ, P5, !PT ;  /* 0x0000000518187c10 */ /* 0x000fca000affe4ff */
[----:B------:R-:W-:Y:S04]  /*31710*/  STL [R1+0xf04], R24 ;  /* 0x000f041801007387 */ /* 0x000fe80000100800 */
[----:B--2---:R0:W-:Y:S04]  /*31720*/  STL [R1+0x1130], R0 ;  /* 0x0011300001007387 */ /* 0x0041e80000100800 */
[----:B0-----:R-:W2:Y:S01]  /*31730*/  LDL.LU R0, [R1+0xed8] ;  /* 0x000ed80001007983 */ /* 0x001ea20000300800 */
[----:B------:R-:W3:Y:S02]  /*31740*/  LDL.LU R5, [R1+0xef4] ;  /* 0x000ef40001057983 */ /* 0x000ee40000300800 */
[----:B------:R-:W4:Y:S02]  /*31750*/  LDL.LU R4, [R1+0xec8] ;  /* 0x000ec80001047983 */ /* 0x000f240000300800 */
        /* <DEDUP_REMOVED lines=26> */
[----:B--2---:R-:W-:-:S05]  /*31900*/  IADD3 R0, P5, R0, UR8, RZ ;  /* 0x0000000800007c10 */ /* 0x004fca000ffbe0ff */
[----:B------:R0:W-:Y:S04]  /*31910*/  STL [R1+0xed8], R0 ;  /* 0x000ed80001007387 */ /* 0x0001e80000100800 */
[----:B0-----:R-:W2:Y:S02]  /*31920*/  LDL.LU R0, [R1+0x1130] ;  /* 0x0011300001007983 */ /* 0x001ea40000300800 */
[----:B--2---:R-:W-:-:S05]  /*31930*/  IADD3.X R0, R0, UR5, RZ, P6, !PT ;  /* 0x0000000500007c10 */ /* 0x004fca000b7fe4ff */
        /* <DEDUP_REMOVED lines=22> */
[----:B------:R-:W-:-:S02]  /*31aa0*/  IADD3.X R29, R29, UR5, RZ, P1, !PT ;  /* 0x000000051d1d7c10 */ /* 0x000fc40008ffe4ff */
[----:B--2---:R-:W-:-:S05]  /*31ab0*/  IADD3 R0, P6, R0, UR8, RZ ;  /* 0x0000000800007c10 */ /* 0x004fca000ffde0ff */
[----:B------:R0:W-:Y:S01]  /*31ac0*/  STL [R1+0xed0], R0 ;  /* 0x000ed00001007387 */ /* 0x0001e20000100800 */
        /* <DEDUP_REMOVED lines=28> */
[----:B------:R-:W-:Y:S02]  /*31c90*/  STL [R1+0xe94], R29 ;  /* 0x000e941d01007387 */ /* 0x000fe40000100800 */
[----:B0-----:R-:W2:Y:S01]  /*31ca0*/  LDL.LU R0, [R1+0xe7c] ;  /* 0x000e7c0001007983 */ /* 0x001ea20000300800 */
[----:B------:R-:W-:-:S02]  /*31cb0*/  IADD3 R25, P1, R25, UR8, RZ ;  /* 0x0000000819197c10 */ /* 0x000fc4000ff3e0ff */
[----:B------:R-:W-:-:S03]  /*31cc0*/  IADD3.X R28, R28, UR5, RZ, P2, !PT ;  /* 0x000000051c1c7c10 */ /* 0x000fc600097fe4ff */
[----:B------:R-:W-:Y:S04]  /*31cd0*/  STL [R1+0xe68], R25 ;  /* 0x000e681901007387 */ /* 0x000fe80000100800 */
[----:B--2---:R0:W-:Y:S01]  /*31ce0*/  STL [R1+0x1124], R0 ;  /* 0x0011240001007387 */ /* 0x0041e20000100800 */
[----:B------:R-:W-:Y:S03]  /*31cf0*/  STL [R1+0xe8c], R28 ;  /* 0x000e8c1c01007387 */ /* 0x000fe60000100800 */
[----:B0-----:R-:W2:Y:S01]  /*31d00*/  LDL.LU R0, [R1+0xe58] ;  /* 0x000e580001007983 */ /* 0x001ea20000300800 */
[----:B------:R-:W-:-:S05]  /*31d10*/  IADD3 R24, P2, R24, UR8, RZ ;  /* 0x0000000818187c10 */ /* 0x000fca000ff5e0ff */
        /* <DEDUP_REMOVED lines=31> */
[----:B--2---:R-:W-:-:S05]  /*31f10*/  IADD3.X R0, R0, UR5, RZ, P3, !PT ;  /* 0x0000000500007c10 */ /* 0x004fca0009ffe4ff */
[----:B------:R0:W-:Y:S04]  /*31f20*/  STL [R1+0xe84], R0 ;  /* 0x000e840001007387 */ /* 0x0001e80000100800 */
[----:B0-----:R-:W2:Y:S02]  /*31f30*/  LDL.LU R0, [R1+0x1128] ;  /* 0x0011280001007983 */ /* 0x001ea40000300800 */
[----:B--2---:R-:W-:-:S05]  /*31f40*/  IADD3 R0, P3, R0, UR8, RZ ;  /* 0x0000000800007c10 */ /* 0x004fca000ff7e0ff */
[----:B------:R0:W-:Y:S04]  /*31f50*/  STL [R1+0xe58], R0 ;  /* 0x000e580001007387 */ /* 0x0001e80000100800 */
[----:B0-----:R-:W2:Y:S01]  /*31f60*/  LDL.LU R0, [R1+0x1124] ;  /* 0x0011240001007983 */ /* 0x001ea20000300800 */
[----:B----4-:R-:W-:Y:S01]  /*31f70*/  IADD3.X R4, R4, UR5, RZ, P5, !PT ;  /* 0x0000000504047c10 */ /* 0x010fe2000affe4ff */
[----:B---3--:R-:W-:Y:S01]  /*31f80*/  IADD3 R6, P5, R6, UR8, RZ ;  /* 0x0000000806067c10 */ /* 0x008fe2000ffbe0ff */
        /* <DEDUP_REMOVED lines=18> */
[----:B--2---:R-:W-:Y:S01]  /*320b0*/  IADD3.X R0, R0, UR5, RZ, P4, !PT ;  /* 0x0000000500007c10 */ /* 0x004fe2000a7fe4ff */
[----:B------:R-:W-:-:S04]  /*320c0*/  IADD3 R5, P4, R5, UR8, RZ ;  /* 0x0000000805057c10 */ /* 0x000fc8000ff9e0ff */
[----:B------:R0:W-:Y:S01]  /*320d0*/  STL [R1+0xe7c], R0 ;  /* 0x000e7c0001007387 */ /* 0x0001e20000100800 */
[----:B------:R-:W-:Y:S02]  /*320e0*/  STL [R1+0xe50], R5 ;  /* 0x000e500501007387 */ /* 0x000fe40000100800 */
[----:B------:R-:W-:Y:S02]  /*320f0*/  STL [R1+0xe74], R4 ;  /* 0x000e740401007387 */ /* 0x000fe40000100800 */
[----:B------:R-:W-:Y:S01]  /*32100*/  STL [R1+0xe48], R6 ;  /* 0x000e480601007387 */ /* 0x000fe20000100800 */
[----:B------:R-:W-:Y:S01]  /*32110*/  STL [R1+0xe6c], R7 ;  /* 0x000e6c0701007387 */ /* 0x000fe20000100800 */
[----:B------:R-:W-:Y:S02]  /*32120*/  STL [R1+0xe40], R26 ;  /* 0x000e401a01007387 */ /* 0x000fe40000100800 */
        /* <DEDUP_REMOVED lines=75> */
[----:B------:R-:W-:-:S02]  /*325e0*/  IADD3.X R19, R19, UR5, RZ, P5, !PT ;  /* 0x0000000513137c10 */ /* 0x000fc4000affe4ff */
[----:B--2---:R-:W-:-:S05]  /*325f0*/  IADD3 R0, P1, R0, UR8, RZ ;  /* 0x0000000800007c10 */ /* 0x004fca000ff3e0ff */
[----:B------:R0:W-:Y:S04]  /*32600*/  STL [R1+0xf7c], R0 ;  /* 0x000f7c0001007387 */ /* 0x0001e80000100800 */
[----:B0-----:R0:W5:Y:S01]  /*32610*/  LDL.LU R0, [R1+0x1118] ;  /* 0x0011180001007983 */ /* 0x0011620000300800 */
[----:B------:R1:W-:Y:S03]  /*32620*/  STL [R1+0xdfc], R4 ;  /* 0x000dfc0401007387 */ /* 0x0003e60000100800 */
[----:B-1----:R0:W5:Y:S01]  /*32630*/  LDL.LU R4, [R1+0x1114] ;  /* 0x0011140001047983 */ /* 0x0021620000300800 */
[----:B------:R1:W-:Y:S03]  /*32640*/  STL [R1+0xf84], R5 ;  /* 0x000f840501007387 */ /* 0x0003e60000100800 */
[----:B-1----:R0:W5:Y:S01]  /*32650*/  LDL.LU R5, [R1+0x1110] ;  /* 0x0011100001057983 */ /* 0x0021620000300800 */
[----:B------:R1:W-:Y:S03]  /*32660*/  STL [R1+0xdf4], R9 ;  /* 0x000df40901007387 */ /* 0x0003e60000100800 */
[----:B-1----:R-:W2:Y:S01]  /*32670*/  LDL.LU R9, [R1+0x110c] ;  /* 0x00110c0001097983 */ /* 0x002ea20000300800 */
[----:B------:R1:W-:Y:S03]  /*32680*/  STL [R1+0xf8c], R8 ;  /* 0x000f8c0801007387 */ /* 0x0003e60000100800 */
[----:B-1----:R-:W3:Y:S01]  /*32690*/  LDL.LU R8, [R1+0x1108] ;  /* 0x0011080001087983 */ /* 0x002ee20000300800 */
[----:B------:R1:W-:Y:S03]  /*326a0*/  STL [R1+0xdf0], R3 ;  /* 0x000df00301007387 */ /* 0x0003e60000100800 */
[----:B-1----:R-:W4:Y:S01]  /*326b0*/  LDL.LU R3, [R1+0x1104] ;  /* 0x0011040001037983 */ /* 0x002f220000300800 */
[----:B------:R1:W-:Y:S03]  /*326c0*/  STL [R1+0xf94], R2 ;  /* 0x000f940201007387 */ /* 0x0003e60000100800 */
[----:B-1----:R-:W2:Y:S01]  /*326d0*/  LDL.LU R2, [R1+0x1100] ;  /* 0x0011000001027983 */ /* 0x002ea20000300800 */
[----:B------:R-:W-:-:S02]  /*326e0*/  IADD3 R18, P5, R18, UR8, RZ ;  /* 0x0000000812127c10 */ /* 0x000fc4000ffbe0ff */
[----:B------:R-:W-:Y:S01]  /*326f0*/  IADD3.X R17, R17, UR5, RZ, P6, !PT ;  /* 0x0000000511117c10 */ /* 0x000fe2000b7fe4ff */
[----:B------:R1:W-:Y:S01]  /*32700*/  STL [R1+0xdec], R19 ;  /* 0x000dec1301007387 */ /* 0x0003e20000100800 */
[----:B------:R-:W-:Y:S02]  /*32710*/  IADD3 R16, P6, R16, UR8, RZ ;  /* 0x0000000810107c10 */ /* 0x000fe4000ffde0ff */
[----:B------:R-:W-:Y:S01]  /*32720*/  IADD3.X R25, R25, UR5, RZ, P1, !PT ;  /* 0x0000000519197c10 */ /* 0x000fe20008ffe4ff */
[----:B------:R-:W-:Y:S01]  /*32730*/  IADD3 R29, P1, R29, UR8, RZ ;  /* 0x000000081d1d7c10 */ /* 0x000fe2000ff3e0ff */
[----:B------:R-:W-:Y:S01]  /*32740*/  IADD3.X R24, R24, UR5, RZ, P2, !PT ;  /* 0x0000000518187c10 */ /* 0x000fe200097fe4ff */
[----:B-1----:R0:W5:Y:S01]  /*32750*/  LDL.LU R19, [R1+0x10fc] ;  /* 0x0010fc0001137983 */ /* 0x0021620000300800 */
[----:B------:R1:W-:Y:S01]  /*32760*/  STL [R1+0xf9c], R18 ;  /* 0x000f9c1201007387 */ /* 0x0003e20000100800 */
[----:B------:R-:W-:Y:S02]  /*32770*/  IADD3 R28, P2, R28, UR8, RZ ;  /* 0x000000081c1c7c10 */ /* 0x000fe4000ff5e0ff */
[----:B------:R-:W-:Y:S01]  /*32780*/  IADD3.X R6, R6, UR5, RZ, P3, !PT ;  /* 0x0000000506067c10 */ /* 0x000fe20009ffe4ff */
[----:B-1----:R0:W5:Y:S01]  /*32790*/  LDL.LU R18, [R1+0x10f8] ;  /* 0x0010f80001127983 */ /* 0x0021620000300800 */
[----:B------:R1:W-:Y:S01]  /*327a0*/  STL [R1+0xde8], R17 ;  /* 0x000de81101007387 */ /* 0x0003e20000100800 */
[----:B------:R-:W-:-:S02]  /*327b0*/  IADD3 R7, P3, R7, UR8, RZ ;  /* 0x0000000807077c10 */ /* 0x000fc4000ff7e0ff */
[----:B------:R-:W-:Y:S01]  /*327c0*/  IADD3.X R26, R26, UR5, RZ, P4, !PT ;  /* 0x000000051a1a7c10 */ /* 0x000fe2000a7fe4ff */
[----:B-1----:R0:W5:Y:S01]  /*327d0*/  LDL.LU R17, [R1+0x10f4] ;  /* 0x0010f40001117983 */ /* 0x0021620000300800 */
[----:B------:R1:W-:Y:S01]  /*327e0*/  STL [R1+0xfb8], R16 ;  /* 0x000fb81001007387 */ /* 0x0003e20000100800 */
[----:B------:R-:W-:Y:S02]  /*327f0*/  IADD3 R27, P4, R27, UR8, RZ ;  /* 0x000000081b1b7c10 */ /* 0x000fe4000ff9e0ff */
        /* <DEDUP_REMOVED lines=11> */
[----:B------:R-:W-:Y:S02]  /*328b0*/  IADD3.X R11, R11, UR5, RZ, P2, !PT ;  /* 0x000000050b0b7c10 */ /* 0x000fe400097fe4ff */
[----:B------:R-:W-:Y:S01]  /*328c0*/  IADD3.X R12, R12, UR5, RZ, P3, !PT ;  /* 0x000000050c0c7c10 */ /* 0x000fe20009ffe4ff */
[----:B-1----:R0:W5:Y:S01]  /*328d0*/  LDL.LU R24, [R1+0x10e4] ;  /* 0x0010e40001187983 */ /* 0x0021620000300800 */
[----:B------:R1:W-:Y:S01]  /*328e0*/  STL [R1+0xfb0], R28 ;  /* 0x000fb01c01007387 */ /* 0x0003e20000100800 */
[----:B------:R-:W-:Y:S02]  /*328f0*/  IADD3.X R13, R13, UR5, RZ, P4, !PT ;  /* 0x000000050d0d7c10 */ /* 0x000fe4000a7fe4ff */
[----:B------:R-:W-:Y:S01]  /*32900*/  IADD3.X R14, R14, UR5, RZ, P5, !PT ;  /* 0x000000050e0e7c10 */ /* 0x000fe2000affe4ff */
[----:B-1----:R0:W5:Y:S01]  /*32910*/  LDL.LU R28, [R1+0x10e0] ;  /* 0x0010e000011c7983 */ /* 0x0021620000300800 */
[----:B------:R-:W-:Y:S02]  /*32920*/  STL [R1+0xddc], R6 ;  /* 0x000ddc0601007387 */ /* 0x000fe40000100800 */
[----:B------:R3:W-:Y:S02]  /*32930*/  STL [R1+0xfac], R7 ;  /* 0x000fac0701007387 */ /* 0x0007e40000100800 */
[----:B------:R0:W-:Y:S01]  /*32940*/  STL [R1+0xdd8], R26 ;  /* 0x000dd81a01007387 */ /* 0x0001e20000100800 */
[----:B------:R0:W-:Y:S01]  /*32950*/  STL [R1+0xfa8], R27 ;  /* 0x000fa81b01007387 */ /* 0x0001e20000100800 */
[----:B------:R0:W-:Y:S02]  /*32960*/  STL [R1+0xf60], R20 ;  /* 0x000f601401007387 */ /* 0x0001e40000100800 */
[----:B------:R0:W-:Y:S02]  /*32970*/  STL [R1+0xfa4], R21 ;  /* 0x000fa41501007387 */ /* 0x0001e40000100800 */
[----:B------:R0:W-:Y:S01]  /*32980*/  STL [R1+0xf68], R22 ;  /* 0x000f681601007387 */ /* 0x0001e20000100800 */
[----:B------:R0:W-:Y:S01]  /*32990*/  STL [R1+0xfa0], R23 ;  /* 0x000fa01701007387 */ /* 0x0001e20000100800 */
[----:B------:R0:W-:Y:S02]  /*329a0*/  STL [R1+0xf70], R10 ;  /* 0x000f700a01007387 */ /* 0x0001e40000100800 */
[----:B------:R0:W-:Y:S01]  /*329b0*/  STL [R1+0xf78], R11 ;  /* 0x000f780b01007387 */ /* 0x0001e20000100800 */
[----:B------:R-:W-:Y:S01]  /*329c0*/  IADD3.X R15, R15, UR5, RZ, P6, !PT ;  /* 0x000000050f0f7c10 */ /* 0x000fe2000b7fe4ff */
[----:B------:R0:W-:Y:S01]  /*329d0*/  STL [R1+0xf80], R12 ;  /* 0x000f800c01007387 */ /* 0x0001e20000100800 */
[----:B------:R0:W-:Y:S02]  /*329e0*/  STL [R1+0xf88], R13 ;  /* 0x000f880d01007387 */ /* 0x0001e40000100800 */
[----:B------:R0:W-:Y:S02]  /*329f0*/  STL [R1+0xf90], R14 ;  /* 0x000f900e01007387 */ /* 0x0001e40000100800 */
[----:B---3--:R-:W-:-:S02]  /*32a00*/  IMAD.MOV.U32 R7, RZ, RZ, R8 ;  /* 0x000000ffff077224 */ /* 0x008fc400078e0008 */
[----:B--2---:R-:W-:Y:S02]  /*32a10*/  IMAD.MOV.U32 R6, RZ, RZ, R2 ;  /* 0x000000ffff067224 */ /* 0x004fe400078e0002 */
[----:B----4-:R-:W-:Y:S02]  /*32a20*/  IMAD.MOV.U32 R2, RZ, RZ, R3 ;  /* 0x000000ffff027224 */ /* 0x010fe400078e0003 */
[----:B------:R-:W-:-:S05]  /*32a30*/  IMAD.MOV.U32 R3, RZ, RZ, R9 ;  /* 0x000000ffff037224 */ /* 0x000fca00078e0009 */
[----:B------:R0:W-:Y:S01]  /*32a40*/  STL.64 [R1+0x390], R2 ;  /* 0x0003900201007387 */ /* 0x0001e20000100a00 */
[----:B------:R0:W-:Y:S02]  /*32a50*/  STL [R1+0xf98], R15 ;  /* 0x000f980f01007387 */ /* 0x0001e40000100800 */
[----:B------:R0:W-:Y:S01]  /*32a60*/  STL.64 [R1+0x398], R6 ;  /* 0x0003980601007387 */ /* 0x0001e20000100a00 */
[----:B------:R-:W-:Y:S01]  /*32a70*/  @!P0 CALL.REL.NOINC `(.L_x_2) ;  /* 0x0000001000008944 */ /* 0x000fe20003c00000 */
[----:B------:R-:W-:Y:S05]  /*32a80*/  BRA `(.L_x_3) ;  /* 0xfffd9e2000007947 */ /* 0x000fea000383ffff */
.L_x_2:
[----:B-----5:R-:W2:Y:S04]  /*32a90*/  LDL.LU R0, [R1+0x1c0] ;  /* 0x0001c00001007983 */ /* 0x020ea80000300800 */
[----:B--2---:R1:W-:Y:S04]  /*32aa0*/  STL [R1+0x1174], R0 ;  /* 0x0011740001007387 */ /* 0x0043e80000100800 */
[----:B-1----:R-:W2:Y:S04]  /*32ab0*/  LDL.LU R0, [R1+0x1cc] ;  /* 0x0001cc0001007983 */ /* 0x002ea80000300800 */
        /* <DEDUP_REMOVED lines=31> */
[----:B0-----:R-:W2:Y:S01]  /*32cb0*/  LDL.LU R3, [R1+0x174] ;  /* 0x0001740001037983 */ /* 0x001ea20000300800 */
[----:B-1----:R-:W-:-:S03]  /*32cc0*/  IMAD.MOV.U32 R0, RZ, RZ, R5 ;  /* 0x000000ffff007224 */ /* 0x002fc600078e0005 */
[----:B--2---:R0:W-:Y:S04]  /*32cd0*/  STL [R1+0x117c], R3 ;  /* 0x00117c0301007387 */ /* 0x0041e80000100800 */
[----:B0-----:R-:W2:Y:S04]  /*32ce0*/  LDL.LU R3, [R1+0x214] ;  /* 0x0002140001037983 */ /* 0x001ea80000300800 */
        /* <DEDUP_REMOVED lines=29> */
[----:B------:R-:W2:Y:S04]  /*32ec0*/  LDL.LU R9, [R1+0x170] ;  /* 0x0001700001097983 */ /* 0x000ea80000300800 */
[----:B------:R-:W3:Y:S01]  /*32ed0*/  LDL.LU R2, [R1+0x1d4] ;  /* 0x0001d40001027983 */ /* 0x000ee20000300800 */
[----:B0-----:R-:W-:-:S03]  /*32ee0*/  IMAD.MOV.U32 R3, RZ, RZ, R4 ;  /* 0x000000ffff037224 */ /* 0x001fc600078e0004 */
[----:B------:R-:W3:Y:S04]  /*32ef0*/  LDL.LU R8, [R1+0x1d0] ;  /* 0x0001d00001087983 */ /* 0x000ee80000300800 */
[----:B------:R-:W4:Y:S04]  /*32f00*/  LDL.LU R4, [R1+0x1e4] ;  /* 0x0001e40001047983 */ /* 0x000f280000300800 */
[----:B------:R-:W4:Y:S04]  /*32f10*/  LDL.LU R5, [R1+0x1e0] ;  /* 0x0001e00001057983 */ /* 0x000f280000300800 */
[----:B------:R-:W2:Y:S04]  /*32f20*/  LDL.LU R6, [R1+0x1fc] ;  /* 0x0001fc0001067983 */ /* 0x000ea80000300800 */
        /* <DEDUP_REMOVED lines=13> */
[----:B------:R0:W-:Y:S04]  /*33000*/  STL [R1+0x10fc], R19 ;  /* 0x0010fc1301007387 */ /* 0x0001e80000100800 */
[----:B0-----:R-:W2:Y:S04]  /*33010*/  LDL.LU R19, [R1+0x1c4] ;  /* 0x0001c40001137983 */ /* 0x001ea80000300800 */
[----:B------:R0:W-:Y:S01]  /*33020*/  STL [R1+0x10f8], R18 ;  /* 0x0010f81201007387 */ /* 0x0001e20000100800 */
[----:B------:R-:W-:-:S03]  /*33030*/  F2FP.BF16.PACK_AB R0, R3, R0 ;  /* 0x000000000300723e */ /* 0x000fc600000010ff */
        /* <DEDUP_REMOVED lines=13> */
[----:B------:R-:W2:Y:S04]  /*33110*/  LDL.LU R3, [R1+0x11f4] ;  /* 0x0011f40001037983 */ /* 0x000ea80000300800 */
[----:B------:R0:W-:Y:S04]  /*33120*/  STL [R1+0x9c], R0 ;  /* 0x00009c0001007387 */ /* 0x0001e80000100800 */
[----:B0-----:R-:W2:Y:S02]  /*33130*/  LDL.LU R0, [R1+0x11f0] ;  /* 0x0011f00001007983 */ /* 0x001ea40000300800 */
[----:B--2---:R-:W-:-:S02]  /*33140*/  F2FP.BF16.PACK_AB R0, R3, R0 ;  /* 0x000000000300723e */ /* 0x004fc400000010ff */
        /* <DEDUP_REMOVED lines=60> */
[----:B------:R-:W2:Y:S01]  /*33510*/  LDL.LU R0, [R1+0x1174] ;  /* 0x0011740001007983 */ /* 0x000ea20000300800 */
[----:B------:R-:W-:-:S03]  /*33520*/  F2FP.BF16.PACK_AB R17, R17, R18 ;  /* 0x000000121111723e */ /* 0x000fc600000010ff */
[----:B------:R0:W-:Y:S02]  /*33530*/  STL [R1+0x5c], R28 ;  /* 0x00005c1c01007387 */ /* 0x0001e40000100800 */
[----:B0-----:R-:W-:Y:S02]  /*33540*/  F2FP.BF16.PACK_AB R28, R24, R29 ;  /* 0x0000001d181c723e */ /* 0x001fe400000010ff */
[----:B------:R-:W-:-:S03]  /*33550*/  F2FP.BF16.PACK_AB R24, R25, R16 ;  /* 0x000000101918723e */ /* 0x000fc600000010ff */
[----:B------:R-:W-:Y:S04]  /*33560*/  STL [R1+0x58], R28 ;  /* 0x0000581c01007387 */ /* 0x000fe80000100800 */
[----:B------:R-:W-:Y:S04]  /*33570*/  STL [R1+0x54], R24 ;  /* 0x0000541801007387 */ /* 0x000fe80000100800 */
[----:B------:R-:W-:Y:S01]  /*33580*/  STL [R1+0x50], R17 ;  /* 0x0000501101007387 */ /* 0x000fe20000100800 */
[----:B--2---:R-:W-:Y:S02]  /*33590*/  F2FP.BF16.PACK_AB R16, R19, R0 ;  /* 0x000000001310723e */ /* 0x004fe400000010ff */
[----:B------:R-:W-:-:S02]  /*335a0*/  F2FP.BF16.PACK_AB R0, R3, R9 ;  /* 0x000000090300723e */ /* 0x000fc400000010ff */
[----:B---3--:R-:W-:Y:S01]  /*335b0*/  F2FP.BF16.PACK_AB R3, R2, R8 ;  /* 0x000000080203723e */ /* 0x008fe200000010ff */
[----:B------:R-:W-:Y:S01]  /*335c0*/  STL [R1+0x4c], R16 ;  /* 0x00004c1001007387 */ /* 0x000fe20000100800 */
[----:B----4-:R-:W-:-:S03]  /*335d0*/  F2FP.BF16.PACK_AB R2, R4, R5 ;  /* 0x000000050402723e */ /* 0x010fc600000010ff */
[----:B------:R0:W-:Y:S04]  /*335e0*/  STL [R1+0x48], R0 ;  /* 0x0000480001007387 */ /* 0x0001e80000100800 */
[----:B------:R1:W-:Y:S01]  /*335f0*/  STL [R1+0x44], R3 ;  /* 0x0000440301007387 */ /* 0x0003e20000100800 */
[----:B0-----:R-:W-:-:S03]  /*33600*/  F2FP.BF16.PACK_AB R0, R6, R7 ;  /* 0x000000070600723e */ /* 0x001fc600000010ff */
[----:B------:R0:W-:Y:S01]  /*33610*/  STL [R1+0x40], R2 ;  /* 0x0000400201007387 */ /* 0x0001e20000100800 */
[----:B-1----:R-:W-:-:S03]  /*33620*/  F2FP.BF16.PACK_AB R3, R26, R27 ;  /* 0x0000001b1a03723e */ /* 0x002fc600000010ff */
[----:B------:R1:W-:Y:S04]  /*33630*/  STL [R1+0x3c], R0 ;  /* 0x00003c0001007387 */ /* 0x0003e80000100800 */
[----:B------:R2:W-:Y:S01]  /*33640*/  STL [R1+0x38], R3 ;  /* 0x0000380301007387 */ /* 0x0005e20000100800 */
[----:B0-----:R-:W-:Y:S02]  /*33650*/  F2FP.BF16.PACK_AB R2, R20, R21 ;  /* 0x000000151402723e */ /* 0x001fe400000010ff */
[----:B-1----:R-:W-:-:S03]  /*33660*/  F2FP.BF16.PACK_AB R0, R22, R23 ;  /* 0x000000171600723e */ /* 0x002fc600000010ff */
[----:B------:R0:W-:Y:S01]  /*33670*/  STL [R1+0x34], R2 ;  /* 0x0000340201007387 */ /* 0x0001e20000100800 */
[----:B--2---:R-:W-:-:S03]  /*33680*/  F2FP.BF16.PACK_AB R3, R10, R11 ;  /* 0x0000000b0a03723e */ /* 0x004fc600000010ff */
[----:B------:R1:W-:Y:S04]  /*33690*/  STL [R1+0x30], R0 ;  /* 0x0000300001007387 */ /* 0x0003e80000100800 */
[----:B------:R-:W-:Y:S04]  /*336a0*/  STL [R1+0x2c], R3 ;  /* 0x00002c0301007387 */ /* 0x000fe80000100800 */
[----:B------:R-:W2:Y:S01]  /*336b0*/  LDL.LU R7, [R1+0x258] ;  /* 0x0002580001077983 */ /* 0x000ea20000300800 */
[----:B0-----:R-:W-:Y:S02]  /*336c0*/  F2FP.BF16.PACK_AB R2, R12, R13 ;  /* 0x0000000d0c02723e */ /* 0x001fe400000010ff */
[----:B-1----:R-:W-:-:S03]  /*336d0*/  F2FP.BF16.PACK_AB R0, R14, R15 ;  /* 0x0000000f0e00723e */ /* 0x002fc600000010ff */
        /* <DEDUP_REMOVED lines=20> */
[----:B------:R-:W3:Y:S04]  /*33820*/  LDL.LU R6, [R1+0x278] ;  /* 0x0002780001067983 */ /* 0x000ee80000300800 */
[----:B---3--:R0:W-:Y:S04]  /*33830*/  STL [R1+0x1128], R6 ;  /* 0x0011280601007387 */ /* 0x0081e80000100800 */
[----:B0-----:R-:W3:Y:S04]  /*33840*/  LDL.LU R6, [R1+0x25c] ;  /* 0x00025c0001067983 */ /* 0x001ee80000300800 */
        /* <DEDUP_REMOVED lines=17> */
[----:B0-----:R-:W2:Y:S04]  /*33960*/  LDL.LU R6, [R1+0x244] ;  /* 0x0002440001067983 */ /* 0x001ea80000300800 */
[----:B------:R-:W3:Y:S04]  /*33970*/  LDL.LU R5, [R1+0x2b8] ;  /* 0x0002b80001057983 */ /* 0x000ee80000300800 */
[----:B---3--:R0:W-:Y:S04]  /*33980*/  STL [R1+0x1124], R5 ;  /* 0x0011240501007387 */ /* 0x0081e80000100800 */
[----:B0-----:R-:W3:Y:S04]  /*33990*/  LDL.LU R5, [R1+0x27c] ;  /* 0x00027c0001057983 */ /* 0x001ee80000300800 */
[----:B------:R-:W4:Y:S04]  /*339a0*/  LDL.LU R4, [R1+0x2e8] ;  /* 0x0002e80001047983 */ /* 0x000f280000300800 */
[----:B----4-:R0:W-:Y:S04]  /*339b0*/  STL [R1+0x1120], R4 ;  /* 0x0011200401007387 */ /* 0x0101e80000100800 */
[----:B0-----:R-:W4:Y:S04]  /*339c0*/  LDL.LU R4, [R1+0x2bc] ;  /* 0x0002bc0001047983 */ /* 0x001f280000300800 */
[----:B------:R-:W2:Y:S04]  /*339d0*/  LDL.LU R11, [R1+0x250] ;  /* 0x00025000010b7983 */ /* 0x000ea80000300800 */
[----:B--2---:R0:W-:Y:S04]  /*339e0*/  STL [R1+0x111c], R11 ;  /* 0x00111c0b01007387 */ /* 0x0041e80000100800 */
[----:B0-----:R-:W2:Y:S04]  /*339f0*/  LDL.LU R11, [R1+0x2ec] ;  /* 0x0002ec00010b7983 */ /* 0x001ea80000300800 */
        /* <DEDUP_REMOVED lines=18> */
[----:B------:R-:W2:Y:S01]  /*33b20*/  LDL.LU R19, [R1+0x34c] ;  /* 0x00034c0001137983 */ /* 0x000ea20000300800 */
[----:B------:R-:W-:-:S03]  /*33b30*/  F2FP.BF16.PACK_AB R7, R6, R7 ;  /* 0x000000070607723e */ /* 0x000fc600000010ff */
[----:B--2---:R0:W-:Y:S04]  /*33b40*/  STL [R1+0x1100], R19 ;  /* 0x0011001301007387 */ /* 0x0041e80000100800 */
[----:B0-----:R-:W2:Y:S04]  /*33b50*/  LDL.LU R19, [R1+0x33c] ;  /* 0x00033c0001137983 */ /* 0x001ea80000300800 */
        /* <DEDUP_REMOVED lines=50> */
[----:B------:R0:W-:Y:S04]  /*33e80*/  STL [R1], R7 ;  /* 0x0000000701007387 */ /* 0x0001e80000100800 */
[----:B0-----:R-:W2:Y:S02]  /*33e90*/  LDL.LU R7, [R1+0x112c] ;  /* 0x00112c0001077983 */ /* 0x001ea40000300800 */
[----:B--2---:R-:W-:-:S02]  /*33ea0*/  F2FP.BF16.PACK_AB R7, R6, R7 ;  /* 0x000000070607723e */ /* 0x004fc400000010ff */
[----:B------:R-:W3:Y:S02]  /*33eb0*/  LDL.LU R6, [R1+0x1128] ;  /* 0x0011280001067983 */ /* 0x000ee40000300800 */
[----:B---3--:R-:W-:Y:S02]  /*33ec0*/  F2FP.BF16.PACK_AB R6, R5, R6 ;  /* 0x000000060506723e */ /* 0x008fe400000010ff */
[----:B------:R-:W4:Y:S02]  /*33ed0*/  LDL.LU R5, [R1+0x1124] ;  /* 0x0011240001057983 */ /* 0x000f240000300800 */
[----:B----4-:R-:W-:Y:S02]  /*33ee0*/  F2FP.BF16.PACK_AB R5, R4, R5 ;  /* 0x000000050405723e */ /* 0x010fe400000010ff */
[----:B------:R-:W2:Y:S02]  /*33ef0*/  LDL.LU R4, [R1+0x1120] ;  /* 0x0011200001047983 */ /* 0x000ea40000300800 */
[----:B--2---:R-:W-:-:S02]  /*33f00*/  F2FP.BF16.PACK_AB R4, R11, R4 ;  /* 0x000000040b04723e */ /* 0x004fc400000010ff */
[----:B------:R-:W2:Y:S02]  /*33f10*/  LDL.LU R11, [R1+0x111c] ;  /* 0x00111c00010b7983 */ /* 0x000ea40000300800 */
[----:B--2---:R-:W-:Y:S02]  /*33f20*/  F2FP.BF16.PACK_AB R11, R10, R11 ;  /* 0x0000000b0a0b723e */ /* 0x004fe400000010ff */
[----:B------:R-:W2:Y:S02]  /*33f30*/  LDL.LU R10, [R1+0x1118] ;  /* 0x00111800010a7983 */ /* 0x000ea40000300800 */
[----:B--2---:R-:W-:Y:S02]  /*33f40*/  F2FP.BF16.PACK_AB R10, R9, R10 ;  /* 0x0000000a090a723e */ /* 0x004fe400000010ff */
        /* <DEDUP_REMOVED lines=18> */
[----:B------:R-:W2:Y:S01]  /*34070*/  LDL.LU R16, [R1+0x10f0] ;  /* 0x0010f00001107983 */ /* 0x000ea20000300800 */
[----:B------:R-:W-:Y:S02]  /*34080*/  F2FP.BF16.PACK_AB R23, R29, R23 ;  /* 0x000000171d17723e */ /* 0x000fe400000010ff */
[----:B------:R-:W-:-:S02]  /*34090*/  F2FP.BF16.PACK_AB R22, R24, R22 ;  /* 0x000000161816723e */ /* 0x000fc400000010ff */
[----:B------:R-:W-:Y:S02]  /*340a0*/  F2FP.BF16.PACK_AB R21, R28, R21 ;  /* 0x000000151c15723e */ /* 0x000fe400000010ff */
[----:B--2---:R-:W-:Y:S02]  /*340b0*/  F2FP.BF16.PACK_AB R16, R25, R16 ;  /* 0x000000101910723e */ /* 0x004fe400000010ff */
[----:B------:R-:W2:Y:S04]  /*340c0*/  LDL.LU R25, [R1+0x10ec] ;  /* 0x0010ec0001197983 */ /* 0x000ea80000300800 */
[----:B------:R-:W2:Y:S04]  /*340d0*/  LDL.LU R29, [R1+0x10e8] ;  /* 0x0010e800011d7983 */ /* 0x000ea80000300800 */
[----:B------:R-:W3:Y:S04]  /*340e0*/  LDL.LU R24, [R1+0x10e4] ;  /* 0x0010e40001187983 */ /* 0x000ee80000300800 */
[----:B------:R-:W3:Y:S01]  /*340f0*/  LDL.LU R28, [R1+0x10e0] ;  /* 0x0010e000011c7983 */ /* 0x000ee20000300800 */
[----:B------:R-:W-:-:S02]  /*34100*/  F2FP.BF16.PACK_AB R20, R0, R20 ;  /* 0x000000140014723e */ /* 0x000fc400000010ff */
[----:B------:R-:W-:Y:S02]  /*34110*/  F2FP.BF16.PACK_AB R27, R3, R27 ;  /* 0x0000001b031b723e */ /* 0x000fe400000010ff */
[----:B------:R-:W-:Y:S02]  /*34120*/  F2FP.BF16.PACK_AB R26, R2, R26 ;  /* 0x0000001a021a723e */ /* 0x000fe400000010ff */
[----:B--2---:R-:W-:Y:S02]  /*34130*/  F2FP.BF16.PACK_AB R25, R29, R25 ;  /* 0x000000191d19723e */ /* 0x004fe400000010ff */
[----:B---3--:R-:W-:Y:S02]  /*34140*/  F2FP.BF16.PACK_AB R24, R28, R24 ;  /* 0x000000181c18723e */ /* 0x008fe400000010ff */
.L_x_1:
[----:B0-----:R-:W2:Y:S04]  /*34150*/  LDL.LU R0, [R1+0xfe0] ;  /* 0x000fe00001007983 */ /* 0x001ea80000300800 */
[----:B------:R-:W0:Y:S02]  /*34160*/  S2R R28, SR_TID.X ;  /* 0x00000000001c7919 */ /* 0x000e240000002100 */
[----:B0-----:R-:W-:-:S02]  /*34170*/  IMAD.SHL.U32 R3, R28, 0x8, RZ ;  /* 0x000000081c037824 */ /* 0x001fc400078e00ff */
[C---:B------:R-:W-:Y:S02]  /*34180*/  IMAD.SHL.U32 R2, R28.reuse, 0x20, RZ ;  /* 0x000000201c027824 */ /* 0x040fe400078e00ff */
[C---:B------:R-:W-:Y:S01]  /*34190*/  IMAD.SHL.U32 R29, R28.reuse, 0x4, RZ ;  /* 0x000000041c1d7824 */ /* 0x040fe200078e00ff */
[----:B------:R-:W-:Y:S01]  /*341a0*/  LOP3.LUT R3, R3, 0x300, RZ, 0xc0, !PT ;  /* 0x0000030003037812 */ /* 0x000fe200078ec0ff */
[----:B------:R-:W-:Y:S01]  /*341b0*/  IMAD.SHL.U32 R28, R28, 0x400, RZ ;  /* 0x000004001c1c7824 */ /* 0x000fe200078e00ff */
[----:B------:R-:W-:Y:S01]  /*341c0*/  BAR.SYNC.DEFER_BLOCKING 0x0 ;  /* 0x0000000000007b1d */ /* 0x000fe20000010000 */
[----:B--2---:R-:W-:-:S04]  /*341d0*/  LOP3.LUT R0, R0, 0x1800, RZ, 0xc0, !PT ;  /* 0x0000180000007812 */ /* 0x004fc800078ec0ff */
[----:B------:R-:W-:Y:S02]  /*341e0*/  LOP3.LUT R2, R0, 0x60, R2, 0xf8, !PT ;  /* 0x0000006000027812 */ /* 0x000fe400078ef802 */
[----:B------:R-:W-:Y:S02]  /*341f0*/  LOP3.LUT R0, R3, 0x70, R29, 0xf8, !PT ;  /* 0x0000007003007812 */ /* 0x000fe400078ef81d */
[----:B------:R-:W2:Y:S04]  /*34200*/  LDL.LU R29, [R1+0xfe8] ;  /* 0x000fe800011d7983 */ /* 0x000ea80000300800 */
[----:B------:R-:W3:Y:S01]  /*34210*/  LDL.LU R3, [R1+0xfe4] ;  /* 0x000fe40001037983 */ /* 0x000ee20000300800 */
[----:B------:R-:W-:-:S05]  /*34220*/  LOP3.LUT R0, R2, R0, RZ, 0x3c, !PT ;  /* 0x0000000002007212 */ /* 0x000fca00078e3cff */
[----:B------:R0:W-:Y:S04]  /*34230*/  STS.128 [R0+0x80], R20 ;  /* 0x0000801400007388 */ /* 0x0001e80000000c00 */
[----:B------:R-:W-:Y:S04]  /*34240*/  STS.128 [R0], R24 ;  /* 0x0000001800007388 */ /* 0x000fe80000000c00 */
[----:B------:R1:W-:Y:S04]  /*34250*/  STS.128 [R0+0x400], R16 ;  /* 0x0004001000007388 */ /* 0x0003e80000000c00 */
[----:B------:R-:W-:Y:S04]  /*34260*/  STS.128 [R0+0x480], R12 ;  /* 0x0004800c00007388 */ /* 0x000fe80000000c00 */
[----:B------:R-:W-:Y:S01]  /*34270*/  BAR.SYNC.DEFER_BLOCKING 0x0 ;  /* 0x0000000000007b1d */ /* 0x000fe20000010000 */
[----:B--2---:R-:W-:-:S05]  /*34280*/  ISETP.GE.AND P6, PT, R29, c[0x0][0x17c], PT ;  /* 0x00005f001d007a0c */ /* 0x004fca0003fc6270 */
[----:B------:R-:W2:Y:S01]  /*34290*/  S2R R29, SR_TID.X ;  /* 0x00000000001d7919 */ /* 0x000ea20000002100 */
[----:B---3--:R-:W-:Y:S02]  /*342a0*/  ISETP.GE.AND P4, PT, R3, c[0x0][0x17c], PT ;  /* 0x00005f0003007a0c */ /* 0x008fe40003f86270 */
[----:B------:R-:W-:Y:S02]  /*342b0*/  LOP3.LUT R3, R28, 0x1800, RZ, 0xc0, !PT ;  /* 0x000018001c037812 */ /* 0x000fe400078ec0ff */
[----:B------:R-:W3:Y:S04]  /*342c0*/  LDL.LU R28, [R1+0xfec] ;  /* 0x000fec00011c7983 */ /* 0x000ee80000300800 */
[----:B------:R-:W4:Y:S04]  /*342d0*/  LDL.LU R2, [R1+0xff0] ;  /* 0x000ff00001027983 */ /* 0x000f280000300800 */
[----:B0-----:R-:W5:Y:S04]  /*342e0*/  LDL.LU R20, [R1+0x10] ;  /* 0x0000100001147983 */ /* 0x001f680000300800 */
[----:B------:R-:W5:Y:S04]  /*342f0*/  LDL.LU R21, [R1+0x14] ;  /* 0x0000140001157983 */ /* 0x000f680000300800 */
[----:B------:R-:W5:Y:S01]  /*34300*/  LDL.LU R22, [R1+0x18] ;  /* 0x0000180001167983 */ /* 0x000f620000300800 */
[----:B--2---:R-:W-:-:S03]  /*34310*/  LOP3.LUT R29, R29, 0x7f, RZ, 0xc0, !PT ;  /* 0x0000007f1d1d7812 */ /* 0x004fc600078ec0ff */
[----:B------:R-:W5:Y:S02]  /*34320*/  LDL.LU R23, [R1+0x1c] ;  /* 0x00001c0001177983 */ /* 0x000f640000300800 */
[----:B------:R-:W-:Y:S02]  /*34330*/  IMAD R3, R29, 0x10, R3 ;  /* 0x000000101d037824 */ /* 0x000fe400078e0203 */
[----:B-1----:R-:W2:Y:S03]  /*34340*/  LDL.LU R16, [R1] ;  /* 0x0000000001107983 */ /* 0x002ea60000300800 */
[----:B------:R-:W-:Y:S01]  /*34350*/  LOP3.LUT R29, R3, 0x20, RZ, 0x3c, !PT ;  /* 0x00000020031d7812 */ /* 0x000fe200078e3cff */
[----:B------:R-:W0:Y:S04]  /*34360*/  LDS.128 R12, [R3] ;  /* 0x00000000030c7984 */ /* 0x000e280000000c00 */
[----:B------:R-:W1:Y:S04]  /*34370*/  LDS.128 R24, [R29] ;  /* 0x000000001d187984 */ /* 0x000e680000000c00 */
[----:B------:R-:W2:Y:S04]  /*34380*/  LDL.LU R17, [R1+0x4] ;  /* 0x0000040001117983 */ /* 0x000ea80000300800 */
[----:B------:R-:W2:Y:S04]  /*34390*/  LDL.LU R18, [R1+0x8] ;  /* 0x0000080001127983 */ /* 0x000ea80000300800 */
[----:B------:R-:W2:Y:S04]  /*343a0*/  LDL.LU R19, [R1+0xc] ;  /* 0x00000c0001137983 */ /* 0x000ea80000300800 */
[----:B0-----:R-:W-:Y:S04]  /*343b0*/  STL.64 [R1+0xb0], R12 ;  /* 0x0000b00c01007387 */ /* 0x001fe80000100a00 */
[----:B------:R-:W-:Y:S04]  /*343c0*/  STL.64 [R1+0xb8], R14 ;  /* 0x0000b80e01007387 */ /* 0x000fe80000100a00 */
[----:B-1----:R-:W-:Y:S04]  /*343d0*/  STL.64 [R1+0xa0], R24 ;  /* 0x0000a01801007387 */ /* 0x002fe80000100a00 */
[----:B------:R-:W-:Y:S01]  /*343e0*/  STL.64 [R1+0xa8], R26 ;  /* 0x0000a81a01007387 */ /* 0x000fe20000100a00 */
[----:B---3--:R-:W-:-:S02]  /*343f0*/  ISETP.GE.AND P1, PT, R28, c[0x0][0x17c], PT ;  /* 0x00005f001c007a0c */ /* 0x008fc40003f26270 */
[C---:B------:R-:W-:Y:S02]  /*34400*/  LOP3.LUT R28, R3.reuse, 0x40, RZ, 0x3c, !PT ;  /* 0x00000040031c7812 */ /* 0x040fe400078e3cff */
[----:B----4-:R-:W-:Y:S02]  /*34410*/  ISETP.GE.AND P5, PT, R2, c[0x0][0x17c], PT ;  /* 0x00005f0002007a0c */ /* 0x010fe40003fa6270 */
[----:B------:R-:W-:Y:S01]  /*34420*/  LOP3.LUT R2, R3, 0x60, RZ, 0x3c, !PT ;  /* 0x0000006003027812 */ /* 0x000fe200078e3cff */
[----:B------:R-:W-:Y:S04]  /*34430*/  LDS.128 R12, [R28] ;  /* 0x000000001c0c7984 */ /* 0x000fe80000000c00 */
[----:B------:R-:W0:Y:S04]  /*34440*/  LDS.128 R24, [R2] ;  /* 0x0000000002187984 */ /* 0x000e280000000c00 */
[----:B------:R-:W-:Y:S06]  /*34450*/  BAR.SYNC.DEFER_BLOCKING 0x0 ;  /* 0x0000000000007b1d */ /* 0x000fec0000010000 */
[----:B-----5:R-:W-:Y:S04]  /*34460*/  STS.128 [R0+0x480], R20 ;  /* 0x0004801400007388 */ /* 0x020fe80000000c00 */
[----:B0-----:R-:W-:Y:S04]  /*34470*/  STL [R1+0x1104], R24 ;  /* 0x0011041801007387 */ /* 0x001fe80000100800 */
[----:B------:R-:W-:Y:S04]  /*34480*/  STL.64 [R1+0xc0], R12 ;  /* 0x0000c00c01007387 */ /* 0x000fe80000100a00 */
[----:B------:R-:W-:Y:S04]  /*34490*/  STL.64 [R1+0xc8], R14 ;  /* 0x0000c80e01007387 */ /* 0x000fe80000100a00 */
[----:B------:R-:W-:Y:S04]  /*344a0*/  STL [R1+0x1100], R25 ;  /* 0x0011001901007387 */ /* 0x000fe80000100800 */
[----:B------:R-:W-:Y:S04]  /*344b0*/  STL [R1+0x10fc], R26 ;  /* 0x0010fc1a01007387 */ /* 0x000fe80000100800 */
[----:B------:R0:W-:Y:S04]  /*344c0*/  STL [R1+0x10f4], R27 ;  /* 0x0010f41b01007387 */ /* 0x0001e80000100800 */
[----:B0-----:R-:W3:Y:S04]  /*344d0*/  LDL R27, [R1+0x5c4] ;  /* 0x0005c400011b7983 */ /* 0x001ee80000100800 */
[----:B------:R-:W4:Y:S04]  /*344e0*/  LDL.LU R20, [R1+0x60] ;  /* 0x0000600001147983 */ /* 0x000f280000300800 */
[----:B------:R-:W4:Y:S04]  /*344f0*/  LDL.LU R21, [R1+0x64] ;  /* 0x0000640001157983 */ /* 0x000f280000300800 */
[----:B------:R-:W5:Y:S04]  /*34500*/  LDL.LU R22, [R1+0x68] ;  /* 0x0000680001167983 */ /* 0x000f680000300800 */
[----:B------:R-:W5:Y:S04]  /*34510*/  LDL.LU R23, [R1+0x6c] ;  /* 0x00006c0001177983 */ /* 0x000f680000300800 */
[----:B-----5:R-:W-:Y:S04]  /*34520*/  STL.64 [R1+0x1148], R22 ;  /* 0x0011481601007387 */ /* 0x020fe80000100a00 */
[----:B----4-:R0:W-:Y:S04]  /*34530*/  STL.64 [R1+0x1140], R20 ;  /* 0x0011401401007387 */ /* 0x0101e80000100a00 */
[----:B0-----:R-:W4:Y:S04]  /*34540*/  LDL.LU R20, [R1+0x50] ;  /* 0x0000500001147983 */ /* 0x001f280000300800 */
        /* <DEDUP_REMOVED lines=9> */
[----:B--2---:R0:W-:Y:S04]  /*345e0*/  STS.128 [R0+0x400], R16 ;  /* 0x0004001000007388 */ /* 0x0041e80000000c00 */
[----:B0-----:R-:W0:Y:S04]  /*345f0*/  S2R R19, SR_TID.X ;  /* 0x0000000000137919 */ /* 0x001e280000002100 */
[----:B------:R-:W-:Y:S04]  /*34600*/  STS.128 [R0], R8 ;  /* 0x0000000800007388 */ /* 0x000fe80000000c00 */
[----:B------:R-:W-:Y:S04]  /*34610*/  STS.128 [R0+0x80], R4 ;  /* 0x0000800400007388 */ /* 0x000fe80000000c00 */
[----:B------:R-:W-:Y:S01]  /*34620*/  BAR.SYNC.DEFER_BLOCKING 0x0 ;  /* 0x0000000000007b1d */ /* 0x000fe20000010000 */
[----:B0-----:R-:W-:-:S05]  /*34630*/  IMAD.SHL.U32 R24, R19, 0x400, RZ ;  /* 0x0000040013187824 */ /* 0x001fca00078e00ff */
[----:B-----5:R-:W-:Y:S04]  /*34640*/  STL.64 [R1+0x1168], R22 ;  /* 0x0011681601007387 */ /* 0x020fe80000100a00 */
[----:B----4-:R0:W-:Y:S01]  /*34650*/  STL.64 [R1+0x1160], R20 ;  /* 0x0011601401007387 */ /* 0x0101e20000100a00 */
[----:B------:R-:W-:Y:S02]  /*34660*/  LOP3.LUT R3, R19, 0x7f, RZ, 0xc0, !PT ;  /* 0x0000007f13037812 */ /* 0x000fe400078ec0ff */
[----:B------:R-:W-:Y:S01]  /*34670*/  LOP3.LUT R24, R24, 0x1800, RZ, 0xc0, !PT ;  /* 0x0000180018187812 */ /* 0x000fe200078ec0ff */
[----:B------:R-:W-:Y:S04]  /*34680*/  LDS.128 R8, [R29] ;  /* 0x000000001d087984 */ /* 0x000fe80000000c00 */
[----:B------:R-:W-:Y:S04]  /*34690*/  LDS.128 R12, [R28] ;  /* 0x000000001c0c7984 */ /* 0x000fe80000000c00 */
[----:B0-----:R-:W2:Y:S04]  /*346a0*/  LDL.LU R20, [R1+0x30] ;  /* 0x0000300001147983 */ /* 0x001ea80000300800 */
[----:B------:R-:W2:Y:S04]  /*346b0*/  LDL.LU R21, [R1+0x34] ;  /* 0x0000340001157983 */ /* 0x000ea80000300800 */
[----:B------:R-:W4:Y:S04]  /*346c0*/  LDL.LU R22, [R1+0x38] ;  /* 0x0000380001167983 */ /* 0x000f280000300800 */
[----:B------:R-:W4:Y:S01]  /*346d0*/  LDL.LU R23, [R1+0x3c] ;  /* 0x00003c0001177983 */ /* 0x000f220000300800 */
[----:B------:R-:W-:-:S03]  /*346e0*/  IMAD R24, R3, 0x10, R24 ;  /* 0x0000001003187824 */ /* 0x000fc600078e0218 */
[----:B------:R-:W-:Y:S04]  /*346f0*/  LDS.128 R16, [R2] ;  /* 0x0000000002107984 */ /* 0x000fe80000000c00 */
[----:B------:R-:W0:Y:S04]  /*34700*/  LDS.128 R4, [R24] ;  /* 0x0000000018047984 */ /* 0x000e280000000c00 */
[----:B------:R-:W-:Y:S06]  /*34710*/  BAR.SYNC.DEFER_BLOCKING 0x0 ;  /* 0x0000000000007b1d */ /* 0x000fec0000010000 */
[----:B----4-:R-:W-:Y:S04]  /*34720*/  STL.64 [R1+0x1178], R22 ;  /* 0x0011781601007387 */ /* 0x010fe80000100a00 */
[----:B--2---:R1:W-:Y:S04]  /*34730*/  STL.64 [R1+0x1170], R20 ;  /* 0x0011701401007387 */ /* 0x0043e80000100a00 */
[----:B-1----:R-:W2:Y:S04]  /*34740*/  LDL.LU R20, [R1+0x20] ;  /* 0x0000200001147983 */ /* 0x002ea80000300800 */
[----:B------:R-:W2:Y:S04]  /*34750*/  LDL.LU R21, [R1+0x24] ;  /* 0x0000240001157983 */ /* 0x000ea80000300800 */
[----:B------:R-:W2:Y:S04]  /*34760*/  LDL.LU R22, [R1+0x28] ;  /* 0x0000280001167983 */ /* 0x000ea80000300800 */
[----:B------:R-:W2:Y:S04]  /*34770*/  LDL.LU R23, [R1+0x2c] ;  /* 0x00002c0001177983 */ /* 0x000ea80000300800 */
[----:B0-----:R-:W-:Y:S04]  /*34780*/  STL [R1+0x10f8], R7 ;  /* 0x0010f80701007387 */ /* 0x001fe80000100800 */
[----:B------:R-:W-:Y:S04]  /*34790*/  STL.64 [R1+0x1108], R10 ;  /* 0x0011080a01007387 */ /* 0x000fe80000100a00 */
[----:B------:R-:W-:Y:S04]  /*347a0*/  STL.64 [R1+0x1118], R14 ;  /* 0x0011180e01007387 */ /* 0x000fe80000100a00 */
[----:B------:R0:W-:Y:S04]  /*347b0*/  STL.64 [R1+0x1110], R12 ;  /* 0x0011100c01007387 */ /* 0x0001e80000100a00 */
        /* <DEDUP_REMOVED lines=10> */
[----:B--2---:R-:W-:Y:S04]  /*34860*/  STS.128 [R0], R20 ;  /* 0x0000001400007388 */ /* 0x004fe80000000c00 */
[----:B-----5:R-:W-:Y:S04]  /*34870*/  STL.64 [R1+0x1138], R14 ;  /* 0x0011380e01007387 */ /* 0x020fe80000100a00 */
[----:B----4-:R0:W-:Y:S04]  /*34880*/  STL.64 [R1+0x1130], R12 ;  /* 0x0011300c01007387 */ /* 0x0101e80000100a00 */
[----:B0-----:R-:W2:Y:S04]  /*34890*/  LDL.LU R12, [R1+0x70] ;  /* 0x00007000010c7983 */ /* 0x001ea80000300800 */
[----:B------:R-:W2:Y:S04]  /*348a0*/  LDL.LU R13, [R1+0x74] ;  /* 0x00007400010d7983 */ /* 0x000ea80000300800 */
[----:B------:R-:W2:Y:S04]  /*348b0*/  LDL.LU R14, [R1+0x78] ;  /* 0x00007800010e7983 */ /* 0x000ea80000300800 */
[----:B------:R-:W2:Y:S04]  /*348c0*/  LDL.LU R15, [R1+0x7c] ;  /* 0x00007c00010f7983 */ /* 0x000ea80000300800 */
[----:B------:R-:W4:Y:S04]  /*348d0*/  LDL.LU.64 R22, [R1+0x1178] ;  /* 0x0011780001167983 */ /* 0x000f280000300a00 */
[----:B------:R-:W4:Y:S04]  /*348e0*/  LDL.LU.64 R20, [R1+0x1170] ;  /* 0x0011700001147983 */ /* 0x000f280000300a00 */
[----:B----4-:R0:W-:Y:S04]  /*348f0*/  STS.128 [R0+0x80], R20 ;  /* 0x0000801400007388 */ /* 0x0101e80000000c00 */
[----:B0-----:R-:W4:Y:S04]  /*34900*/  LDL.LU.64 R22, [R1+0x1168] ;  /* 0x0011680001167983 */ /* 0x001f280000300a00 */
[----:B------:R-:W4:Y:S04]  /*34910*/  LDL.LU.64 R20, [R1+0x1160] ;  /* 0x0011600001147983 */ /* 0x000f280000300a00 */
[----:B------:R-:W5:Y:S04]  /*34920*/  LDL.LU R11, [R1+0xb0] ;  /* 0x0000b000010b7983 */ /* 0x000f680000300800 */
[----:B----4-:R0:W-:Y:S04]  /*34930*/  STS.128 [R0+0x400], R20 ;  /* 0x0004001400007388 */ /* 0x0101e80000000c00 */
[----:B0-----:R-:W4:Y:S04]  /*34940*/  LDL.LU.64 R22, [R1+0x1158] ;  /* 0x0011580001167983 */ /* 0x001f280000300a00 */
[----:B------:R-:W4:Y:S04]  /*34950*/  LDL.LU.64 R20, [R1+0x1150] ;  /* 0x0011500001147983 */ /* 0x000f280000300a00 */
[----:B------:R-:W2:Y:S04]  /*34960*/  LDL.LU R10, [R1+0x5c0] ;  /* 0x0005c000010a7983 */ /* 0x000ea80000300800 */
[----:B------:R-:W2:Y:S04]  /*34970*/  LDL R7, [R1+0x678] ;  /* 0x0006780001077983 */ /* 0x000ea80000100800 */
[----:B----4-:R-:W-:Y:S04]  /*34980*/  STS.128 [R0+0x480], R20 ;  /* 0x0004801400007388 */ /* 0x010fe80000000c00 */
[----:B------:R-:W-:Y:S06]  /*34990*/  BAR.SYNC.DEFER_BLOCKING 0x0 ;  /* 0x0000000000007b1d */ /* 0x000fec0000010000 */
[----:B------:R-:W0:Y:S04]  /*349a0*/  LDS.128 R20, [R24] ;  /* 0x0000000018147984 */ /* 0x000e280000000c00 */
[----:B0-----:R-:W-:Y:S04]  /*349b0*/  STL.64 [R1+0x40], R20 ;  /* 0x0000401401007387 */ /* 0x001fe80000100a00 */
[----:B------:R-:W-:Y:S04]  /*349c0*/  STL.64 [R1+0x48], R22 ;  /* 0x0000481601007387 */ /* 0x000fe80000100a00 */
[----:B------:R-:W0:Y:S04]  /*349d0*/  LDS.128 R20, [R29] ;  /* 0x000000001d147984 */ /* 0x000e280000000c00 */
[----:B0-----:R-:W-:Y:S04]  /*349e0*/  STL.64 [R1+0x30], R20 ;  /* 0x0000301401007387 */ /* 0x001fe80000100a00 */
[----:B------:R-:W-:Y:S04]  /*349f0*/  STL.64 [R1+0x38], R22 ;  /* 0x0000381601007387 */ /* 0x000fe80000100a00 */
[----:B------:R-:W0:Y:S04]  /*34a00*/  LDS.128 R20, [R28] ;  /* 0x000000001c147984 */ /* 0x000e280000000c00 */
[----:B0-----:R-:W-:Y:S04]  /*34a10*/  STL.64 [R1+0x20], R20 ;  /* 0x0000201401007387 */ /* 0x001fe80000100a00 */
[----:B------:R-:W-:Y:S04]  /*34a20*/  STL.64 [R1+0x28], R22 ;  /* 0x0000281601007387 */ /* 0x000fe80000100a00 */
[----:B------:R-:W0:Y:S04]  /*34a30*/  LDS.128 R20, [R2] ;  /* 0x0000000002147984 */ /* 0x000e280000000c00 */
[----:B------:R-:W-:Y:S06]  /*34a40*/  BAR.SYNC.DEFER_BLOCKING 0x0 ;  /* 0x0000000000007b1d */ /* 0x000fec0000010000 */
[----:B--2---:R-:W-:Y:S04]  /*34a50*/  STS.128 [R0+0x80], R12 ;  /* 0x0000800c00007388 */ /* 0x004fe80000000c00 */
[----:B0-----:R-:W-:Y:S04]  /*34a60*/  STL.64 [R1+0x10], R20 ;  /* 0x0000101401007387 */ /* 0x001fe80000100a00 */
[----:B------:R0:W-:Y:S04]  /*34a70*/  STL.64 [R1+0x18], R22 ;  /* 0x0000181601007387 */ /* 0x0001e80000100a00 */
[----:B0-----:R-:W2:Y:S04]  /*34a80*/  LDL.LU.64 R22, [R1+0x1148] ;  /* 0x0011480001167983 */ /* 0x001ea80000300a00 */
[----:B------:R-:W2:Y:S04]  /*34a90*/  LDL.LU.64 R20, [R1+0x1140] ;  /* 0x0011400001147983 */ /* 0x000ea80000300a00 */
[----:B------:R-:W4:Y:S04]  /*34aa0*/  LDL.LU.64 R14, [R1+0x1138] ;  /* 0x00113800010e7983 */ /* 0x000f280000300a00 */
[----:B------:R-:W4:Y:S04]  /*34ab0*/  LDL.LU.64 R12, [R1+0x1130] ;  /* 0x00113000010c7983 */ /* 0x000f280000300a00 */
[----:B----4-:R0:W-:Y:S04]  /*34ac0*/  STS.128 [R0+0x400], R12 ;  /* 0x0004000c00007388 */ /* 0x0101e80000000c00 */
[----:B0-----:R-:W4:Y:S04]  /*34ad0*/  LDL.LU.64 R14, [R1+0x1128] ;  /* 0x00112800010e7983 */ /* 0x001f280000300a00 */
[----:B------:R-:W4:Y:S04]  /*34ae0*/  LDL.LU.64 R12, [R1+0x1120] ;  /* 0x00112000010c7983 */ /* 0x000f280000300a00 */
[----:B--2---:R0:W-:Y:S01]  /*34af0*/  STS.128 [R0], R20 ;  /* 0x0000001400007388 */ /* 0x0041e20000000c00 */
[C---:B---3--:R-:W-:Y:S01]  /*34b00*/  IMAD R3, R27.reuse, c[0x0][0x194], RZ ;  /* 0x000065001b037a24 */ /* 0x048fe200078e02ff */
[----:B------:R-:W-:-:S02]  /*34b10*/  ISETP.GE.AND P0, PT, R27, c[0x0][0x178], PT ;  /* 0x00005e001b007a0c */ /* 0x000fc40003f06270 */
[C---:B------:R-:W-:Y:S02]  /*34b20*/  ISETP.GE.AND P3, PT, R10.reuse, c[0x0][0x17c], PT ;  /* 0x00005f000a007a0c */ /* 0x040fe40003f66270 */
[----:B------:R-:W-:Y:S02]  /*34b30*/  LEA R2, P2, R3, c[0x0][0x170], 0x1 ;  /* 0x00005c0003027a11 */ /* 0x000fe400078408ff */
[----:B------:R-:W-:Y:S01]  /*34b40*/  ISETP.LT.AND P0, PT, R10, c[0x0][0x17c], !P0 ;  /* 0x00005f000a007a0c */ /* 0x000fe20004701270 */
[----:B0-----:R-:W-:-:S04]  /*34b50*/  IMAD.MOV.U32 R21, RZ, RZ, c[0x0][0x194] ;  /* 0x00006500ff157624 */ /* 0x001fc800078e00ff */
[----:B------:R-:W-:Y:S01]  /*34b60*/  IMAD R21, R21, 0x80, R3 ;  /* 0x0000008015157824 */ /* 0x000fe200078e0203 */
[----:B------:R-:W-:Y:S01]  /*34b70*/  LEA.HI.X.SX32 R3, R3, c[0x0][0x174], 0x1, P2 ;  /* 0x00005d0003037a11 */ /* 0x000fe200010f0eff */
[----:B------:R-:W-:Y:S01]  /*34b80*/  IMAD R10, R10, c[0x0][0x198], RZ ;  /* 0x000066000a0a7a24 */ /* 0x000fe200078e02ff */
[----:B------:R-:W-:Y:S02]  /*34b90*/  ISETP.LT.AND P3, PT, R7, c[0x0][0x178], !P3 ;  /* 0x00005e0007007a0c */ /* 0x000fe40005f61270 */
[C---:B------:R-:W-:Y:S01]  /*34ba0*/  LEA R20, P2, R21.reuse, c[0x0][0x170], 0x1 ;  /* 0x00005c0015147a11 */ /* 0x040fe200078408ff */
[----:B----4-:R0:W-:Y:S04]  /*34bb0*/  STS.128 [R0+0x480], R12 ;  /* 0x0004800c00007388 */ /* 0x0101e80000000c00 */
[----:B0-----:R-:W2:Y:S04]  /*34bc0*/  LDL.LU.64 R14, [R1+0x1118] ;  /* 0x00111800010e7983 */ /* 0x001ea80000300a00 */
[----:B------:R-:W3:Y:S04]  /*34bd0*/  LDL.LU.64 R12, [R1+0x1110] ;  /* 0x00111000010c7983 */ /* 0x000ee80000300a00 */
[----:B------:R-:W4:Y:S01]  /*34be0*/  LDL.LU R24, [R1+0xff8] ;  /* 0x000ff80001187983 */ /* 0x000f220000300800 */
[----:B------:R-:W-:Y:S01]  /*34bf0*/  LEA.HI.X.SX32 R21, R21, c[0x0][0x174], 0x1, P2 ;  /* 0x00005d0015157a11 */ /* 0x000fe200010f0eff */
[----:B------:R-:W-:-:S02]  /*34c00*/  IMAD.WIDE R28, R10, 0x2, R2 ;  /* 0x000000020a1c7825 */ /* 0x000fc400078e0202 */
[----:B------:R-:W-:Y:S01]  /*34c10*/  BAR.SYNC.DEFER_BLOCKING 0x0 ;  /* 0x0000000000007b1d */ /* 0x000fe20000010000 */
[----:B------:R-:W-:Y:S01]  /*34c20*/  ISETP.LT.AND P2, PT, R27, c[0x0][0x178], !P6 ;  /* 0x00005e001b007a0c */ /* 0x000fe20007741270 */
[----:B------:R-:W-:-:S04]  /*34c30*/  IMAD.WIDE R22, R10, 0x2, R20 ;  /* 0x000000020a167825 */ /* 0x000fc800078e0214 */
[----:B-----5:R0:W-:Y:S04]  /*34c40*/  @P0 STG.E.U16 [R28.64], R11 ;  /* 0x0000000b1c000986 */ /* 0x0201e8000c101506 */
[----:B------:R1:W-:Y:S01]  /*34c50*/  @P3 STG.E.U16 [R22.64], R4 ;  /* 0x0000000416003986 */ /* 0x0003e2000c101506 */
[----:B0-----:R-:W-:-:S03]  /*34c60*/  IADD3 R28, R10, c[0x0][0x198], RZ ;  /* 0x000066000a1c7a10 */ /* 0x001fc60007ffe0ff */
[----:B------:R-:W5:Y:S01]  /*34c70*/  LDL.LU R29, [R1+0xff4] ;  /* 0x000ff400011d7983 */ /* 0x000f620000300800 */
[----:B-1----:R-:W-:Y:S01]  /*34c80*/  PRMT R4, R11, 0x7632, R4 ;  /* 0x000076320b047816 */ /* 0x002fe20000000004 */
[----:B------:R-:W-:Y:S01]  /*34c90*/  IMAD.WIDE R22, R28, 0x2, R2 ;  /* 0x000000021c167825 */ /* 0x000fe200078e0202 */
[----:B------:R-:W-:Y:S02]  /*34ca0*/  ISETP.LT.AND P0, PT, R7, c[0x0][0x178], !P6 ;  /* 0x00005e0007007a0c */ /* 0x000fe40007701270 */
[----:B------:R-:W-:Y:S02]  /*34cb0*/  PRMT R25, R4, 0x7632, R25 ;  /* 0x0000763204197816 */ /* 0x000fe40000000019 */
[----:B------:R0:W-:Y:S01]  /*34cc0*/  @P2 STG.E.U16 [R22.64], R4 ;  /* 0x0000000416002986 */ /* 0x0001e2000c101506 */
[----:B------:R-:W-:-:S03]  /*34cd0*/  IMAD.WIDE R10, R28, 0x2, R20 ;  /* 0x000000021c0a7825 */ /* 0x000fc600078e0214 */
[----:B0-----:R-:W2:Y:S05]  /*34ce0*/  LDL.LU R4, [R1+0xa0] ;  /* 0x0000a00001047983 */ /* 0x001eaa0000300800 */
[----:B------:R0:W-:Y:S01]  /*34cf0*/  @P0 STG.E.U16 [R10.64], R25 ;  /* 0x000000190a000986 */ /* 0x0001e2000c101506 */
[----:B----4-:R-:W-:-:S03]  /*34d00*/  ISETP.GE.AND P2, PT, R24, c[0x0][0x17c], PT ;  /* 0x00005f0018007a0c */ /* 0x010fc60003f46270 */
[----:B------:R-:W4:Y:S04]  /*34d10*/  LDL.LU R24, [R1+0xffc] ;  /* 0x000ffc0001187983 */ /* 0x000f280000300800 */
[----:B0-----:R-:W3:Y:S04]  /*34d20*/  LDL.LU.64 R10, [R1+0x1108] ;  /* 0x00110800010a7983 */ /* 0x001ee80000300a00 */
[----:B------:R-:W3:Y:S01]  /*34d30*/  LDL.LU R25, [R1+0x1000] ;  /* 0x0010000001197983 */ /* 0x000ee20000300800 */
[----:B------:R-:W-:Y:S02]  /*34d40*/  ISETP.LT.AND P6, PT, R27, c[0x0][0x178], !P4 ;  /* 0x00005e001b007a0c */ /* 0x000fe400067c1270 */
[----:B------:R-:W-:-:S02]  /*34d50*/  ISETP.LT.AND P4, PT, R7, c[0x0][0x178], !P4 ;  /* 0x00005e0007007a0c */ /* 0x000fc40006781270 */
[----:B------:R-:W-:-:S05]  /*34d60*/  IADD3 R0, R28, c[0x0][0x198], RZ ;  /* 0x000066001c007a10 */ /* 0x000fca0007ffe0ff */
[C---:B------:R-:W-:Y:S01]  /*34d70*/  IMAD.WIDE R22, R0.reuse, 0x2, R20 ;  /* 0x0000000200167825 */ /* 0x040fe200078e0214 */
[----:B------:R-:W-:Y:S02]  /*34d80*/  ISETP.LT.AND P0, PT, R27, c[0x0][0x178], !P5 ;  /* 0x00005e001b007a0c */ /* 0x000fe40006f01270 */
[----:B------:R-:W-:Y:S02]  /*34d90*/  ISETP.LT.AND P5, PT, R7, c[0x0][0x178], !P5 ;  /* 0x00005e0007007a0c */ /* 0x000fe40006fa1270 */
[----:B-----5:R-:W-:Y:S01]  /*34da0*/  ISETP.GE.AND P3, PT, R29, c[0x0][0x17c], PT ;  /* 0x00005f001d007a0c */ /* 0x020fe20003f66270 */
[C---:B------:R-:W-:Y:S01]  /*34db0*/  IMAD.WIDE R28, R0.reuse, 0x2, R2 ;  /* 0x00000002001c7825 */ /* 0x040fe200078e0202 */
[----:B------:R-:W-:-:S04]  /*34dc0*/  IADD3 R0, R0, c[0x0][0x198], RZ ;  /* 0x0000660000007a10 */ /* 0x000fc80007ffe0ff */
[----:B--2---:R0:W-:Y:S04]  /*34dd0*/  @P6 STG.E.U16 [R28.64], R4 ;  /* 0x000000041c006986 */ /* 0x0041e8000c101506 */
[----:B------:R1:W-:Y:S01]  /*34de0*/  @P4 STG.E.U16 [R22.64], R8 ;  /* 0x0000000816004986 */ /* 0x0003e2000c101506 */
[----:B0-----:R-:W-:Y:S01]  /*34df0*/  IMAD.WIDE R28, R0, 0x2, R20 ;  /* 0x00000002001c7825 */ /* 0x001fe200078e0214 */
[----:B-1----:R-:W-:-:S03]  /*34e00*/  PRMT R8, R4, 0x7632, R8 ;  /* 0x0000763204087816 */ /* 0x002fc60000000008 */
[C---:B------:R-:W-:Y:S01]  /*34e10*/  IMAD.WIDE R22, R0.reuse, 0x2, R2 ;  /* 0x0000000200167825 */ /* 0x040fe200078e0202 */
[----:B------:R-:W-:Y:S02]  /*34e20*/  IADD3 R4, R0, c[0x0][0x198], RZ ;  /* 0x0000660000047a10 */ /* 0x000fe40007ffe0ff */
[----:B------:R-:W2:Y:S01]  /*34e30*/  LDL.LU R0, [R1+0xc0] ;  /* 0x0000c00001007983 */ /* 0x000ea20000300800 */
[----:B------:R-:W-:-:S03]  /*34e40*/  PRMT R26, R8, 0x7632, R26 ;  /* 0x00007632081a7816 */ /* 0x000fc6000000001a */
[----:B------:R-:W-:Y:S04]  /*34e50*/  @P0 STG.E.U16 [R22.64], R8 ;  /* 0x0000000816000986 */ /* 0x000fe8000c101506 */
[----:B------:R0:W-:Y:S01]  /*34e60*/  @P5 STG.E.U16 [R28.64], R26 ;  /* 0x0000001a1c005986 */ /* 0x0001e2000c101506 */
[----:B----4-:R-:W-:-:S03]  /*34e70*/  ISETP.GE.AND P4, PT, R24, c[0x0][0x17c], PT ;  /* 0x00005f0018007a0c */ /* 0x010fc60003f86270 */
[----:B------:R-:W4:Y:S01]  /*34e80*/  LDL.LU R24, [R1+0x1104] ;  /* 0x0011040001187983 */ /* 0x000f220000300800 */
[----:B---3--:R-:W-:-:S03]  /*34e90*/  ISETP.GE.AND P0, PT, R25, c[0x0][0x17c], PT ;  /* 0x00005f0019007a0c */ /* 0x008fc60003f06270 */
[----:B------:R-:W3:Y:S04]  /*34ea0*/  LDL.LU R25, [R1+0x1100] ;  /* 0x0011000001197983 */ /* 0x000ee80000300800 */
[----:B0-----:R-:W5:Y:S01]  /*34eb0*/  LDL.LU R26, [R1+0x1008] ;  /* 0x00100800011a7983 */ /* 0x001f620000300800 */
[----:B------:R-:W-:Y:S02]  /*34ec0*/  ISETP.LT.AND P6, PT, R27, c[0x0][0x178], !P1 ;  /* 0x00005e001b007a0c */ /* 0x000fe40004fc1270 */
[----:B------:R-:W-:Y:S01]  /*34ed0*/  ISETP.LT.AND P1, PT, R7, c[0x0][0x178], !P1 ;  /* 0x00005e0007007a0c */ /* 0x000fe20004f21270 */
[C---:B------:R-:W-:Y:S01]  /*34ee0*/  IMAD.WIDE R22, R4.reuse, 0x2, R2 ;  /* 0x0000000204167825 */ /* 0x040fe200078e0202 */
[----:B------:R-:W-:Y:S02]  /*34ef0*/  ISETP.LT.AND P5, PT, R27, c[0x0][0x178], !P3 ;  /* 0x00005e001b007a0c */ /* 0x000fe40005fa1270 */
[----:B------:R-:W-:Y:S01]  /*34f00*/  ISETP.LT.AND P3, PT, R7, c[0x0][0x178], !P3 ;  /* 0x00005e0007007a0c */ /* 0x000fe20005f61270 */
[C---:B------:R-:W-:Y:S01]  /*34f10*/  IMAD.WIDE R28, R4.reuse, 0x2, R20 ;  /* 0x00000002041c7825 */ /* 0x040fe200078e0214 */
[----:B------:R-:W-:-:S05]  /*34f20*/  IADD3 R4, R4, c[0x0][0x198], RZ ;  /* 0x0000660004047a10 */ /* 0x000fca0007ffe0ff */
[----:B--2---:R0:W-:Y:S01]  /*34f30*/  @P6 STG.E.U16 [R22.64], R0 ;  /* 0x0000000016006986 */ /* 0x0041e2000c101506 */
[----:B------:R-:W-:Y:S02]  /*34f40*/  PRMT R8, R0, 0x7632, R8 ;  /* 0x0000763200087816 */ /* 0x000fe40000000008 */
[----:B------:R-:W-:Y:S01]  /*34f50*/  ISETP.LT.AND P6, PT, R27, c[0x0][0x178], !P2 ;  /* 0x00005e001b007a0c */ /* 0x000fe200057c1270 */
[----:B------:R1:W-:Y:S01]  /*34f60*/  @P1 STG.E.U16 [R28.64], R12 ;  /* 0x0000000c1c001986 */ /* 0x0003e2000c101506 */
[----:B------:R-:W-:Y:S02]  /*34f70*/  ISETP.LT.AND P2, PT, R7, c[0x0][0x178], !P2 ;  /* 0x00005e0007007a0c */ /* 0x000fe40005741270 */
[C---:B0-----:R-:W-:Y:S01]  /*34f80*/  IADD3 R0, R4.reuse, c[0x0][0x198], RZ ;  /* 0x0000660004007a10 */ /* 0x041fe20007ffe0ff */
[----:B------:R-:W-:-:S04]  /*34f90*/  IMAD.WIDE R22, R4, 0x2, R20 ;  /* 0x0000000204167825 */ /* 0x000fc800078e0214 */
[----:B-1----:R-:W-:Y:S01]  /*34fa0*/  IMAD.WIDE R28, R4, 0x2, R2 ;  /* 0x00000002041c7825 */ /* 0x002fe200078e0202 */
[----:B------:R-:W-:Y:S01]  /*34fb0*/  PRMT R12, R12, 0x7632, R12 ;  /* 0x000076320c0c7816 */ /* 0x000fe2000000000c */
[----:B------:R-:W2:Y:S04]  /*34fc0*/  LDL.LU R4, [R1+0x1004] ;  /* 0x0010040001047983 */ /* 0x000ea80000300800 */
[----:B------:R0:W-:Y:S04]  /*34fd0*/  @P5 STG.E.U16 [R28.64], R8 ;  /* 0x000000081c005986 */ /* 0x0001e8000c101506 */
[----:B------:R1:W-:Y:S01]  /*34fe0*/  @P3 STG.E.U16 [R22.64], R12 ;  /* 0x0000000c16003986 */ /* 0x0003e2000c101506 */
[----:B0-----:R-:W-:-:S04]  /*34ff0*/  IMAD.WIDE R28, R0, 0x2, R2 ;  /* 0x00000002001c7825 */ /* 0x001fc800078e0202 */
[----:B-1----:R-:W-:Y:S01]  /*35000*/  IMAD.WIDE R22, R0, 0x2, R20 ;  /* 0x0000000200167825 */ /* 0x002fe200078e0214 */
[----:B------:R-:W-:Y:S01]  /*35010*/  PRMT R12, R16, 0x7632, R12 ;  /* 0x00007632100c7816 */ /* 0x000fe2000000000c */
[----:B----4-:R0:W-:Y:S01]  /*35020*/  @P6 STG.E.U16 [R28.64], R24 ;  /* 0x000000181c006986 */ /* 0x0101e2000c101506 */
[----:B------:R-:W-:-:S03]  /*35030*/  PRMT R8, R24, 0x7632, R8 ;  /* 0x0000763218087816 */ /* 0x000fc60000000008 */
[----:B------:R1:W-:Y:S01]  /*35040*/  @P2 STG.E.U16 [R22.64], R16 ;  /* 0x0000001016002986 */ /* 0x0003e2000c101506 */
[----:B-----5:R-:W-:-:S03]  /*35050*/  ISETP.GE.AND P5, PT, R26, c[0x0][0x17c], PT ;  /* 0x00005f001a007a0c */ /* 0x020fc60003fa6270 */
[----:B------:R-:W4:Y:S04]  /*35060*/  LDL.LU R26, [R1+0x1010] ;  /* 0x00101000011a7983 */ /* 0x000f280000300800 */
[----:B0-----:R-:W5:Y:S04]  /*35070*/  LDL.LU R24, [R1+0xb4] ;  /* 0x0000b40001187983 */ /* 0x001f680000300800 */
[----:B-1----:R-:W3:Y:S01]  /*35080*/  LDL.LU R16, [R1+0x100c] ;  /* 0x00100c0001107983 */ /* 0x002ee20000300800 */
[----:B------:R-:W-:Y:S02]  /*35090*/  ISETP.LT.AND P3, PT, R27, c[0x0][0x178], !P4 ;  /* 0x00005e001b007a0c */ /* 0x000fe40006761270 */
[----:B--2---:R-:W-:-:S02]  /*350a0*/  ISETP.GE.AND P1, PT, R4, c[0x0][0x17c], PT ;  /* 0x00005f0004007a0c */ /* 0x004fc40003f26270 */
[----:B------:R-:W-:-:S05]  /*350b0*/  IADD3 R4, R0, c[0x0][0x198], RZ ;  /* 0x0000660000047a10 */ /* 0x000fca0007ffe0ff */
[----:B------:R-:W-:-:S05]  /*350c0*/  IMAD.WIDE R28, R4, 0x2, R2 ;  /* 0x00000002041c7825 */ /* 0x000fca00078e0202 */
[----:B------:R0:W-:Y:S01]  /*350d0*/  @P3 STG.E.U16 [R28.64], R8 ;  /* 0x000000081c003986 */ /* 0x0001e2000c101506 */
[----:B----4-:R-:W-:-:S03]  /*350e0*/  ISETP.GE.AND P3, PT, R26, c[0x0][0x17c], PT ;  /* 0x00005f001a007a0c */ /* 0x010fc60003f66270 */
[----:B------:R-:W2:Y:S01]  /*350f0*/  LDL.LU R26, [R1+0x1014] ;  /* 0x00101400011a7983 */ /* 0x000ea20000300800 */
[----:B---3--:R-:W-:-:S03]  /*35100*/  ISETP.GE.AND P2, PT, R16, c[0x0][0x17c], PT ;  /* 0x00005f0010007a0c */ /* 0x008fc60003f46270 */
[----:B------:R-:W3:Y:S01]  /*35110*/  LDL.LU R16, [R1+0x1018] ;  /* 0x0010180001107983 */ /* 0x000ee20000300800 */
[----:B------:R-:W-:Y:S02]  /*35120*/  ISETP.LT.AND P4, PT, R7, c[0x0][0x178], !P4 ;  /* 0x00005e0007007a0c */ /* 0x000fe40006781270 */
[----:B------:R-:W-:Y:S02]  /*35130*/  ISETP.LT.AND P6, PT, R27, c[0x0][0x178], !P0 ;  /* 0x00005e001b007a0c */ /* 0x000fe400047c1270 */
[----:B------:R-:W-:Y:S01]  /*35140*/  ISETP.LT.AND P0, PT, R7, c[0x0][0x178], !P0 ;  /* 0x00005e0007007a0c */ /* 0x000fe20004701270 */
[C---:B------:R-:W-:Y:S01]  /*35150*/  IMAD.WIDE R22, R4.reuse, 0x2, R20 ;  /* 0x0000000204167825 */ /* 0x040fe200078e0214 */
[----:B------:R-:W-:-:S05]  /*35160*/  IADD3 R0, R4, c[0x0][0x198], RZ ;  /* 0x0000660004007a10 */ /* 0x000fca0007ffe0ff */
[C---:B0-----:R-:W-:Y:S02]  /*35170*/  IMAD.WIDE R28, R0.reuse, 0x2, R2 ;  /* 0x00000002001c7825 */ /* 0x041fe400078e0202 */
[----:B------:R0:W-:Y:S04]  /*35180*/  @P4 STG.E.U16 [R22.64], R12 ;  /* 0x0000000c16004986 */ /* 0x0001e8000c101506 */
[----:B-----5:R1:W-:Y:S01]  /*35190*/  @P6 STG.E.U16 [R28.64], R24 ;  /* 0x000000181c006986 */ /* 0x0203e2000c101506 */
[C---:B0-----:R-:W-:Y:S01]  /*351a0*/  IMAD.WIDE R22, R0.reuse, 0x2, R20 ;  /* 0x0000000200167825 */ /* 0x041fe200078e0214 */
[----:B------:R-:W-:-:S04]  /*351b0*/  IADD3 R0, R0, c[0x0][0x198], RZ ;  /* 0x0000660000007a10 */ /* 0x000fc80007ffe0ff */
[----:B------:R0:W-:Y:S01]  /*351c0*/  @P0 STG.E.U16 [R22.64], R5 ;  /* 0x0000000516000986 */ /* 0x0001e2000c101506 */
[C---:B-1----:R-:W-:Y:S01]  /*351d0*/  IMAD.WIDE R28, R0.reuse, 0x2, R2 ;  /* 0x00000002001c7825 */ /* 0x042fe200078e0202 */
[----:B------:R-:W-:Y:S02]  /*351e0*/  IADD3 R4, R0, c[0x0][0x198], RZ ;  /* 0x0000660000047a10 */ /* 0x000fe40007ffe0ff */
[----:B0-----:R-:W-:Y:S01]  /*351f0*/  PRMT R5, R24, 0x7632, R5 ;  /* 0x0000763218057816 */ /* 0x001fe20000000005 */
[----:B------:R-:W-:Y:S01]  /*35200*/  IMAD.WIDE R22, R0, 0x2, R20 ;  /* 0x0000000200167825 */ /* 0x000fe200078e0214 */
[----:B------:R-:W4:Y:S04]  /*35210*/  LDL.LU R24, [R1+0xc4] ;  /* 0x0000c40001187983 */ /* 0x000f280000300800 */
[----:B------:R-:W5:Y:S01]  /*35220*/  LDL.LU R0, [R1+0xa4] ;  /* 0x0000a40001007983 */ /* 0x000f620000300800 */
[----:B------:R-:W-:-:S13]  /*35230*/  ISETP.LT.AND P4, PT, R27, c[0x0][0x178], !P1 ;  /* 0x00005e001b007a0c */ /* 0x000fda0004f81270 */
[----:B------:R0:W-:Y:S01]  /*35240*/  @P4 STG.E.U16 [R28.64], R5 ;  /* 0x000000051c004986 */ /* 0x0001e2000c101506 */
[----:B--2---:R-:W-:-:S03]  /*35250*/  ISETP.GE.AND P0, PT, R26, c[0x0][0x17c], PT ;  /* 0x00005f001a007a0c */ /* 0x004fc60003f06270 */
[----:B------:R-:W2:Y:S01]  /*35260*/  LDL.LU R26, [R1+0x10fc] ;  /* 0x0010fc00011a7983 */ /* 0x000ea20000300800 */
[----:B---3--:R-:W-:-:S03]  /*35270*/  ISETP.GE.AND P4, PT, R16, c[0x0][0x17c], PT ;  /* 0x00005f0010007a0c */ /* 0x008fc60003f86270 */
[----:B------:R-:W3:Y:S01]  /*35280*/  LDL.LU R16, [R1+0x1020] ;  /* 0x0010200001107983 */ /* 0x000ee20000300800 */
[----:B------:R-:W-:Y:S02]  /*35290*/  ISETP.LT.AND P1, PT, R7, c[0x0][0x178], !P1 ;  /* 0x00005e0007007a0c */ /* 0x000fe40004f21270 */
[----:B------:R-:W-:Y:S02]  /*352a0*/  ISETP.LT.AND P6, PT, R27, c[0x0][0x178], !P5 ;  /* 0x00005e001b007a0c */ /* 0x000fe40006fc1270 */
[----:B------:R-:W-:Y:S02]  /*352b0*/  ISETP.LT.AND P5, PT, R7, c[0x0][0x178], !P5 ;  /* 0x00005e0007007a0c */ /* 0x000fe40006fa1270 */
[----:B------:R-:W-:Y:S01]  /*352c0*/  PRMT R8, R5, 0x7632, R8 ;  /* 0x0000763205087816 */ /* 0x000fe20000000008 */
[----:B0-----:R-:W-:-:S06]  /*352d0*/  IMAD.WIDE R28, R4, 0x2, R2 ;  /* 0x00000002041c7825 */ /* 0x001fcc00078e0202 */
[----:B------:R0:W-:Y:S01]  /*352e0*/  @P1 STG.E.U16 [R22.64], R8 ;  /* 0x0000000816001986 */ /* 0x0001e2000c101506 */
[----:B------:R-:W-:Y:S01]  /*352f0*/  ISETP.LT.AND P1, PT, R27, c[0x0][0x178], !P2 ;  /* 0x00005e001b007a0c */ /* 0x000fe20005721270 */
[C---:B0-----:R-:W-:Y:S01]  /*35300*/  IMAD.WIDE R22, R4.reuse, 0x2, R20 ;  /* 0x0000000204167825 */ /* 0x041fe200078e0214 */
[----:B------:R-:W-:Y:S01]  /*35310*/  IADD3 R4, R4, c[0x0][0x198], RZ ;  /* 0x0000660004047a10 */ /* 0x000fe20007ffe0ff */
[----:B-----5:R0:W-:Y:S01]  /*35320*/  @P6 STG.E.U16 [R28.64], R0 ;  /* 0x000000001c006986 */ /* 0x0201e2000c101506 */
[----:B------:R-:W-:-:S03]  /*35330*/  PRMT R8, R0, 0x7632, R8 ;  /* 0x0000763200087816 */ /* 0x000fc60000000008 */
[----:B------:R1:W-:Y:S04]  /*35340*/  @P5 STG.E.U16 [R22.64], R9 ;  /* 0x0000000916005986 */ /* 0x0003e8000c101506 */
[----:B0-----:R-:W5:Y:S01]  /*35350*/  LDL.LU R29, [R1+0x101c] ;  /* 0x00101c00011d7983 */ /* 0x001f620000300800 */
[----:B-1----:R-:W-:-:S03]  /*35360*/  IMAD.WIDE R22, R4, 0x2, R2 ;  /* 0x0000000204167825 */ /* 0x002fc600078e0202 */
[----:B------:R-:W2:Y:S04]  /*35370*/  LDL.LU R28, [R1+0x1024] ;  /* 0x00102400011c7983 */ /* 0x000ea80000300800 */
[----:B------:R0:W-:Y:S04]  /*35380*/  @P1 STG.E.U16 [R22.64], R8 ;  /* 0x0000000816001986 */ /* 0x0001e8000c101506 */
[----:B0-----:R-:W2:Y:S04]  /*35390*/  LDL.LU R23, [R1+0x1028] ;  /* 0x0010280001177983 */ /* 0x001ea80000300800 */
[----:B------:R-:W2:Y:S01]  /*353a0*/  LDL.LU R22, [R1+0x102c] ;  /* 0x00102c0001167983 */ /* 0x000ea20000300800 */
[----:B------:R-:W-:-:S02]  /*353b0*/  ISETP.LT.AND P2, PT, R7, c[0x0][0x178], !P2 ;  /* 0x00005e0007007a0c */ /* 0x000fc40005741270 */
[----:B------:R-:W-:Y:S02]  /*353c0*/  ISETP.LT.AND P5, PT, R27, c[0x0][0x178], !P3 ;  /* 0x00005e001b007a0c */ /* 0x000fe40005fa1270 */
[C---:B------:R-:W-:Y:S01]  /*353d0*/  IADD3 R0, R4.reuse, c[0x0][0x198], RZ ;  /* 0x0000660004007a10 */ /* 0x040fe20007ffe0ff */
[----:B------:R-:W-:Y:S01]  /*353e0*/  IMAD.WIDE R4, R4, 0x2, R20 ;  /* 0x0000000204047825 */ /* 0x000fe200078e0214 */
[----:B------:R-:W-:-:S03]  /*353f0*/  PRMT R12, R9, 0x7632, R12 ;  /* 0x00007632090c7816 */ /* 0x000fc6000000000c */
[----:B------:R-:W-:-:S04]  /*35400*/  IMAD.WIDE R8, R0, 0x2, R2 ;  /* 0x0000000200087825 */ /* 0x000fc800078e0202 */
[----:B------:R0:W-:Y:S04]  /*35410*/  @P2 STG.E.U16 [R4.64], R12 ;  /* 0x0000000c04002986 */ /* 0x0001e8000c101506 */
[----:B----4-:R1:W-:Y:S01]  /*35420*/  @P5 STG.E.U16 [R8.64], R24 ;  /* 0x0000001808005986 */ /* 0x0103e2000c101506 */
[----:B0-----:R-:W-:Y:S02]  /*35430*/  PRMT R12, R24, 0x7632, R12 ;  /* 0x00007632180c7816 */ /* 0x001fe4000000000c */
[----:B---3--:R-:W-:Y:S02]  /*35440*/  ISETP.GE.AND P1, PT, R16, c[0x0][0x17c], PT ;  /* 0x00005f0010007a0c */ /* 0x008fe40003f26270 */
[----:B------:R-:W3:Y:S04]  /*35450*/  LDL.LU R16, [R1+0x1030] ;  /* 0x0010300001107983 */ /* 0x000ee80000300800 */
[----:B-1----:R-:W4:Y:S01]  /*35460*/  LDL.LU R24, [R1+0xb8] ;  /* 0x0000b80001187983 */ /* 0x002f220000300800 */
[----:B------:R-:W-:-:S02]  /*35470*/  ISETP.LT.AND P3, PT, R7, c[0x0][0x178], !P3 ;  /* 0x00005e0007007a0c */ /* 0x000fc40005f61270 */
[----:B------:R-:W-:Y:S01]  /*35480*/  ISETP.LT.AND P2, PT, R27, c[0x0][0x178], !P0 ;  /* 0x00005e001b007a0c */ /* 0x000fe20004741270 */
[C---:B------:R-:W-:Y:S01]  /*35490*/  IMAD.WIDE R4, R0.reuse, 0x2, R20 ;  /* 0x0000000200047825 */ /* 0x040fe200078e0214 */
[----:B------:R-:W-:Y:S02]  /*354a0*/  ISETP.LT.AND P0, PT, R7, c[0x0][0x178], !P0 ;  /* 0x00005e0007007a0c */ /* 0x000fe40004701270 */
[----:B------:R-:W-:Y:S02]  /*354b0*/  IADD3 R8, R0, c[0x0][0x198], RZ ;  /* 0x0000660000087a10 */ /* 0x000fe40007ffe0ff */
[----:B------:R-:W-:Y:S02]  /*354c0*/  ISETP.LT.AND P5, PT, R27, c[0x0][0x178], !P4 ;  /* 0x00005e001b007a0c */ /* 0x000fe400067a1270 */
[----:B------:R-:W-:Y:S02]  /*354d0*/  ISETP.LT.AND P4, PT, R7, c[0x0][0x178], !P4 ;  /* 0x00005e0007007a0c */ /* 0x000fe40006781270 */
[C---:B------:R-:W-:Y:S01]  /*354e0*/  IADD3 R0, R8.reuse, c[0x0][0x198], RZ ;  /* 0x0000660008007a10 */ /* 0x040fe20007ffe0ff */
[----:B------:R0:W-:Y:S02]  /*354f0*/  @P3 STG.E.U16 [R4.64], R13 ;  /* 0x0000000d04003986 */ /* 0x0001e4000c101506 */
[----:B0-----:R-:W-:Y:S01]  /*35500*/  IMAD.WIDE R4, R8, 0x2, R2 ;  /* 0x0000000208047825 */ /* 0x001fe200078e0202 */
[----:B------:R-:W-:-:S03]  /*35510*/  PRMT R13, R13, 0x7632, R13 ;  /* 0x000076320d0d7816 */ /* 0x000fc6000000000d */
[----:B------:R-:W-:Y:S01]  /*35520*/  IMAD.WIDE R8, R8, 0x2, R20 ;  /* 0x0000000208087825 */ /* 0x000fe200078e0214 */
[----:B------:R0:W-:Y:S04]  /*35530*/  @P2 STG.E.U16 [R4.64], R12 ;  /* 0x0000000c04002986 */ /* 0x0001e8000c101506 */
[----:B------:R1:W-:Y:S01]  /*35540*/  @P0 STG.E.U16 [R8.64], R13 ;  /* 0x0000000d08000986 */ /* 0x0003e2000c101506 */
[----:B0-----:R-:W-:-:S04]  /*35550*/  IMAD.WIDE R4, R0, 0x2, R2 ;  /* 0x0000000200047825 */ /* 0x001fc800078e0202 */
[----:B-1----:R-:W-:Y:S01]  /*35560*/  IMAD.WIDE R8, R0, 0x2, R20 ;  /* 0x0000000200087825 */ /* 0x002fe200078e0214 */
[----:B------:R0:W-:Y:S04]  /*35570*/  @P5 STG.E.U16 [R4.64], R25 ;  /* 0x0000001904005986 */ /* 0x0001e8000c101506 */
[----:B------:R1:W-:Y:S01]  /*35580*/  @P4 STG.E.U16 [R8.64], R17 ;  /* 0x0000001108004986 */ /* 0x0003e2000c101506 */
[----:B-----5:R-:W-:-:S03]  /*35590*/  ISETP.GE.AND P6, PT, R29, c[0x0][0x17c], PT ;  /* 0x00005f001d007a0c */ /* 0x020fc60003fc6270 */
[----:B------:R-:W5:Y:S01]  /*355a0*/  LDL.LU R29, [R1+0xa8] ;  /* 0x0000a800011d7983 */ /* 0x000f620000300800 */
[----:B0-----:R-:W-:-:S03]  /*355b0*/  PRMT R5, R25, 0x7632, R5 ;  /* 0x0000763219057816 */ /* 0x001fc60000000005 */
[----:B------:R-:W5:Y:S01]  /*355c0*/  LDL.LU R25, [R1+0x1034] ;  /* 0x0010340001197983 */ /* 0x000f620000300800 */
[----:B--2---:R-:W-:-:S03]  /*355d0*/  ISETP.GE.AND P4, PT, R22, c[0x0][0x17c], PT ;  /* 0x00005f0016007a0c */ /* 0x004fc60003f86270 */
[----:B------:R-:W2:Y:S01]  /*355e0*/  LDL.LU R22, [R1+0x1038] ;  /* 0x0010380001167983 */ /* 0x000ea20000300800 */
[----:B------:R-:W-:Y:S02]  /*355f0*/  ISETP.LT.AND P0, PT, R27, c[0x0][0x178], !P6 ;  /* 0x00005e001b007a0c */ /* 0x000fe40007701270 */
[----:B------:R-:W-:-:S05]  /*35600*/  IADD3 R0, R0, c[0x0][0x198], RZ ;  /* 0x0000660000007a10 */ /* 0x000fca0007ffe0ff */
[----:B-1----:R-:W-:Y:S01]  /*35610*/  IMAD.WIDE R8, R0, 0x2, R2 ;  /* 0x0000000200087825 */ /* 0x002fe200078e0202 */
[----:B------:R-:W-:Y:S02]  /*35620*/  ISETP.GE.AND P2, PT, R23, c[0x0][0x17c], PT ;  /* 0x00005f0017007a0c */ /* 0x000fe40003f46270 */
[----:B------:R-:W2:Y:S04]  /*35630*/  LDL.LU R23, [R1+0x103c] ;  /* 0x00103c0001177983 */ /* 0x000ea80000300800 */
[----:B------:R0:W-:Y:S01]  /*35640*/  @P0 STG.E.U16 [R8.64], R5 ;  /* 0x0000000508000986 */ /* 0x0001e2000c101506 */
[----:B------:R-:W-:Y:S02]  /*35650*/  ISETP.LT.AND P6, PT, R7, c[0x0][0x178], !P6 ;  /* 0x00005e0007007a0c */ /* 0x000fe400077c1270 */
[----:B------:R-:W-:-:S02]  /*35660*/  ISETP.LT.AND P5, PT, R27, c[0x0][0x178], !P1 ;  /* 0x00005e001b007a0c */ /* 0x000fc40004fa1270 */
[C---:B------:R-:W-:Y:S01]  /*35670*/  IADD3 R4, R0.reuse, c[0x0][0x198], RZ ;  /* 0x0000660000047a10 */ /* 0x040fe20007ffe0ff */
[----:B------:R-:W-:Y:S01]  /*35680*/  IMAD.WIDE R12, R0, 0x2, R20 ;  /* 0x00000002000c7825 */ /* 0x000fe200078e0214 */
[----:B------:R-:W-:-:S03]  /*35690*/  PRMT R17, R17, 0x7632, R17 ;  /* 0x0000763211117816 */ /* 0x000fc60000000011 */
[----:B0-----:R-:W-:-:S04]  /*356a0*/  IMAD.WIDE R8, R4, 0x2, R2 ;  /* 0x0000000204087825 */ /* 0x001fc800078e0202 */
[----:B------:R-:W-:Y:S01]  /*356b0*/  @P6 STG.E.U16 [R12.64], R17 ;  /* 0x000000110c006986 */ /* 0x000fe2000c101506 */
[----:B---3--:R-:W-:-:S03]  /*356c0*/  ISETP.GE.AND P0, PT, R16, c[0x0][0x17c], PT ;  /* 0x00005f0010007a0c */ /* 0x008fc60003f06270 */
[----:B------:R-:W3:Y:S01]  /*356d0*/  LDL.LU R16, [R1+0x1040] ;  /* 0x0010400001107983 */ /* 0x000ee20000300800 */
[----:B----4-:R-:W-:-:S03]  /*356e0*/  PRMT R5, R24, 0x7632, R5 ;  /* 0x0000763218057816 */ /* 0x010fc60000000005 */
[----:B------:R0:W-:Y:S04]  /*356f0*/  @P5 STG.E.U16 [R8.64], R24 ;  /* 0x0000001808005986 */ /* 0x0001e8000c101506 */
[----:B0-----:R-:W4:Y:S01]  /*35700*/  LDL.LU R24, [R1+0xc8] ;  /* 0x0000c80001187983 */ /* 0x001f220000300800 */
[----:B------:R-:W-:Y:S02]  /*35710*/  ISETP.LT.AND P1, PT, R7, c[0x0][0x178], !P1 ;  /* 0x00005e0007007a0c */ /* 0x000fe40004f21270 */
[----:B------:R-:W-:Y:S01]  /*35720*/  ISETP.GE.AND P3, PT, R28, c[0x0][0x17c], PT ;  /* 0x00005f001c007a0c */ /* 0x000fe20003f66270 */
[----:B------:R-:W-:-:S03]  /*35730*/  IMAD.WIDE R12, R4, 0x2, R20 ;  /* 0x00000002040c7825 */ /* 0x000fc600078e0214 */
[----:B------:R-:W-:Y:S02]  /*35740*/  ISETP.LT.AND P6, PT, R27, c[0x0][0x178], !P3 ;  /* 0x00005e001b007a0c */ /* 0x000fe40005fc1270 */
[----:B------:R-:W-:Y:S02]  /*35750*/  ISETP.LT.AND P3, PT, R7, c[0x0][0x178], !P3 ;  /* 0x00005e0007007a0c */ /* 0x000fe40005f61270 */
[----:B------:R-:W-:Y:S02]  /*35760*/  IADD3 R0, R4, c[0x0][0x198], RZ ;  /* 0x0000660004007a10 */ /* 0x000fe40007ffe0ff */
[----:B------:R-:W-:Y:S01]  /*35770*/  ISETP.LT.AND P5, PT, R27, c[0x0][0x178], !P2 ;  /* 0x00005e001b007a0c */ /* 0x000fe200057a1270 */
[----:B------:R0:W-:Y:S01]  /*35780*/  @P1 STG.E.U16 [R12.64], R6 ;  /* 0x000000060c001986 */ /* 0x0001e2000c101506 */
[----:B------:R-:W-:Y:S01]  /*35790*/  ISETP.LT.AND P2, PT, R7, c[0x0][0x178], !P2 ;  /* 0x00005e0007007a0c */ /* 0x000fe20005741270 */
[C---:B------:R-:W-:Y:S01]  /*357a0*/  IMAD.WIDE R8, R0.reuse, 0x2, R2 ;  /* 0x0000000200087825 */ /* 0x040fe200078e0202 */
[----:B------:R-:W-:-:S04]  /*357b0*/  IADD3 R4, R0, c[0x0][0x198], RZ ;  /* 0x0000660000047a10 */ /* 0x000fc80007ffe0ff */
[----:B------:R1:W-:Y:S01]  /*357c0*/  @P6 STG.E.U16 [R8.64], R5 ;  /* 0x0000000508006986 */ /* 0x0003e2000c101506 */
[----:B0-----:R-:W-:Y:S01]  /*357d0*/  PRMT R6, R6, 0x7632, R6 ;  /* 0x0000763206067816 */ /* 0x001fe20000000006 */
[----:B------:R-:W-:-:S05]  /*357e0*/  IMAD.WIDE R12, R0, 0x2, R20 ;  /* 0x00000002000c7825 */ /* 0x000fca00078e0214 */
[----:B------:R0:W-:Y:S01]  /*357f0*/  @P3 STG.E.U16 [R12.64], R6 ;  /* 0x000000060c003986 */ /* 0x0001e2000c101506 */
[----:B-1----:R-:W-:-:S04]  /*35800*/  IMAD.WIDE R8, R4, 0x2, R2 ;  /* 0x0000000204087825 */ /* 0x002fc800078e0202 */
[----:B0-----:R-:W-:Y:S01]  /*35810*/  IMAD.WIDE R12, R4, 0x2, R20 ;  /* 0x00000002040c7825 */ /* 0x001fe200078e0214 */
[----:B-----5:R-:W-:Y:S04]  /*35820*/  @P5 STG.E.U16 [R8.64], R29 ;  /* 0x0000001d08005986 */ /* 0x020fe8000c101506 */
[----:B------:R0:W-:Y:S01]  /*35830*/  @P2 STG.E.U16 [R12.64], R10 ;  /* 0x0000000a0c002986 */ /* 0x0001e2000c101506 */
[----:B--2---:R-:W-:-:S03]  /*35840*/  ISETP.GE.AND P6, PT, R22, c[0x0][0x17c], PT ;  /* 0x00005f0016007a0c */ /* 0x004fc60003fc6270 */
[----:B------:R-:W2:Y:S04]  /*35850*/  LDL.LU R22, [R1+0x1044] ;  /* 0x0010440001167983 */ /* 0x000ea80000300800 */
[----:B------:R-:W5:Y:S04]  /*35860*/  LDL.LU R17, [R1+0x1048] ;  /* 0x0010480001117983 */ /* 0x000f680000300800 */
[----:B0-----:R-:W2:Y:S01]  /*35870*/  LDL.LU R13, [R1+0x104c] ;  /* 0x00104c00010d7983 */ /* 0x001ea20000300800 */
[----:B------:R-:W-:Y:S02]  /*35880*/  ISETP.LT.AND P3, PT, R27, c[0x0][0x178], !P4 ;  /* 0x00005e001b007a0c */ /* 0x000fe40006761270 */
[----:B------:R-:W-:-:S02]  /*35890*/  IADD3 R4, R4, c[0x0][0x198], RZ ;  /* 0x0000660004047a10 */ /* 0x000fc40007ffe0ff */
[----:B------:R-:W-:-:S03]  /*358a0*/  PRMT R10, R29, 0x7632, R10 ;  /* 0x000076321d0a7816 */ /* 0x000fc6000000000a */
[----:B------:R-:W-:-:S06]  /*358b0*/  IMAD.WIDE R8, R4, 0x2, R2 ;  /* 0x0000000204087825 */ /* 0x000fcc00078e0202 */
[----:B------:R0:W-:Y:S01]  /*358c0*/  @P3 STG.E.U16 [R8.64], R10 ;  /* 0x0000000a08003986 */ /* 0x0001e2000c101506 */
[----:B------:R-:W-:Y:S02]  /*358d0*/  ISETP.LT.AND P4, PT, R7, c[0x0][0x178], !P4 ;  /* 0x00005e0007007a0c */ /* 0x000fe40006781270 */
[----:B------:R-:W-:Y:S02]  /*358e0*/  ISETP.LT.AND P2, PT, R27, c[0x0][0x178], !P0 ;  /* 0x00005e001b007a0c */ /* 0x000fe40004741270 */
[C---:B------:R-:W-:Y:S01]  /*358f0*/  IADD3 R0, R4.reuse, c[0x0][0x198], RZ ;  /* 0x0000660004007a10 */ /* 0x040fe20007ffe0ff */
[----:B------:R-:W-:Y:S01]  /*35900*/  IMAD.WIDE R4, R4, 0x2, R20 ;  /* 0x0000000204047825 */ /* 0x000fe200078e0214 */
[----:B------:R-:W-:-:S03]  /*35910*/  PRMT R6, R10, 0x7632, R6 ;  /* 0x000076320a067816 */ /* 0x000fc60000000006 */
[----:B0-----:R-:W-:-:S04]  /*35920*/  IMAD.WIDE R8, R0, 0x2, R2 ;  /* 0x0000000200087825 */ /* 0x001fc800078e0202 */
[----:B------:R-:W-:Y:S01]  /*35930*/  @P4 STG.E.U16 [R4.64], R6 ;  /* 0x0000000604004986 */ /* 0x000fe2000c101506 */
[----:B---3--:R-:W-:-:S03]  /*35940*/  ISETP.GE.AND P3, PT, R16, c[0x0][0x17c], PT ;  /* 0x00005f0010007a0c */ /* 0x008fc60003f66270 */
[----:B------:R-:W3:Y:S04]  /*35950*/  LDL.LU R16, [R1+0x1050] ;  /* 0x0010500001107983 */ /* 0x000ee80000300800 */
[----:B----4-:R0:W-:Y:S01]  /*35960*/  @P2 STG.E.U16 [R8.64], R24 ;  /* 0x0000001808002986 */ /* 0x0101e2000c101506 */
[----:B------:R-:W-:-:S03]  /*35970*/  PRMT R12, R24, 0x7632, R12 ;  /* 0x00007632180c7816 */ /* 0x000fc6000000000c */
[----:B0-----:R-:W4:Y:S01]  /*35980*/  LDL.LU R24, [R1+0xbc] ;  /* 0x0000bc0001187983 */ /* 0x001f220000300800 */
[----:B------:R-:W-:Y:S02]  /*35990*/  ISETP.LT.AND P0, PT, R7, c[0x0][0x178], !P0 ;  /* 0x00005e0007007a0c */ /* 0x000fe40004701270 */
[----:B------:R-:W-:Y:S01]  /*359a0*/  ISETP.GE.AND P1, PT, R25, c[0x0][0x17c], PT ;  /* 0x00005f0019007a0c */ /* 0x000fe20003f26270 */
[----:B------:R-:W-:-:S03]  /*359b0*/  IMAD.WIDE R4, R0, 0x2, R20 ;  /* 0x0000000200047825 */ /* 0x000fc600078e0214 */
[----:B------:R-:W-:Y:S02]  /*359c0*/  ISETP.LT.AND P4, PT, R27, c[0x0][0x178], !P1 ;  /* 0x00005e001b007a0c */ /* 0x000fe40004f81270 */
[----:B------:R-:W-:Y:S02]  /*359d0*/  ISETP.LT.AND P1, PT, R7, c[0x0][0x178], !P1 ;  /* 0x00005e0007007a0c */ /* 0x000fe40004f21270 */
[----:B------:R-:W-:-:S03]  /*359e0*/  IADD3 R6, R0, c[0x0][0x198], RZ ;  /* 0x0000660000067a10 */ /* 0x000fc60007ffe0ff */
[----:B------:R0:W-:Y:S01]  /*359f0*/  @P0 STG.E.U16 [R4.64], R14 ;  /* 0x0000000e04000986 */ /* 0x0001e2000c101506 */
[----:B------:R-:W-:Y:S01]  /*35a00*/  ISETP.LT.AND P0, PT, R27, c[0x0][0x178], !P6 ;  /* 0x00005e001b007a0c */ /* 0x000fe20007701270 */
[C---:B------:R-:W-:Y:S01]  /*35a10*/  IMAD.WIDE R8, R6.reuse, 0x2, R2 ;  /* 0x0000000206087825 */ /* 0x040fe200078e0202 */
[----:B------:R-:W-:Y:S02]  /*35a20*/  IADD3 R0, R6, c[0x0][0x198], RZ ;  /* 0x0000660006007a10 */ /* 0x000fe40007ffe0ff */
[----:B------:R-:W-:Y:S02]  /*35a30*/  PRMT R10, R14, 0x7632, R10 ;  /* 0x000076320e0a7816 */ /* 0x000fe4000000000a */
[----:B------:R-:W-:Y:S01]  /*35a40*/  ISETP.GE.AND P5, PT, R23, c[0x0][0x17c], PT ;  /* 0x00005f0017007a0c */ /* 0x000fe20003fa6270 */
[----:B------:R1:W-:Y:S01]  /*35a50*/  @P4 STG.E.U16 [R8.64], R12 ;  /* 0x0000000c08004986 */ /* 0x0003e2000c101506 */
[----:B0-----:R-:W-:Y:S01]  /*35a60*/  IMAD.WIDE R4, R6, 0x2, R20 ;  /* 0x0000000206047825 */ /* 0x001fe200078e0214 */
[----:B------:R-:W-:-:S04]  /*35a70*/  ISETP.LT.AND P6, PT, R7, c[0x0][0x178], !P6 ;  /* 0x00005e0007007a0c */ /* 0x000fc800077c1270 */
[----:B------:R0:W-:Y:S01]  /*35a80*/  @P1 STG.E.U16 [R4.64], R10 ;  /* 0x0000000a04001986 */ /* 0x0001e2000c101506 */
[----:B------:R-:W-:Y:S01]  /*35a90*/  ISETP.LT.AND P1, PT, R27, c[0x0][0x178], !P5 ;  /* 0x00005e001b007a0c */ /* 0x000fe20006f21270 */
[----:B-1----:R-:W-:Y:S01]  /*35aa0*/  IMAD.WIDE R8, R0, 0x2, R2 ;  /* 0x0000000200087825 */ /* 0x002fe200078e0202 */
[----:B------:R-:W-:Y:S02]  /*35ab0*/  ISETP.LT.AND P5, PT, R7, c[0x0][0x178], !P5 ;  /* 0x00005e0007007a0c */ /* 0x000fe40006fa1270 */
[----:B------:R-:W4:Y:S04]  /*35ac0*/  LDL.LU R7, [R1+0x10f8] ;  /* 0x0010f80001077983 */ /* 0x000f280000300800 */
[----:B------:R1:W-:Y:S01]  /*35ad0*/  @P0 STG.E.U16 [R8.64], R26 ;  /* 0x0000001a08000986 */ /* 0x0003e2000c101506 */
[----:B0-----:R-:W-:-:S02]  /*35ae0*/  PRMT R10, R26, 0x7632, R10 ;  /* 0x000076321a0a7816 */ /* 0x001fc4000000000a */
[----:B-----5:R-:W-:Y:S02]  /*35af0*/  ISETP.GE.AND P4, PT, R17, c[0x0][0x17c], PT ;  /* 0x00005f0011007a0c */ /* 0x020fe40003f86270 */
[----:B------:R-:W5:Y:S01]  /*35b00*/  LDL.LU R17, [R1+0x1054] ;  /* 0x0010540001117983 */ /* 0x000f620000300800 */
[----:B--2---:R-:W-:-:S03]  /*35b10*/  ISETP.GE.AND P0, PT, R13, c[0x0][0x17c], PT ;  /* 0x00005f000d007a0c */ /* 0x004fc60003f06270 */
[----:B------:R-:W2:Y:S04]  /*35b20*/  LDL.LU R14, [R1+0x1058] ;  /* 0x00105800010e7983 */ /* 0x000ea80000300800 */
[----:B------:R-:W2:Y:S04]  /*35b30*/  LDL.LU R13, [R1+0x105c] ;  /* 0x00105c00010d7983 */ /* 0x000ea80000300800 */
[----:B------:R-:W2:Y:S04]  /*35b40*/  LDL.LU R29, [R1+0xac] ;  /* 0x0000ac00011d7983 */ /* 0x000ea80000300800 */
[----:B-1----:R-:W2:Y:S01]  /*35b50*/  LDL R26, [R1+0x678] ;  /* 0x00067800011a7983 */ /* 0x002ea20000100800 */
[C---:B------:R-:W-:Y:S01]  /*35b60*/  IMAD.WIDE R4, R0.reuse, 0x2, R20 ;  /* 0x0000000200047825 */ /* 0x040fe200078e0214 */
[----:B------:R-:W-:-:S04]  /*35b70*/  IADD3 R0, R0, c[0x0][0x198], RZ ;  /* 0x0000660000007a10 */ /* 0x000fc80007ffe0ff */
[----:B------:R0:W-:Y:S02]  /*35b80*/  @P6 STG.E.U16 [R4.64], R18 ;  /* 0x0000001204006986 */ /* 0x0001e4000c101506 */
[----:B0-----:R-:W-:-:S05]  /*35b90*/  IMAD.WIDE R4, R0, 0x2, R2 ;  /* 0x0000000200047825 */ /* 0x001fca00078e0202 */
[----:B------:R0:W-:Y:S01]  /*35ba0*/  @P1 STG.E.U16 [R4.64], R10 ;  /* 0x0000000a04001986 */ /* 0x0001e2000c101506 */
[----:B------:R-:W-:Y:S02]  /*35bb0*/  ISETP.LT.AND P6, PT, R27, c[0x0][0x178], !P3 ;  /* 0x00005e001b007a0c */ /* 0x000fe40005fc1270 */
[C---:B------:R-:W-:Y:S01]  /*35bc0*/  IADD3 R6, R0.reuse, c[0x0][0x198], RZ ;  /* 0x0000660000067a10 */ /* 0x040fe20007ffe0ff */
[----:B------:R-:W-:Y:S01]  /*35bd0*/  IMAD.WIDE R8, R0, 0x2, R20 ;  /* 0x0000000200087825 */ /* 0x000fe200078e0214 */
[----:B------:R-:W-:-:S03]  /*35be0*/  PRMT R12, R18, 0x7632, R12 ;  /* 0x00007632120c7816 */ /* 0x000fc6000000000c */
[----:B0-----:R-:W-:Y:S02]  /*35bf0*/  IMAD.WIDE R4, R6, 0x2, R2 ;  /* 0x0000000206047825 */ /* 0x001fe400078e0202 */
[----:B------:R-:W-:Y:S01]  /*35c00*/  @P5 STG.E.U16 [R8.64], R12 ;  /* 0x0000000c08005986 */ /* 0x000fe2000c101506 */
[----:B---3--:R-:W-:-:S03]  /*35c10*/  ISETP.GE.AND P1, PT, R16, c[0x0][0x17c], PT ;  /* 0x00005f0010007a0c */ /* 0x008fc60003f26270 */
[----:B------:R-:W3:Y:S01]  /*35c20*/  LDL.LU R16, [R1+0x1060] ;  /* 0x0010600001107983 */ /* 0x000ee20000300800 */
[----:B----4-:R-:W-:-:S03]  /*35c30*/  PRMT R0, R24, 0x7632, R0 ;  /* 0x0000763218007816 */ /* 0x010fc60000000000 */
[----:B------:R0:W-:Y:S04]  /*35c40*/  @P6 STG.E.U16 [R4.64], R24 ;  /* 0x0000001804006986 */ /* 0x0001e8000c101506 */
[----:B0-----:R-:W4:Y:S01]  /*35c50*/  LDL.LU R24, [R1+0xcc] ;  /* 0x0000cc0001187983 */ /* 0x001f220000300800 */
[----:B------:R-:W-:Y:S01]  /*35c60*/  ISETP.GE.AND P2, PT, R22, c[0x0][0x17c], PT ;  /* 0x00005f0016007a0c */ /* 0x000fe20003f46270 */
[----:B------:R-:W-:-:S03]  /*35c70*/  IMAD.WIDE R8, R6, 0x2, R20 ;  /* 0x0000000206087825 */ /* 0x000fc600078e0214 */
[C---:B------:R-:W-:Y:S02]  /*35c80*/  ISETP.LT.AND P5, PT, R27.reuse, c[0x0][0x178], !P2 ;  /* 0x00005e001b007a0c */ /* 0x040fe400057a1270 */
[----:B------:R-:W-:Y:S02]  /*35c90*/  IADD3 R6, R6, c[0x0][0x198], RZ ;  /* 0x0000660006067a10 */ /* 0x000fe40007ffe0ff */
[----:B------:R-:W-:-:S03]  /*35ca0*/  ISETP.LT.AND P6, PT, R27, c[0x0][0x178], !P4 ;  /* 0x00005e001b007a0c */ /* 0x000fc600067c1270 */
[C---:B------:R-:W-:Y:S01]  /*35cb0*/  IMAD.WIDE R4, R6.reuse, 0x2, R2 ;  /* 0x0000000206047825 */ /* 0x040fe200078e0202 */
[----:B------:R-:W-:Y:S02]  /*35cc0*/  IADD3 R12, R6, c[0x0][0x198], RZ ;  /* 0x00006600060c7a10 */ /* 0x000fe40007ffe0ff */
[----:B------:R-:W-:Y:S02]  /*35cd0*/  PRMT R10, R7, 0x7632, R10 ;  /* 0x00007632070a7816 */ /* 0x000fe4000000000a */
[C---:B--2---:R-:W-:Y:S02]  /*35ce0*/  ISETP.LT.AND P3, PT, R26.reuse, c[0x0][0x178], !P3 ;  /* 0x00005e001a007a0c */ /* 0x044fe40005f61270 */
[C---:B------:R-:W-:Y:S02]  /*35cf0*/  ISETP.LT.AND P2, PT, R26.reuse, c[0x0][0x178], !P2 ;  /* 0x00005e001a007a0c */ /* 0x040fe40005741270 */
[----:B------:R-:W-:-:S09]  /*35d00*/  ISETP.LT.AND P4, PT, R26, c[0x0][0x178], !P4 ;  /* 0x00005e001a007a0c */ /* 0x000fd20006781270 */
[----:B------:R0:W-:Y:S04]  /*35d10*/  @P3 STG.E.U16 [R8.64], R7 ;  /* 0x0000000708003986 */ /* 0x0001e8000c101506 */
[----:B------:R1:W-:Y:S01]  /*35d20*/  @P5 STG.E.U16 [R4.64], R0 ;  /* 0x0000000004005986 */ /* 0x0003e2000c101506 */
[----:B------:R-:W-:Y:S01]  /*35d30*/  ISETP.LT.AND P5, PT, R27, c[0x0][0x178], !P0 ;  /* 0x00005e001b007a0c */ /* 0x000fe200047a1270 */
[----:B0-----:R-:W-:-:S04]  /*35d40*/  IMAD.WIDE R6, R6, 0x2, R20 ;  /* 0x0000000206067825 */ /* 0x001fc800078e0214 */
[C---:B------:R-:W-:Y:S01]  /*35d50*/  IMAD.WIDE R8, R12.reuse, 0x2, R2 ;  /* 0x000000020c087825 */ /* 0x040fe200078e0202 */
[C---:B-1----:R-:W-:Y:S01]  /*35d60*/  IADD3 R0, R12.reuse, c[0x0][0x198], RZ ;  /* 0x000066000c007a10 */ /* 0x042fe20007ffe0ff */
[----:B------:R0:W-:Y:S02]  /*35d70*/  @P2 STG.E.U16 [R6.64], R10 ;  /* 0x0000000a06002986 */ /* 0x0001e4000c101506 */
[----:B------:R-:W-:Y:S02]  /*35d80*/  IMAD.WIDE R4, R12, 0x2, R20 ;  /* 0x000000020c047825 */ /* 0x000fe400078e0214 */
[----:B------:R1:W-:Y:S04]  /*35d90*/  @P6 STG.E.U16 [R8.64], R29 ;  /* 0x0000001d08006986 */ /* 0x0003e8000c101506 */
[----:B------:R2:W-:Y:S01]  /*35da0*/  @P4 STG.E.U16 [R4.64], R11 ;  /* 0x0000000b04004986 */ /* 0x0005e2000c101506 */
[----:B0-----:R-:W-:Y:S01]  /*35db0*/  IMAD.WIDE R6, R0, 0x2, R2 ;  /* 0x0000000200067825 */ /* 0x001fe200078e0202 */
[----:B-1----:R-:W-:-:S05]  /*35dc0*/  PRMT R9, R29, 0x7632, R9 ;  /* 0x000076321d097816 */ /* 0x002fca0000000009 */
[----:B------:R-:W-:Y:S01]  /*35dd0*/  @P5 STG.E.U16 [R6.64], R9 ;  /* 0x0000000906005986 */ /* 0x000fe2000c101506 */
[----:B------:R-:W-:Y:S01]  /*35de0*/  ISETP.LT.AND P6, PT, R26, c[0x0][0x178], !P0 ;  /* 0x00005e001a007a0c */ /* 0x000fe200047c1270 */
[----:B--2---:R-:W-:Y:S01]  /*35df0*/  IMAD.WIDE R4, R0, 0x2, R20 ;  /* 0x0000000200047825 */ /* 0x004fe200078e0214 */
[----:B------:R-:W-:-:S11]  /*35e00*/  PRMT R8, R11, 0x7632, R8 ;  /* 0x000076320b087816 */ /* 0x000fd60000000008 */
[----:B------:R-:W-:Y:S01]  /*35e10*/  @P6 STG.E.U16 [R4.64], R8 ;  /* 0x0000000804006986 */ /* 0x000fe2000c101506 */
[----:B-----5:R-:W-:Y:S02]  /*35e20*/  ISETP.GE.AND P3, PT, R17, c[0x0][0x17c], PT ;  /* 0x00005f0011007a0c */ /* 0x020fe40003f66270 */
[----:B------:R-:W-:Y:S02]  /*35e30*/  ISETP.GE.AND P2, PT, R14, c[0x0][0x17c], PT ;  /* 0x00005f000e007a0c */ /* 0x000fe40003f46270 */
[----:B------:R-:W2:Y:S01]  /*35e40*/  LDL.LU R14, [R1+0x1064] ;  /* 0x00106400010e7983 */ /* 0x000ea20000300800 */
[----:B------:R-:W-:Y:S02]  /*35e50*/  ISETP.GE.AND P0, PT, R13, c[0x0][0x17c], PT ;  /* 0x00005f000d007a0c */ /* 0x000fe40003f06270 */
[C---:B------:R-:W-:Y:S01]  /*35e60*/  ISETP.LT.AND P4, PT, R27.reuse, c[0x0][0x178], !P1 ;  /* 0x00005e001b007a0c */ /* 0x040fe20004f81270 */
[----:B------:R-:W5:Y:S01]  /*35e70*/  LDL.LU R13, [R1+0x1068] ;  /* 0x00106800010d7983 */ /* 0x000f620000300800 */
[----:B------:R-:W-:-:S03]  /*35e80*/  ISETP.LT.AND P6, PT, R27, c[0x0][0x178], !P3 ;  /* 0x00005e001b007a0c */ /* 0x000fc60005fc1270 */
[----:B------:R-:W5:Y:S01]  /*35e90*/  LDL.LU R27, [R1+0x10f4] ;  /* 0x0010f400011b7983 */ /* 0x000f620000300800 */
[----:B---3--:R-:W-:-:S03]  /*35ea0*/  ISETP.GE.AND P5, PT, R16, c[0x0][0x17c], PT ;  /* 0x00005f0010007a0c */ /* 0x008fc60003fa6270 */
[----:B------:R-:W0:Y:S02]  /*35eb0*/  S2R R16, SR_TID.X ;  /* 0x0000000000107919 */ /* 0x000e240000002100 */
[C---:B0-----:R-:W-:Y:S01]  /*35ec0*/  LOP3.LUT R29, R16.reuse, 0x7f, RZ, 0xc0, !PT ;  /* 0x0000007f101d7812 */ /* 0x041fe200078ec0ff */
[----:B------:R-:W-:-:S05]  /*35ed0*/  IMAD.SHL.U32 R16, R16, 0x400, RZ ;  /* 0x0000040010107824 */ /* 0x000fca00078e00ff */
[----:B------:R-:W-:-:S05]  /*35ee0*/  LOP3.LUT R16, R16, 0x1800, RZ, 0xc0, !PT ;  /* 0x0000180010107812 */ /* 0x000fca00078ec0ff */
[----:B------:R-:W-:-:S05]  /*35ef0*/  IMAD R16, R29, 0x10, R16 ;  /* 0x000000101d107824 */ /* 0x000fca00078e0210 */
[----:B------:R-:W0:Y:S04]  /*35f00*/  LDS.128 R4, [R16] ;  /* 0x0000000010047984 */ /* 0x000e280000000c00 */
[----:B0-----:R-:W-:Y:S04]  /*35f10*/  STL [R1+0x10ec], R5 ;  /* 0x0010ec0501007387 */ /* 0x001fe80000100800 */
[----:B------:R-:W-:Y:S04]  /*35f20*/  STL [R1+0x10e8], R6 ;  /* 0x0010e80601007387 */ /* 0x000fe80000100800 */
[----:B------:R0:W-:Y:S04]  /*35f30*/  STL [R1+0x10e4], R7 ;  /* 0x0010e40701007387 */ /* 0x0001e80000100800 */
[----:B0-----:R-:W3:Y:S01]  /*35f40*/  LDL R7, [R1+0x5c4] ;  /* 0x0005c40001077983 */ /* 0x001ee20000100800 */
[----:B------:R-:W-:-:S05]  /*35f50*/  IADD3 R0, R0, c[0x0][0x198], RZ ;  /* 0x0000660000007a10 */ /* 0x000fca0007ffe0ff */
[----:B------:R-:W-:Y:S01]  /*35f60*/  IMAD.WIDE R8, R0, 0x2, R2 ;  /* 0x0000000200087825 */ /* 0x000fe200078e0202 */
[----:B----4-:R-:W-:-:S04]  /*35f70*/  PRMT R12, R24, 0x7632, R12 ;  /* 0x00007632180c7816 */ /* 0x010fc8000000000c */
[----:B------:R0:W-:Y:S04]  /*35f80*/  @P4 STG.E.U16 [R8.64], R24 ;  /* 0x0000001808004986 */ /* 0x0001e8000c101506 */
[----:B0-----:R-:W4:Y:S04]  /*35f90*/  LDL.LU R24, [R1+0x40] ;  /* 0x0000400001187983 */ /* 0x001f280000300800 */
[----:B------:R-:W4:Y:S04]  /*35fa0*/  LDL.LU R28, [R1+0x1070] ;  /* 0x00107000011c7983 */ /* 0x000f280000300800 */
[----:B------:R-:W0:Y:S01]  /*35fb0*/  S2R R29, SR_TID.X ;  /* 0x00000000001d7919 */ /* 0x000e220000002100 */
[----:B------:R-:W-:Y:S01]  /*35fc0*/  ISETP.LT.AND P1, PT, R26, c[0x0][0x178], !P1 ;  /* 0x00005e001a007a0c */ /* 0x000fe20004f21270 */
[C---:B------:R-:W-:Y:S01]  /*35fd0*/  IMAD.WIDE R10, R0.reuse, 0x2, R20 ;  /* 0x00000002000a7825 */ /* 0x040fe200078e0214 */
[----:B------:R-:W-:Y:S01]  /*35fe0*/  IADD3 R0, R0, c[0x0][0x198], RZ ;  /* 0x0000660000007a10 */ /* 0x000fe20007ffe0ff */
[----:B------:R-:W4:Y:S01]  /*35ff0*/  LDL.LU R25, [R1+0x106c] ;  /* 0x00106c0001197983 */ /* 0x000f220000300800 */
[----:B------:R-:W-:-:S03]  /*36000*/  ISETP.LT.AND P3, PT, R26, c[0x0][0x178], !P3 ;  /* 0x00005e001a007a0c */ /* 0x000fc60005f61270 */
[----:B------:R-:W-:-:S06]  /*36010*/  IMAD.WIDE R8, R0, 0x2, R2 ;  /* 0x0000000200087825 */ /* 0x000fcc00078e0202 */
[----:B------:R1:W-:Y:S01]  /*36020*/  @P1 STG.E.U16 [R10.64], R15 ;  /* 0x0000000f0a001986 */ /* 0x0003e2000c101506 */
[C---:B0-----:R-:W-:Y:S01]  /*36030*/  LOP3.LUT R16, R29.reuse, 0x7f, RZ, 0xc0, !PT ;  /* 0x0000007f1d107812 */ /* 0x041fe200078ec0ff */
[----:B------:R-:W-:Y:S01]  /*36040*/  IMAD.SHL.U32 R29, R29, 0x400, RZ ;  /* 0x000004001d1d7824 */ /* 0x000fe200078e00ff */
[----:B-1----:R-:W-:-:S04]  /*36050*/  IADD3 R10, R0, c[0x0][0x198], RZ ;  /* 0x00006600000a7a10 */ /* 0x002fc80007ffe0ff */
[----:B------:R-:W-:Y:S01]  /*36060*/  LOP3.LUT R29, R29, 0x1800, RZ, 0xc0, !PT ;  /* 0x000018001d1d7812 */ /* 0x000fe200078ec0ff */
[----:B------:R0:W-:Y:S01]  /*36070*/  @P6 STG.E.U16 [R8.64], R12 ;  /* 0x0000000c08006986 */ /* 0x0001e2000c101506 */
[----:B------:R-:W-:-:S03]  /*36080*/  PRMT R11, R15, 0x7632, R11 ;  /* 0x000076320f0b7816 */ /* 0x000fc6000000000b */
[----:B------:R-:W-:Y:S01]  /*36090*/  IMAD R29, R16, 0x10, R29 ;  /* 0x00000010101d7824 */ /* 0x000fe200078e021d */
[----:B--2---:R-:W-:Y:S01]  /*360a0*/  ISETP.GE.AND P1, PT, R14, c[0x0][0x17c], PT ;  /* 0x00005f000e007a0c */ /* 0x004fe20003f26270 */
[----:B------:R-:W-:-:S03]  /*360b0*/  IMAD.WIDE R14, R0, 0x2, R20 ;  /* 0x00000002000e7825 */ /* 0x000fc600078e0214 */
[----:B------:R-:W-:Y:S01]  /*360c0*/  LOP3.LUT R29, R29, 0x20, RZ, 0x3c, !PT ;  /* 0x000000201d1d7812 */ /* 0x000fe200078e3cff */
[C---:B0-----:R-:W-:Y:S01]  /*360d0*/  IMAD.WIDE R8, R10.reuse, 0x2, R2 ;  /* 0x000000020a087825 */ /* 0x041fe200078e0202 */
[----:B-----5:R-:W-:Y:S01]  /*360e0*/  ISETP.GE.AND P6, PT, R13, c[0x0][0x17c], PT ;  /* 0x00005f000d007a0c */ /* 0x020fe20003fc6270 */
[----:B------:R-:W-:Y:S01]  /*360f0*/  @P3 STG.E.U16 [R14.64], R11 ;  /* 0x0000000b0e003986 */ /* 0x000fe2000c101506 */
[C---:B------:R-:W-:Y:S01]  /*36100*/  IADD3 R13, R10.reuse, c[0x0][0x198], RZ ;  /* 0x000066000a0d7a10 */ /* 0x040fe20007ffe0ff */
[----:B------:R-:W-:Y:S01]  /*36110*/  IMAD.WIDE R16, R10, 0x2, R20 ;  /* 0x000000020a107825 */ /* 0x000fe200078e0214 */
[----:B------:R-:W-:Y:S02]  /*36120*/  PRMT R0, R27, 0x7632, R0 ;  /* 0x000076321b007816 */ /* 0x000fe40000000000 */
[----:B---3--:R-:W-:-:S13]  /*36130*/  ISETP.LT.AND P4, PT, R7, c[0x0][0x178], !P2 ;  /* 0x00005e0007007a0c */ /* 0x008fda0005781270 */
[----:B------:R-:W-:Y:S04]  /*36140*/  @P4 STG.E.U16 [R8.64], R27 ;  /* 0x0000001b08004986 */ /* 0x000fe8000c101506 */
[----:B------:R0:W1:Y:S01]  /*36150*/  LDS.128 R8, [R29] ;  /* 0x000000001d087984 */ /* 0x0000620000000c00 */
[----:B------:R-:W-:-:S03]  /*36160*/  ISETP.LT.AND P2, PT, R26, c[0x0][0x178], !P2 ;  /* 0x00005e001a007a0c */ /* 0x000fc60005741270 */
[----:B0-----:R-:W2:Y:S10]  /*36170*/  LDL.LU R29, [R1+0x30] ;  /* 0x00003000011d7983 */ /* 0x001eb40000300800 */
[----:B------:R0:W-:Y:S01]  /*36180*/  @P2 STG.E.U16 [R16.64], R19 ;  /* 0x0000001310002986 */ /* 0x0001e2000c101506 */
[----:B----4-:R-:W-:-:S03]  /*36190*/  ISETP.GE.AND P2, PT, R28, c[0x0][0x17c], PT ;  /* 0x00005f001c007a0c */ /* 0x010fc60003f46270 */
[----:B-1----:R-:W-:Y:S04]  /*361a0*/  STL [R1+0x10f0], R11 ;  /* 0x0010f00b01007387 */ /* 0x002fe80000100800 */
[----:B------:R-:W3:Y:S04]  /*361b0*/  LDL.LU R28, [R1+0x1078] ;  /* 0x00107800011c7983 */ /* 0x000ee80000300800 */
[----:B------:R-:W4:Y:S01]  /*361c0*/  LDL.LU R27, [R1+0x1074] ;  /* 0x00107400011b7983 */ /* 0x000f220000300800 */
[----:B------:R-:W-:Y:S02]  /*361d0*/  ISETP.LT.AND P3, PT, R7, c[0x0][0x178], !P0 ;  /* 0x00005e0007007a0c */ /* 0x000fe40004761270 */
[----:B------:R-:W-:-:S02]  /*361e0*/  ISETP.LT.AND P0, PT, R26, c[0x0][0x178], !P0 ;  /* 0x00005e001a007a0c */ /* 0x000fc40004701270 */
[----:B------:R-:W-:Y:S01]  /*361f0*/  ISETP.LT.AND P4, PT, R7, c[0x0][0x178], !P5 ;  /* 0x00005e0007007a0c */ /* 0x000fe20006f81270 */
[----:B0-----:R-:W-:Y:S01]  /*36200*/  IMAD.WIDE R16, R13, 0x2, R2 ;  /* 0x000000020d107825 */ /* 0x001fe200078e0202 */
[----:B------:R-:W-:Y:S02]  /*36210*/  ISETP.LT.AND P5, PT, R26, c[0x0][0x178], !P5 ;  /* 0x00005e001a007a0c */ /* 0x000fe40006fa1270 */
[----:B------:R-:W-:Y:S01]  /*36220*/  PRMT R12, R19, 0x7632, R12 ;  /* 0x00007632130c7816 */ /* 0x000fe2000000000c */
[C---:B------:R-:W-:Y:S01]  /*36230*/  IMAD.WIDE R18, R13.reuse, 0x2, R20 ;  /* 0x000000020d127825 */ /* 0x040fe200078e0214 */
[----:B------:R-:W-:-:S03]  /*36240*/  IADD3 R14, R13, c[0x0][0x198], RZ ;  /* 0x000066000d0e7a10 */ /* 0x000fc60007ffe0ff */
[----:B------:R-:W-:Y:S02]  /*36250*/  @P3 STG.E.U16 [R16.64], R0 ;  /* 0x0000000010003986 */ /* 0x000fe4000c101506 */
[C---:B------:R-:W-:Y:S02]  /*36260*/  IMAD.WIDE R22, R14.reuse, 0x2, R2 ;  /* 0x000000020e167825 */ /* 0x040fe400078e0202 */
[----:B------:R0:W-:Y:S04]  /*36270*/  @P0 STG.E.U16 [R18.64], R12 ;  /* 0x0000000c12000986 */ /* 0x0001e8000c101506 */
[----:B------:R-:W-:Y:S01]  /*36280*/  @P4 STG.E.U16 [R22.64], R24 ;  /* 0x0000001816004986 */ /* 0x000fe2000c101506 */
[----:B0-----:R-:W-:Y:S01]  /*36290*/  IMAD.WIDE R12, R14, 0x2, R20 ;  /* 0x000000020e0c7825 */ /* 0x001fe200078e0214 */
[----:B------:R-:W-:-:S04]  /*362a0*/  ISETP.GE.AND P3, PT, R25, c[0x0][0x17c], PT ;  /* 0x00005f0019007a0c */ /* 0x000fc80003f66270 */
[----:B------:R0:W-:Y:S04]  /*362b0*/  @P5 STG.E.U16 [R12.64], R4 ;  /* 0x000000040c005986 */ /* 0x0001e8000c101506 */
[----:B------:R-:W1:Y:S01]  /*362c0*/  S2R R25, SR_TID.X ;  /* 0x0000000000197919 */ /* 0x000e620000002100 */
[----:B------:R-:W-:Y:S02]  /*362d0*/  ISETP.LT.AND P0, PT, R7, c[0x0][0x178], !P1 ;  /* 0x00005e0007007a0c */ /* 0x000fe40004f01270 */
[----:B------:R-:W-:Y:S02]  /*362e0*/  IADD3 R14, R14, c[0x0][0x198], RZ ;  /* 0x000066000e0e7a10 */ /* 0x000fe40007ffe0ff */
[----:B------:R-:W-:-:S03]  /*362f0*/  PRMT R0, R24, 0x7632, R0 ;  /* 0x0000763218007816 */ /* 0x000fc60000000000 */
[----:B0-----:R-:W-:-:S06]  /*36300*/  IMAD.WIDE R12, R14, 0x2, R2 ;  /* 0x000000020e0c7825 */ /* 0x001fcc00078e0202 */
[----:B------:R-:W-:Y:S01]  /*36310*/  @P0 STG.E.U16 [R12.64], R0 ;  /* 0x000000000c000986 */ /* 0x000fe2000c101506 */
[----:B------:R-:W-:Y:S02]  /*36320*/  ISETP.LT.AND P1, PT, R26, c[0x0][0x178], !P1 ;  /* 0x00005e001a007a0c */ /* 0x000fe40004f21270 */
[C---:B-1----:R-:W-:Y:S01]  /*36330*/  LOP3.LUT R15, R25.reuse, 0x7f, RZ, 0xc0, !PT ;  /* 0x0000007f190f7812 */ /* 0x042fe200078ec0ff */
[----:B------:R-:W-:-:S05]  /*36340*/  IMAD.SHL.U32 R25, R25, 0x400, RZ ;  /* 0x0000040019197824 */ /* 0x000fca00078e00ff */
[----:B------:R-:W-:Y:S02]  /*36350*/  LOP3.LUT R25, R25, 0x1800, RZ, 0xc0, !PT ;  /* 0x0000180019197812 */ /* 0x000fe400078ec0ff */
[----:B------:R-:W-:Y:S02]  /*36360*/  IADD3 R22, R14, c[0x0][0x198], RZ ;  /* 0x000066000e167a10 */ /* 0x000fe40007ffe0ff */
[----:B------:R-:W-:Y:S01]  /*36370*/  PRMT R4, R4, 0x7632, R4 ;  /* 0x0000763204047816 */ /* 0x000fe20000000004 */
[----:B------:R-:W-:Y:S02]  /*36380*/  IMAD R25, R15, 0x10, R25 ;  /* 0x000000100f197824 */ /* 0x000fe400078e0219 */
[----:B------:R-:W-:-:S05]  /*36390*/  IMAD.WIDE R14, R14, 0x2, R20 ;  /* 0x000000020e0e7825 */ /* 0x000fca00078e0214 */
[----:B------:R0:W-:Y:S01]  /*363a0*/  @P1 STG.E.U16 [R14.64], R4 ;  /* 0x000000040e001986 */ /* 0x0001e2000c101506 */
[----:B------:R-:W-:Y:S02]  /*363b0*/  ISETP.LT.AND P4, PT, R7, c[0x0][0x178], !P6 ;  /* 0x00005e0007007a0c */ /* 0x000fe40007781270 */
[----:B------:R-:W-:Y:S02]  /*363c0*/  LOP3.LUT R25, R25, 0x40, RZ, 0x3c, !PT ;  /* 0x0000004019197812 */ /* 0x000fe400078e3cff */
[----:B------:R-:W-:-:S03]  /*363d0*/  ISETP.LT.AND P6, PT, R26, c[0x0][0x178], !P6 ;  /* 0x00005e001a007a0c */ /* 0x000fc600077c1270 */
[----:B------:R1:W-:Y:S01]  /*363e0*/  LDS.128 R16, [R25] ;  /* 0x0000000019107984 */ /* 0x0003e20000000c00 */
[----:B------:R-:W-:Y:S02]  /*363f0*/  ISETP.LT.AND P1, PT, R7, c[0x0][0x178], !P2 ;  /* 0x00005e0007007a0c */ /* 0x000fe40005721270 */
[C---:B0-----:R-:W-:Y:S01]  /*36400*/  IADD3 R4, R22.reuse, c[0x0][0x198], RZ ;  /* 0x0000660016047a10 */ /* 0x041fe20007ffe0ff */
[----:B-1----:R-:W-:Y:S01]  /*36410*/  IMAD.WIDE R24, R22, 0x2, R2 ;  /* 0x0000000216187825 */ /* 0x002fe200078e0202 */
[----:B------:R-:W-:-:S03]  /*36420*/  ISETP.LT.AND P2, PT, R26, c[0x0][0x178], !P2 ;  /* 0x00005e001a007a0c */ /* 0x000fc60005741270 */
[----:B------:R-:W-:Y:S01]  /*36430*/  IMAD.WIDE R22, R22, 0x2, R20 ;  /* 0x0000000216167825 */ /* 0x000fe200078e0214 */
[----:B------:R-:W-:Y:S02]  /*36440*/  IADD3 R0, R4, c[0x0][0x198], RZ ;  /* 0x0000660004007a10 */ /* 0x000fe40007ffe0ff */
[----:B---3--:R-:W-:Y:S02]  /*36450*/  ISETP.GE.AND P5, PT, R28, c[0x0][0x17c], PT ;  /* 0x00005f001c007a0c */ /* 0x008fe40003fa6270 */
[----:B------:R-:W0:Y:S01]  /*36460*/  S2R R28, SR_TID.X ;  /* 0x00000000001c7919 */ /* 0x000e220000002100 */
[----:B----4-:R-:W-:Y:S02]  /*36470*/  ISETP.GE.AND P0, PT, R27, c[0x0][0x17c], PT ;  /* 0x00005f001b007a0c */ /* 0x010fe40003f06270 */
[C---:B0-----:R-:W-:Y:S01]  /*36480*/  LOP3.LUT R27, R28.reuse, 0x7f, RZ, 0xc0, !PT ;  /* 0x0000007f1c1b7812 */ /* 0x041fe200078ec0ff */
[----:B------:R-:W-:-:S05]  /*36490*/  IMAD.SHL.U32 R28, R28, 0x400, RZ ;  /* 0x000004001c1c7824 */ /* 0x000fca00078e00ff */
[----:B------:R-:W-:-:S05]  /*364a0*/  LOP3.LUT R28, R28, 0x1800, RZ, 0xc0, !PT ;  /* 0x000018001c1c7812 */ /* 0x000fca00078ec0ff */
[----:B------:R-:W-:-:S05]  /*364b0*/  IMAD R28, R27, 0x10, R28 ;  /* 0x000000101b1c7824 */ /* 0x000fca00078e021c */
[----:B------:R-:W-:-:S05]  /*364c0*/  LOP3.LUT R28, R28, 0x60, RZ, 0x3c, !PT ;  /* 0x000000601c1c7812 */ /* 0x000fca00078e3cff */
[----:B------:R-:W0:Y:S01]  /*364d0*/  LDS.128 R12, [R28] ;  /* 0x000000001c0c7984 */ /* 0x000e220000000c00 */
[----:B------:R-:W-:-:S03]  /*364e0*/  IMAD.WIDE R26, R4, 0x2, R20 ;  /* 0x00000002041a7825 */ /* 0x000fc600078e0214 */
[----:B--2---:R1:W-:Y:S04]  /*364f0*/  @P4 STG.E.U16 [R24.64], R29 ;  /* 0x0000001d18004986 */ /* 0x0043e8000c101506 */
[----:B------:R-:W-:Y:S01]  /*36500*/  @P6 STG.E.U16 [R22.64], R8 ;  /* 0x0000000816006986 */ /* 0x000fe2000c101506 */
[----:B-1----:R-:W-:-:S03]  /*36510*/  IMAD.WIDE R24, R4, 0x2, R2 ;  /* 0x0000000204187825 */ /* 0x002fc600078e0202 */
[----:B0-----:R0:W-:Y:S04]  /*36520*/  STL [R1+0x10e0], R15 ;  /* 0x0010e00f01007387 */ /* 0x0011e80000100800 */
[----:B0-----:R-:W2:Y:S04]  /*36530*/  LDL.LU R15, [R1+0x678] ;  /* 0x00067800010f7983 */ /* 0x001ea80000300800 */
[----:B------:R-:W3:Y:S04]  /*36540*/  LDL.LU R4, [R1+0x20] ;  /* 0x0000200001047983 */ /* 0x000ee80000300800 */
[----:B------:R-:W4:Y:S04]  /*36550*/  LDL.LU R22, [R1+0x107c] ;  /* 0x00107c0001167983 */ /* 0x000f280000300800 */
[----:B------:R-:W5:Y:S01]  /*36560*/  LDL.LU R23, [R1+0x1080] ;  /* 0x0010800001177983 */ /* 0x000f620000300800 */
[----:B------:R-:W-:-:S02]  /*36570*/  ISETP.LT.AND P4, PT, R7, c[0x0][0x178], !P3 ;  /* 0x00005e0007007a0c */ /* 0x000fc40005f81270 */
[----:B------:R-:W-:Y:S01]  /*36580*/  PRMT R11, R29, 0x7632, R11 ;  /* 0x000076321d0b7816 */ /* 0x000fe2000000000b */
[----:B------:R-:W-:Y:S01]  /*36590*/  IMAD.WIDE R28, R0, 0x2, R2 ;  /* 0x00000002001c7825 */ /* 0x000fe200078e0202 */
[----:B------:R-:W-:-:S03]  /*365a0*/  PRMT R5, R8, 0x7632, R5 ;  /* 0x0000763208057816 */ /* 0x000fc60000000005 */
[----:B------:R0:W-:Y:S01]  /*365b0*/  @P1 STG.E.U16 [R24.64], R11 ;  /* 0x0000000b18001986 */ /* 0x0001e2000c101506 */
[----:B------:R-:W-:-:S03]  /*365c0*/  IADD3 R8, R0, c[0x0][0x198], RZ ;  /* 0x0000660000087a10 */ /* 0x000fc60007ffe0ff */
[----:B------:R1:W-:Y:S04]  /*365d0*/  @P2 STG.E.U16 [R26.64], R5 ;  /* 0x000000051a002986 */ /* 0x0003e8000c101506 */
[----:B0-----:R-:W3:Y:S04]  /*365e0*/  LDL.LU R11, [R1+0x10f0] ;  /* 0x0010f000010b7983 */ /* 0x001ee80000300800 */
[----:B-1----:R-:W3:Y:S01]  /*365f0*/  LDL.LU R5, [R1+0x10ec] ;  /* 0x0010ec0001057983 */ /* 0x002ee20000300800 */
[----:B--2---:R-:W-:Y:S02]  /*36600*/  ISETP.LT.AND P3, PT, R15, c[0x0][0x178], !P3 ;  /* 0x00005e000f007a0c */ /* 0x004fe40005f61270 */
[----:B----4-:R-:W-:-:S02]  /*36610*/  ISETP.GE.AND P6, PT, R22, c[0x0][0x17c], PT ;  /* 0x00005f0016007a0c */ /* 0x010fc40003fc6270 */
[----:B-----5:R-:W-:Y:S01]  /*36620*/  ISETP.GE.AND P1, PT, R23, c[0x0][0x17c], PT ;  /* 0x00005f0017007a0c */ /* 0x020fe20003f26270 */
[----:B------:R-:W-:Y:S01]  /*36630*/  IMAD.WIDE R22, R0, 0x2, R20 ;  /* 0x0000000200167825 */ /* 0x000fe200078e0214 */
[----:B---3--:R-:W-:Y:S01]  /*36640*/  @P4 STG.E.U16 [R28.64], R4 ;  /* 0x000000041c004986 */ /* 0x008fe2000c101506 */
[----:B------:R-:W-:-:S06]  /*36650*/  PRMT R0, R16, 0x7632, R0 ;  /* 0x0000763210007816 */ /* 0x000fcc0000000000 */
[----:B------:R0:W-:Y:S04]  /*36660*/  @P3 STG.E.U16 [R22.64], R16 ;  /* 0x0000001016003986 */ /* 0x0001e8000c101506 */
[----:B0-----:R-:W2:Y:S04]  /*36670*/  LDL.LU R16, [R1+0x1084] ;  /* 0x0010840001107983 */ /* 0x001ea80000300800 */
[----:B------:R-:W3:Y:S04]  /*36680*/  LDL.LU R22, [R1+0x1088] ;  /* 0x0010880001167983 */ /* 0x000ee80000300800 */
[----:B------:R-:W4:Y:S01]  /*36690*/  LDL.LU R23, [R1+0x10] ;  /* 0x0000100001177983 */ /* 0x000f220000300800 */
[----:B------:R-:W-:-:S02]  /*366a0*/  ISETP.LT.AND P2, PT, R7, c[0x0][0x178], !P5 ;  /* 0x00005e0007007a0c */ /* 0x000fc40006f41270 */
[----:B------:R-:W-:Y:S02]  /*366b0*/  ISETP.LT.AND P5, PT, R15, c[0x0][0x178], !P5 ;  /* 0x00005e000f007a0c */ /* 0x000fe40006fa1270 */
[----:B------:R-:W-:Y:S02]  /*366c0*/  ISETP.LT.AND P4, PT, R7, c[0x0][0x178], !P0 ;  /* 0x00005e0007007a0c */ /* 0x000fe40004781270 */
[----:B------:R-:W-:Y:S02]  /*366d0*/  PRMT R6, R4, 0x7632, R6 ;  /* 0x0000763204067816 */ /* 0x000fe40000000006 */
[C---:B------:R-:W-:Y:S01]  /*366e0*/  IADD3 R4, R8.reuse, c[0x0][0x198], RZ ;  /* 0x0000660008047a10 */ /* 0x040fe20007ffe0ff */
[----:B------:R-:W-:Y:S01]  /*366f0*/  IMAD.WIDE R24, R8, 0x2, R2 ;  /* 0x0000000208187825 */ /* 0x000fe200078e0202 */
[----:B------:R-:W-:-:S03]  /*36700*/  ISETP.LT.AND P0, PT, R15, c[0x0][0x178], !P0 ;  /* 0x00005e000f007a0c */ /* 0x000fc60004701270 */
[----:B------:R-:W-:Y:S01]  /*36710*/  IMAD.WIDE R26, R8, 0x2, R20 ;  /* 0x00000002081a7825 */ /* 0x000fe200078e0214 */
[----:B------:R0:W-:Y:S03]  /*36720*/  @P2 STG.E.U16 [R24.64], R6 ;  /* 0x0000000618002986 */ /* 0x0001e6000c101506 */
[----:B------:R-:W-:Y:S01]  /*36730*/  IMAD.WIDE R28, R4, 0x2, R2 ;  /* 0x00000002041c7825 */ /* 0x000fe200078e0202 */
[----:B------:R-:W-:Y:S04]  /*36740*/  @P5 STG.E.U16 [R26.64], R0 ;  /* 0x000000001a005986 */ /* 0x000fe8000c101506 */
[----:B0-----:R-:W5:Y:S01]  /*36750*/  LDL.LU R6, [R1+0x10e8] ;  /* 0x0010e80001067983 */ /* 0x001f620000300800 */
[----:B---3--:R-:W-:-:S03]  /*36760*/  ISETP.GE.AND P2, PT, R22, c[0x0][0x17c], PT ;  /* 0x00005f0016007a0c */ /* 0x008fc60003f46270 */
[----:B----4-:R0:W-:Y:S01]  /*36770*/  @P4 STG.E.U16 [R28.64], R23 ;  /* 0x000000171c004986 */ /* 0x0101e2000c101506 */
[----:B------:R-:W-:Y:S02]  /*36780*/  PRMT R8, R23, 0x7632, R8 ;  /* 0x0000763217087816 */ /* 0x000fe40000000008 */
[----:B--2---:R-:W-:Y:S02]  /*36790*/  ISETP.GE.AND P3, PT, R16, c[0x0][0x17c], PT ;  /* 0x00005f0010007a0c */ /* 0x004fe40003f66270 */
[----:B------:R-:W2:Y:S01]  /*367a0*/  LDL.LU R16, [R1+0x1090] ;  /* 0x0010900001107983 */ /* 0x000ea20000300800 */
[----:B0-----:R-:W-:-:S05]  /*367b0*/  IMAD.WIDE R22, R4, 0x2, R20 ;  /* 0x0000000204167825 */ /* 0x001fca00078e0214 */
[----:B------:R0:W-:Y:S04]  /*367c0*/  @P0 STG.E.U16 [R22.64], R12 ;  /* 0x0000000c16000986 */ /* 0x0001e8000c101506 */
[----:B0-----:R-:W3:Y:S04]  /*367d0*/  LDL.LU R22, [R1+0x108c] ;  /* 0x00108c0001167983 */ /* 0x001ee80000300800 */
[----:B------:R-:W4:Y:S01]  /*367e0*/  LDL.LU R23, [R1+0x44] ;  /* 0x0000440001177983 */ /* 0x000f220000300800 */
[----:B------:R-:W-:Y:S02]  /*367f0*/  ISETP.LT.AND P4, PT, R7, c[0x0][0x178], !P6 ;  /* 0x00005e0007007a0c */ /* 0x000fe40007781270 */
[----:B------:R-:W-:-:S02]  /*36800*/  ISETP.LT.AND P6, PT, R15, c[0x0][0x178], !P6 ;  /* 0x00005e000f007a0c */ /* 0x000fc400077c1270 */
[----:B------:R-:W-:Y:S02]  /*36810*/  IADD3 R26, R4, c[0x0][0x198], RZ ;  /* 0x00006600041a7a10 */ /* 0x000fe40007ffe0ff */
[----:B------:R-:W-:Y:S02]  /*36820*/  ISETP.LT.AND P5, PT, R7, c[0x0][0x178], !P1 ;  /* 0x00005e0007007a0c */ /* 0x000fe40004fa1270 */
[C---:B------:R-:W-:Y:S01]  /*36830*/  IADD3 R0, R26.reuse, c[0x0][0x198], RZ ;  /* 0x000066001a007a10 */ /* 0x040fe20007ffe0ff */
[----:B------:R-:W-:Y:S01]  /*36840*/  IMAD.WIDE R24, R26, 0x2, R2 ;  /* 0x000000021a187825 */ /* 0x000fe200078e0202 */
[C---:B------:R-:W-:Y:S02]  /*36850*/  ISETP.LT.AND P1, PT, R15.reuse, c[0x0][0x178], !P1 ;  /* 0x00005e000f007a0c */ /* 0x040fe40004f21270 */
[----:B------:R-:W-:Y:S01]  /*36860*/  PRMT R4, R12, 0x7632, R4 ;  /* 0x000076320c047816 */ /* 0x000fe20000000004 */
[----:B------:R-:W-:Y:S01]  /*36870*/  IMAD.WIDE R26, R26, 0x2, R20 ;  /* 0x000000021a1a7825 */ /* 0x000fe200078e0214 */
[----:B------:R-:W-:Y:S03]  /*36880*/  @P4 STG.E.U16 [R24.64], R8 ;  /* 0x0000000818004986 */ /* 0x000fe6000c101506 */
[----:B------:R-:W-:Y:S01]  /*36890*/  IMAD.WIDE R28, R0, 0x2, R2 ;  /* 0x00000002001c7825 */ /* 0x000fe200078e0202 */
[----:B------:R0:W-:Y:S01]  /*368a0*/  @P6 STG.E.U16 [R26.64], R4 ;  /* 0x000000041a006986 */ /* 0x0001e2000c101506 */
[----:B------:R-:W-:-:S02]  /*368b0*/  ISETP.LT.AND P4, PT, R15, c[0x0][0x178], !P3 ;  /* 0x00005e000f007a0c */ /* 0x000fc40005f81270 */
[----:B0-----:R-:W-:Y:S02]  /*368c0*/  IADD3 R26, R0, c[0x0][0x198], RZ ;  /* 0x00006600001a7a10 */ /* 0x001fe40007ffe0ff */
[----:B---3--:R-:W-:Y:S01]  /*368d0*/  ISETP.GE.AND P0, PT, R22, c[0x0][0x17c], PT ;  /* 0x00005f0016007a0c */ /* 0x008fe20003f06270 */
[----:B----4-:R0:W-:Y:S01]  /*368e0*/  @P5 STG.E.U16 [R28.64], R23 ;  /* 0x000000171c005986 */ /* 0x0101e2000c101506 */
[----:B------:R-:W-:Y:S02]  /*368f0*/  PRMT R8, R23, 0x7632, R8 ;  /* 0x0000763217087816 */ /* 0x000fe40000000008 */
[----:B------:R-:W-:Y:S02]  /*36900*/  ISETP.LT.AND P5, PT, R7, c[0x0][0x178], !P3 ;  /* 0x00005e0007007a0c */ /* 0x000fe40005fa1270 */
[----:B--2---:R-:W-:Y:S02]  /*36910*/  ISETP.GE.AND P3, PT, R16, c[0x0][0x17c], PT ;  /* 0x00005f0010007a0c */ /* 0x004fe40003f66270 */
[----:B------:R-:W2:Y:S01]  /*36920*/  LDL.LU R16, [R1+0x24] ;  /* 0x0000240001107983 */ /* 0x000ea20000300800 */
[----:B0-----:R-:W-:Y:S01]  /*36930*/  IMAD.WIDE R22, R0, 0x2, R20 ;  /* 0x0000000200167825 */ /* 0x001fe200078e0214 */
[----:B------:R-:W-:-:S04]  /*36940*/  PRMT R0, R5, 0x7632, R0 ;  /* 0x0000763205007816 */ /* 0x000fc80000000000 */
[----:B------:R0:W-:Y:S04]  /*36950*/  @P1 STG.E.U16 [R22.64], R5 ;  /* 0x0000000516001986 */ /* 0x0001e8000c101506 */
[----:B0-----:R-:W3:Y:S04]  /*36960*/  LDL.LU R5, [R1+0x1094] ;  /* 0x0010940001057983 */ /* 0x001ee80000300800 */
[----:B------:R-:W4:Y:S04]  /*36970*/  LDL.LU R22, [R1+0x1098] ;  /* 0x0010980001167983 */ /* 0x000f280000300800 */
[----:B------:R-:W2:Y:S01]  /*36980*/  LDL.LU R23, [R1+0x34] ;  /* 0x0000340001177983 */ /* 0x000ea20000300800 */
[----:B------:R-:W-:-:S02]  /*36990*/  ISETP.LT.AND P6, PT, R7, c[0x0][0x178], !P2 ;  /* 0x00005e0007007a0c */ /* 0x000fc400057c1270 */
[C---:B------:R-:W-:Y:S01]  /*369a0*/  IADD3 R4, R26.reuse, c[0x0][0x198], RZ ;  /* 0x000066001a047a10 */ /* 0x040fe20007ffe0ff */
[----:B------:R-:W-:-:S04]  /*369b0*/  IMAD.WIDE R24, R26, 0x2, R2 ;  /* 0x000000021a187825 */ /* 0x000fc800078e0202 */
[----:B------:R-:W-:Y:S01]  /*369c0*/  IMAD.WIDE R26, R26, 0x2, R20 ;  /* 0x000000021a1a7825 */ /* 0x000fe200078e0214 */
[----:B------:R0:W-:Y:S03]  /*369d0*/  @P5 STG.E.U16 [R24.64], R8 ;  /* 0x0000000818005986 */ /* 0x0001e6000c101506 */
[C---:B------:R-:W-:Y:S01]  /*369e0*/  IMAD.WIDE R28, R4.reuse, 0x2, R2 ;  /* 0x00000002041c7825 */ /* 0x040fe200078e0202 */
[----:B------:R-:W-:Y:S01]  /*369f0*/  ISETP.LT.AND P2, PT, R15, c[0x0][0x178], !P2 ;  /* 0x00005e000f007a0c */ /* 0x000fe20005741270 */
[----:B------:R1:W-:Y:S01]  /*36a00*/  @P4 STG.E.U16 [R26.64], R0 ;  /* 0x000000001a004986 */ /* 0x0003e2000c101506 */
[----:B------:R-:W-:Y:S02]  /*36a10*/  ISETP.LT.AND P5, PT, R7, c[0x0][0x178], !P0 ;  /* 0x00005e0007007a0c */ /* 0x000fe400047a1270 */
[----:B------:R-:W-:Y:S02]  /*36a20*/  ISETP.LT.AND P4, PT, R15, c[0x0][0x178], !P0 ;  /* 0x00005e000f007a0c */ /* 0x000fe40004781270 */
[----:B0-----:R-:W-:-:S04]  /*36a30*/  IADD3 R24, R4, c[0x0][0x198], RZ ;  /* 0x0000660004187a10 */ /* 0x001fc80007ffe0ff */
[----:B-1----:R-:W-:Y:S02]  /*36a40*/  IADD3 R0, R24, c[0x0][0x198], RZ ;  /* 0x0000660018007a10 */ /* 0x002fe40007ffe0ff */
[----:B------:R-:W-:-:S03]  /*36a50*/  PRMT R12, R9, 0x7632, R12 ;  /* 0x00007632090c7816 */ /* 0x000fc6000000000c */
[----:B------:R-:W-:Y:S01]  /*36a60*/  IMAD.WIDE R26, R0, 0x2, R2 ;  /* 0x00000002001a7825 */ /* 0x000fe200078e0202 */
[----:B---3--:R-:W-:-:S03]  /*36a70*/  ISETP.GE.AND P1, PT, R5, c[0x0][0x17c], PT ;  /* 0x00005f0005007a0c */ /* 0x008fc60003f26270 */
[----:B------:R-:W-:Y:S01]  /*36a80*/  IMAD.WIDE R4, R4, 0x2, R20 ;  /* 0x0000000204047825 */ /* 0x000fe200078e0214 */
[----:B--2---:R0:W-:Y:S01]  /*36a90*/  @P6 STG.E.U16 [R28.64], R23 ;  /* 0x000000171c006986 */ /* 0x0041e2000c101506 */
[----:B------:R-:W-:Y:S02]  /*36aa0*/  ISETP.LT.AND P6, PT, R7, c[0x0][0x178], !P3 ;  /* 0x00005e0007007a0c */ /* 0x000fe40005fc1270 */
[----:B----4-:R-:W-:Y:S01]  /*36ab0*/  ISETP.GE.AND P0, PT, R22, c[0x0][0x17c], PT ;  /* 0x00005f0016007a0c */ /* 0x010fe20003f06270 */
[----:B------:R-:W2:Y:S01]  /*36ac0*/  LDL.LU R7, [R1+0x10e4] ;  /* 0x0010e40001077983 */ /* 0x000ea20000300800 */
[----:B------:R-:W-:-:S03]  /*36ad0*/  PRMT R8, R23, 0x7632, R8 ;  /* 0x0000763217087816 */ /* 0x000fc60000000008 */
[----:B------:R1:W-:Y:S01]  /*36ae0*/  @P2 STG.E.U16 [R4.64], R9 ;  /* 0x0000000904002986 */ /* 0x0003e2000c101506 */
[----:B0-----:R-:W-:-:S03]  /*36af0*/  IMAD.WIDE R22, R24, 0x2, R2 ;  /* 0x0000000218167825 */ /* 0x001fc600078e0202 */
[----:B------:R-:W3:Y:S01]  /*36b00*/  LDL.LU R28, [R1+0x10a0] ;  /* 0x0010a000011c7983 */ /* 0x000ee20000300800 */
[----:B------:R-:W-:-:S03]  /*36b10*/  IMAD.WIDE R24, R24, 0x2, R20 ;  /* 0x0000000218187825 */ /* 0x000fc600078e0214 */
[----:B------:R-:W-:Y:S04]  /*36b20*/  @P5 STG.E.U16 [R22.64], R8 ;  /* 0x0000000816005986 */ /* 0x000fe8000c101506 */
[----:B------:R-:W4:Y:S04]  /*36b30*/  LDL.LU R29, [R1+0x14] ;  /* 0x00001400011d7983 */ /* 0x000f280000300800 */
[----:B------:R-:W-:Y:S04]  /*36b40*/  @P4 STG.E.U16 [R24.64], R12 ;  /* 0x0000000c18004986 */ /* 0x000fe8000c101506 */
[----:B-1----:R-:W2:Y:S04]  /*36b50*/  LDL.LU R5, [R1+0x109c] ;  /* 0x00109c0001057983 */ /* 0x002ea80000300800 */
[----:B------:R0:W-:Y:S04]  /*36b60*/  @P6 STG.E.U16 [R26.64], R16 ;  /* 0x000000101a006986 */ /* 0x0001e8000c101506 */
[----:B0-----:R-:W3:Y:S04]  /*36b70*/  LDL.LU R27, [R1+0x10a4] ;  /* 0x0010a400011b7983 */ /* 0x001ee80000300800 */
[----:B------:R-:W3:Y:S01]  /*36b80*/  LDL.LU R26, [R1+0x5c4] ;  /* 0x0005c400011a7983 */ /* 0x000ee20000300800 */
[----:B------:R-:W-:-:S02]  /*36b90*/  ISETP.LT.AND P3, PT, R15, c[0x0][0x178], !P3 ;  /* 0x00005e000f007a0c */ /* 0x000fc40005f61270 */
[----:B------:R-:W-:Y:S02]  /*36ba0*/  ISETP.LT.AND P4, PT, R15, c[0x0][0x178], !P1 ;  /* 0x00005e000f007a0c */ /* 0x000fe40004f81270 */
[----:B------:R-:W-:Y:S02]  /*36bb0*/  IADD3 R22, R0, c[0x0][0x198], RZ ;  /* 0x0000660000167a10 */ /* 0x000fe40007ffe0ff */
[----:B------:R-:W-:Y:S02]  /*36bc0*/  PRMT R12, R16, 0x7632, R12 ;  /* 0x00007632100c7816 */ /* 0x000fe4000000000c */
[C---:B------:R-:W-:Y:S01]  /*36bd0*/  IADD3 R16, R22.reuse, c[0x0][0x198], RZ ;  /* 0x0000660016107a10 */ /* 0x040fe20007ffe0ff */
[----:B------:R-:W-:-:S04]  /*36be0*/  IMAD.WIDE R8, R22, 0x2, R2 ;  /* 0x0000000216087825 */ /* 0x000fc800078e0202 */
[----:B------:R-:W-:-:S04]  /*36bf0*/  IMAD.WIDE R22, R22, 0x2, R20 ;  /* 0x0000000216167825 */ /* 0x000fc800078e0214 */
[----:B------:R-:W-:Y:S01]  /*36c00*/  IMAD.WIDE R24, R16, 0x2, R2 ;  /* 0x0000000210187825 */ /* 0x000fe200078e0202 */
[----:B--2---:R-:W-:-:S03]  /*36c10*/  ISETP.GE.AND P2, PT, R5, c[0x0][0x17c], PT ;  /* 0x00005f0005007a0c */ /* 0x004fc60003f46270 */
[----:B------:R-:W-:Y:S01]  /*36c20*/  IMAD.WIDE R4, R0, 0x2, R20 ;  /* 0x0000000200047825 */ /* 0x000fe200078e0214 */
[----:B------:R-:W-:-:S04]  /*36c30*/  PRMT R0, R17, 0x7632, R0 ;  /* 0x0000763211007816 */ /* 0x000fc80000000000 */
[----:B------:R0:W-:Y:S01]  /*36c40*/  @P3 STG.E.U16 [R4.64], R17 ;  /* 0x0000001104003986 */ /* 0x0001e2000c101506 */
[C---:B---3--:R-:W-:Y:S02]  /*36c50*/  ISETP.LT.AND P5, PT, R26.reuse, c[0x0][0x178], !P1 ;  /* 0x00005e001a007a0c */ /* 0x048fe40004fa1270 */
[----:B------:R-:W-:Y:S02]  /*36c60*/  ISETP.LT.AND P6, PT, R26, c[0x0][0x178], !P0 ;  /* 0x00005e001a007a0c */ /* 0x000fe400047c1270 */
[----:B------:R-:W-:Y:S02]  /*36c70*/  ISETP.GE.AND P1, PT, R28, c[0x0][0x17c], PT ;  /* 0x00005f001c007a0c */ /* 0x000fe40003f26270 */
[----:B------:R-:W2:Y:S04]  /*36c80*/  LDL.LU R28, [R1+0x48] ;  /* 0x00004800011c7983 */ /* 0x000ea80000300800 */
[----:B0-----:R-:W3:Y:S01]  /*36c90*/  LDL.LU R5, [R1+0x10a8] ;  /* 0x0010a80001057983 */ /* 0x001ee20000300800 */
[----:B------:R-:W-:-:S03]  /*36ca0*/  ISETP.GE.AND P3, PT, R27, c[0x0][0x17c], PT ;  /* 0x00005f001b007a0c */ /* 0x000fc60003f66270 */
[----:B------:R-:W-:Y:S04]  /*36cb0*/  @P5 STG.E.U16 [R8.64], R12 ;  /* 0x0000000c08005986 */ /* 0x000fe8000c101506 */
[----:B------:R-:W2:Y:S04]  /*36cc0*/  LDL.LU R27, [R1+0x10ac] ;  /* 0x0010ac00011b7983 */ /* 0x000ea80000300800 */
[----:B------:R-:W-:Y:S04]  /*36cd0*/  @P4 STG.E.U16 [R22.64], R0 ;  /* 0x0000000016004986 */ /* 0x000fe8000c101506 */
[----:B----4-:R0:W-:Y:S04]  /*36ce0*/  @P6 STG.E.U16 [R24.64], R29 ;  /* 0x0000001d18006986 */ /* 0x0101e8000c101506 */
[----:B0-----:R-:W4:Y:S01]  /*36cf0*/  LDL.LU R25, [R1+0x10b0] ;  /* 0x0010b00001197983 */ /* 0x001f220000300800 */
[----:B------:R-:W-:-:S03]  /*36d00*/  PRMT R0, R29, 0x7632, R0 ;  /* 0x000076321d007816 */ /* 0x000fc60000000000 */
[----:B------:R-:W5:Y:S01]  /*36d10*/  LDL.LU R29, [R1+0x38] ;  /* 0x00003800011d7983 */ /* 0x000f620000300800 */
[C---:B------:R-:W-:Y:S02]  /*36d20*/  ISETP.LT.AND P0, PT, R15.reuse, c[0x0][0x178], !P0 ;  /* 0x00005e000f007a0c */ /* 0x040fe40004701270 */
[----:B------:R-:W-:Y:S02]  /*36d30*/  ISETP.LT.AND P5, PT, R26, c[0x0][0x178], !P2 ;  /* 0x00005e001a007a0c */ /* 0x000fe400057a1270 */
[----:B------:R-:W-:Y:S02]  /*36d40*/  ISETP.LT.AND P4, PT, R15, c[0x0][0x178], !P2 ;  /* 0x00005e000f007a0c */ /* 0x000fe40005781270 */
[----:B------:R-:W-:Y:S02]  /*36d50*/  IADD3 R8, R16, c[0x0][0x198], RZ ;  /* 0x0000660010087a10 */ /* 0x000fe40007ffe0ff */
[----:B------:R-:W-:Y:S01]  /*36d60*/  ISETP.LT.AND P6, PT, R26, c[0x0][0x178], !P1 ;  /* 0x00005e001a007a0c */ /* 0x000fe20004fc1270 */
[----:B------:R-:W-:Y:S01]  /*36d70*/  IMAD.WIDE R16, R16, 0x2, R20 ;  /* 0x0000000210107825 */ /* 0x000fe200078e0214 */
[----:B------:R-:W-:-:S02]  /*36d80*/  IADD3 R12, R8, c[0x0][0x198], RZ ;  /* 0x00006600080c7a10 */ /* 0x000fc40007ffe0ff */
[----:B------:R-:W-:Y:S02]  /*36d90*/  PRMT R24, R13, 0x7632, R24 ;  /* 0x000076320d187816 */ /* 0x000fe40000000018 */
[----:B------:R-:W-:Y:S01]  /*36da0*/  @P0 STG.E.U16 [R16.64], R13 ;  /* 0x0000000d10000986 */ /* 0x000fe2000c101506 */
[--C-:B------:R-:W-:Y:S01]  /*36db0*/  IMAD.WIDE R22, R12, 0x2, R2.reuse ;  /* 0x000000020c167825 */ /* 0x100fe200078e0202 */
[----:B------:R-:W-:Y:S02]  /*36dc0*/  ISETP.LT.AND P1, PT, R15, c[0x0][0x178], !P1 ;  /* 0x00005e000f007a0c */ /* 0x000fe40004f21270 */
[----:B---3--:R-:W-:Y:S01]  /*36dd0*/  ISETP.GE.AND P2, PT, R5, c[0x0][0x17c], PT ;  /* 0x00005f0005007a0c */ /* 0x008fe20003f46270 */
[----:B------:R-:W-:-:S04]  /*36de0*/  IMAD.WIDE R4, R8, 0x2, R2 ;  /* 0x0000000208047825 */ /* 0x000fc800078e0202 */
[----:B------:R-:W-:Y:S01]  /*36df0*/  IMAD.WIDE R8, R8, 0x2, R20 ;  /* 0x0000000208087825 */ /* 0x000fe200078e0214 */
[----:B------:R-:W-:Y:S01]  /*36e00*/  @P5 STG.E.U16 [R4.64], R0 ;  /* 0x0000000004005986 */ /* 0x000fe2000c101506 */
[----:B------:R-:W-:Y:S02]  /*36e10*/  ISETP.LT.AND P5, PT, R26, c[0x0][0x178], !P3 ;  /* 0x00005e001a007a0c */ /* 0x000fe40005fa1270 */
[----:B--2---:R-:W-:Y:S01]  /*36e20*/  ISETP.GE.AND P0, PT, R27, c[0x0][0x17c], PT ;  /* 0x00005f001b007a0c */ /* 0x004fe20003f06270 */
[----:B------:R0:W-:Y:S01]  /*36e30*/  @P4 STG.E.U16 [R8.64], R24 ;  /* 0x0000001808004986 */ /* 0x0001e2000c101506 */
[----:B------:R-:W-:-:S03]  /*36e40*/  ISETP.LT.AND P4, PT, R15, c[0x0][0x178], !P3 ;  /* 0x00005e000f007a0c */ /* 0x000fc60005f81270 */
[----:B------:R-:W2:Y:S04]  /*36e50*/  LDL.LU R27, [R1+0x10b4] ;  /* 0x0010b400011b7983 */ /* 0x000ea80000300800 */
[----:B------:R1:W-:Y:S01]  /*36e60*/  @P6 STG.E.U16 [R22.64], R28 ;  /* 0x0000001c16006986 */ /* 0x0003e2000c101506 */
[----:B------:R-:W-:Y:S02]  /*36e70*/  ISETP.LT.AND P6, PT, R26, c[0x0][0x178], !P2 ;  /* 0x00005e001a007a0c */ /* 0x000fe400057c1270 */
[----:B0-----:R-:W-:Y:S02]  /*36e80*/  IADD3 R8, R12, c[0x0][0x198], RZ ;  /* 0x000066000c087a10 */ /* 0x001fe40007ffe0ff */
[----:B----4-:R-:W-:Y:S02]  /*36e90*/  ISETP.GE.AND P3, PT, R25, c[0x0][0x17c], PT ;  /* 0x00005f0019007a0c */ /* 0x010fe40003f66270 */
[----:B------:R-:W3:Y:S01]  /*36ea0*/  LDL.LU R25, [R1+0x10b8] ;  /* 0x0010b80001197983 */ /* 0x000ee20000300800 */
[----:B-1----:R-:W-:-:S03]  /*36eb0*/  PRMT R22, R28, 0x7632, R22 ;  /* 0x000076321c167816 */ /* 0x002fc60000000016 */
[----:B------:R-:W4:Y:S01]  /*36ec0*/  LDL.LU R28, [R1+0x28] ;  /* 0x00002800011c7983 */ /* 0x000f220000300800 */
[----:B------:R-:W-:Y:S01]  /*36ed0*/  IADD3 R0, R8, c[0x0][0x198], RZ ;  /* 0x0000660008007a10 */ /* 0x000fe20007ffe0ff */
[----:B------:R-:W-:Y:S01]  /*36ee0*/  IMAD.WIDE R12, R12, 0x2, R20 ;  /* 0x000000020c0c7825 */ /* 0x000fe200078e0214 */
[----:B-----5:R-:W-:Y:S01]  /*36ef0*/  PRMT R23, R6, 0x7632, R23 ;  /* 0x0000763206177816 */ /* 0x020fe20000000017 */
[----:B------:R-:W5:Y:S02]  /*36f00*/  LDL.LU R24, [R1+0x10c0] ;  /* 0x0010c00001187983 */ /* 0x000f640000300800 */
[----:B------:R-:W-:-:S04]  /*36f10*/  IMAD.WIDE R4, R8, 0x2, R2 ;  /* 0x0000000208047825 */ /* 0x000fc800078e0202 */
[----:B------:R-:W-:Y:S01]  /*36f20*/  IMAD.WIDE R8, R8, 0x2, R20 ;  /* 0x0000000208087825 */ /* 0x000fe200078e0214 */
[----:B------:R-:W-:Y:S03]  /*36f30*/  @P1 STG.E.U16 [R12.64], R6 ;  /* 0x000000060c001986 */ /* 0x000fe6000c101506 */
[----:B------:R-:W-:Y:S01]  /*36f40*/  IMAD.WIDE R16, R0, 0x2, R2 ;  /* 0x0000000200107825 */ /* 0x000fe200078e0202 */
[----:B------:R0:W-:Y:S04]  /*36f50*/  @P5 STG.E.U16 [R4.64], R22 ;  /* 0x0000001604005986 */ /* 0x0001e8000c101506 */
[----:B------:R1:W-:Y:S04]  /*36f60*/  @P4 STG.E.U16 [R8.64], R23 ;  /* 0x0000001708004986 */ /* 0x0003e8000c101506 */
[----:B------:R1:W-:Y:S01]  /*36f70*/  @P6 STG.E.U16 [R16.64], R29 ;  /* 0x0000001d10006986 */ /* 0x0003e2000c101506 */
[----:B0-----:R-:W-:-:S03]  /*36f80*/  PRMT R22, R29, 0x7632, R22 ;  /* 0x000076321d167816 */ /* 0x001fc60000000016 */
[----:B-1----:R-:W5:Y:S04]  /*36f90*/  LDL.LU R23, [R1+0x10bc] ;  /* 0x0010bc0001177983 */ /* 0x002f680000300800 */
[----:B------:R-:W5:Y:S01]  /*36fa0*/  LDL.LU R29, [R1+0x18] ;  /* 0x00001800011d7983 */ /* 0x000f620000300800 */
[C---:B------:R-:W-:Y:S02]  /*36fb0*/  ISETP.LT.AND P2, PT, R15.reuse, c[0x0][0x178], !P2 ;  /* 0x00005e000f007a0c */ /* 0x040fe40005741270 */
[----:B------:R-:W-:Y:S02]  /*36fc0*/  ISETP.LT.AND P5, PT, R26, c[0x0][0x178], !P0 ;  /* 0x00005e001a007a0c */ /* 0x000fe400047a1270 */
[----:B------:R-:W-:Y:S02]  /*36fd0*/  ISETP.LT.AND P4, PT, R15, c[0x0][0x178], !P0 ;  /* 0x00005e000f007a0c */ /* 0x000fe40004781270 */
[----:B------:R-:W-:-:S02]  /*36fe0*/  IADD3 R12, R0, c[0x0][0x198], RZ ;  /* 0x00006600000c7a10 */ /* 0x000fc40007ffe0ff */
[----:B------:R-:W-:Y:S02]  /*36ff0*/  ISETP.LT.AND P6, PT, R26, c[0x0][0x178], !P3 ;  /* 0x00005e001a007a0c */ /* 0x000fe40005fc1270 */
[----:B------:R-:W-:Y:S01]  /*37000*/  IADD3 R6, R12, c[0x0][0x198], RZ ;  /* 0x000066000c067a10 */ /* 0x000fe20007ffe0ff */
[----:B------:R-:W-:Y:S01]  /*37010*/  IMAD.WIDE R4, R0, 0x2, R20 ;  /* 0x0000000200047825 */ /* 0x000fe200078e0214 */
[----:B------:R-:W-:-:S03]  /*37020*/  PRMT R0, R10, 0x7632, R0 ;  /* 0x000076320a007816 */ /* 0x000fc60000000000 */
[C---:B------:R-:W-:Y:S01]  /*37030*/  IMAD.WIDE R8, R12.reuse, 0x2, R2 ;  /* 0x000000020c087825 */ /* 0x040fe200078e0202 */
[----:B------:R0:W-:Y:S03]  /*37040*/  @P2 STG.E.U16 [R4.64], R10 ;  /* 0x0000000a04002986 */ /* 0x0001e6000c101506 */
[----:B------:R-:W-:Y:S01]  /*37050*/  IMAD.WIDE R12, R12, 0x2, R20 ;  /* 0x000000020c0c7825 */ /* 0x000fe200078e0214 */
[----:B------:R-:W-:Y:S03]  /*37060*/  @P5 STG.E.U16 [R8.64], R22 ;  /* 0x0000001608005986 */ /* 0x000fe6000c101506 */
[C---:B------:R-:W-:Y:S01]  /*37070*/  IMAD.WIDE R16, R6.reuse, 0x2, R2 ;  /* 0x0000000206107825 */ /* 0x040fe200078e0202 */
[----:B------:R-:W-:Y:S01]  /*37080*/  ISETP.LT.AND P3, PT, R15, c[0x0][0x178], !P3 ;  /* 0x00005e000f007a0c */ /* 0x000fe20005f61270 */
[----:B------:R1:W-:Y:S02]  /*37090*/  @P4 STG.E.U16 [R12.64], R0 ;  /* 0x000000000c004986 */ /* 0x0003e4000c101506 */
[C---:B0-----:R-:W-:Y:S01]  /*370a0*/  IMAD.WIDE R4, R6.reuse, 0x2, R20 ;  /* 0x0000000206047825 */ /* 0x041fe200078e0214 */
[----:B-1----:R-:W-:-:S04]  /*370b0*/  IADD3 R12, R6, c[0x0][0x198], RZ ;  /* 0x00006600060c7a10 */ /* 0x002fc80007ffe0ff */
[C---:B------:R-:W-:Y:S01]  /*370c0*/  IADD3 R0, R12.reuse, c[0x0][0x198], RZ ;  /* 0x000066000c007a10 */ /* 0x040fe20007ffe0ff */
[----:B------:R-:W-:Y:S01]  /*370d0*/  IMAD.WIDE R8, R12, 0x2, R2 ;  /* 0x000000020c087825 */ /* 0x000fe200078e0202 */
[----:B------:R-:W-:-:S03]  /*370e0*/  PRMT R6, R18, 0x7632, R6 ;  /* 0x0000763212067816 */ /* 0x000fc60000000006 */
[----:B------:R-:W-:Y:S01]  /*370f0*/  IMAD.WIDE R12, R12, 0x2, R20 ;  /* 0x000000020c0c7825 */ /* 0x000fe200078e0214 */
[----:B--2---:R-:W-:-:S04]  /*37100*/  ISETP.GE.AND P1, PT, R27, c[0x0][0x17c], PT ;  /* 0x00005f001b007a0c */ /* 0x004fc80003f26270 */
[C---:B------:R-:W-:Y:S02]  /*37110*/  ISETP.LT.AND P5, PT, R26.reuse, c[0x0][0x178], !P1 ;  /* 0x00005e001a007a0c */ /* 0x040fe40004fa1270 */
[----:B------:R-:W-:Y:S02]  /*37120*/  ISETP.LT.AND P4, PT, R15, c[0x0][0x178], !P1 ;  /* 0x00005e000f007a0c */ /* 0x000fe40004f81270 */
[----:B---3--:R-:W-:Y:S02]  /*37130*/  ISETP.GE.AND P0, PT, R25, c[0x0][0x17c], PT ;  /* 0x00005f0019007a0c */ /* 0x008fe40003f06270 */
[----:B------:R-:W2:Y:S04]  /*37140*/  LDL.LU R25, [R1+0x10c8] ;  /* 0x0010c80001197983 */ /* 0x000ea80000300800 */
[----:B----4-:R0:W-:Y:S01]  /*37150*/  @P6 STG.E.U16 [R16.64], R28 ;  /* 0x0000001c10006986 */ /* 0x0101e2000c101506 */
[----:B------:R-:W-:-:S02]  /*37160*/  ISETP.LT.AND P6, PT, R26, c[0x0][0x178], !P0 ;  /* 0x00005e001a007a0c */ /* 0x000fc400047c1270 */
[----:B------:R-:W-:Y:S01]  /*37170*/  PRMT R10, R28, 0x7632, R10 ;  /* 0x000076321c0a7816 */ /* 0x000fe2000000000a */
[----:B------:R-:W-:Y:S01]  /*37180*/  @P3 STG.E.U16 [R4.64], R18 ;  /* 0x0000001204003986 */ /* 0x000fe2000c101506 */
[----:B-----5:R-:W-:-:S03]  /*37190*/  ISETP.GE.AND P2, PT, R24, c[0x0][0x17c], PT ;  /* 0x00005f0018007a0c */ /* 0x020fc60003f46270 */
[----:B------:R-:W3:Y:S01]  /*371a0*/  LDL.LU R24, [R1+0x10c4] ;  /* 0x0010c40001187983 */ /* 0x000ee20000300800 */
[----:B0-----:R-:W-:-:S03]  /*371b0*/  IMAD.WIDE R16, R0, 0x2, R2 ;  /* 0x0000000200107825 */ /* 0x001fc600078e0202 */
[----:B------:R0:W-:Y:S04]  /*371c0*/  @P5 STG.E.U16 [R8.64], R10 ;  /* 0x0000000a08005986 */ /* 0x0001e8000c101506 */
[----:B------:R-:W-:Y:S01]  /*371d0*/  @P4 STG.E.U16 [R12.64], R6 ;  /* 0x000000060c004986 */ /* 0x000fe2000c101506 */
[----:B------:R-:W-:-:S03]  /*371e0*/  ISETP.GE.AND P1, PT, R23, c[0x0][0x17c], PT ;  /* 0x00005f0017007a0c */ /* 0x000fc60003f26270 */
[----:B------:R-:W4:Y:S01]  /*371f0*/  LDL.LU R23, [R1+0x10d0] ;  /* 0x0010d00001177983 */ /* 0x000f220000300800 */
[----:B0-----:R-:W-:-:S03]  /*37200*/  PRMT R10, R29, 0x7632, R10 ;  /* 0x000076321d0a7816 */ /* 0x001fc6000000000a */
[----:B------:R-:W5:Y:S04]  /*37210*/  LDL.LU R27, [R1+0x4c] ;  /* 0x00004c00011b7983 */ /* 0x000f680000300800 */
[----:B------:R-:W3:Y:S04]  /*37220*/  LDL.LU R22, [R1+0x10cc] ;  /* 0x0010cc0001167983 */ /* 0x000ee80000300800 */
[----:B------:R0:W-:Y:S04]  /*37230*/  @P6 STG.E.U16 [R16.64], R29 ;  /* 0x0000001d10006986 */ /* 0x0001e8000c101506 */
[----:B0-----:R-:W4:Y:S04]  /*37240*/  LDL.LU R29, [R1+0x3c] ;  /* 0x00003c00011d7983 */ /* 0x001f280000300800 */
[----:B------:R-:W4:Y:S01]  /*37250*/  LDL.LU R18, [R1+0x10dc] ;  /* 0x0010dc0001127983 */ /* 0x000f220000300800 */
[----:B------:R-:W-:-:S02]  /*37260*/  ISETP.LT.AND P0, PT, R15, c[0x0][0x178], !P0 ;  /* 0x00005e000f007a0c */ /* 0x000fc40004701270 */
[----:B------:R-:W-:Y:S02]  /*37270*/  ISETP.LT.AND P5, PT, R26, c[0x0][0x178], !P2 ;  /* 0x00005e001a007a0c */ /* 0x000fe400057a1270 */
[C---:B------:R-:W-:Y:S02]  /*37280*/  ISETP.LT.AND P4, PT, R15.reuse, c[0x0][0x178], !P2 ;  /* 0x00005e000f007a0c */ /* 0x040fe40005781270 */
[----:B------:R-:W-:Y:S02]  /*37290*/  IADD3 R12, R0, c[0x0][0x198], RZ ;  /* 0x00006600000c7a10 */ /* 0x000fe40007ffe0ff */
[----:B------:R-:W-:Y:S02]  /*372a0*/  ISETP.LT.AND P6, PT, R26, c[0x0][0x178], !P1 ;  /* 0x00005e001a007a0c */ /* 0x000fe40004fc1270 */
[----:B------:R-:W-:Y:S01]  /*372b0*/  ISETP.LT.AND P1, PT, R15, c[0x0][0x178], !P1 ;  /* 0x00005e000f007a0c */ /* 0x000fe20004f21270 */
[----:B------:R-:W-:Y:S01]  /*372c0*/  IMAD.WIDE R4, R0, 0x2, R20 ;  /* 0x0000000200047825 */ /* 0x000fe200078e0214 */
[----:B------:R-:W-:-:S02]  /*372d0*/  IADD3 R6, R12, c[0x0][0x198], RZ ;  /* 0x000066000c067a10 */ /* 0x000fc40007ffe0ff */
[----:B------:R-:W-:Y:S01]  /*372e0*/  PRMT R0, R14, 0x7632, R0 ;  /* 0x000076320e007816 */ /* 0x000fe20000000000 */
[C---:B------:R-:W-:Y:S01]  /*372f0*/  IMAD.WIDE R8, R12.reuse, 0x2, R2 ;  /* 0x000000020c087825 */ /* 0x040fe200078e0202 */
[----:B------:R0:W-:Y:S03]  /*37300*/  @P0 STG.E.U16 [R4.64], R14 ;  /* 0x0000000e04000986 */ /* 0x0001e6000c101506 */
[----:B------:R-:W-:Y:S01]  /*37310*/  IMAD.WIDE R12, R12, 0x2, R20 ;  /* 0x000000020c0c7825 */ /* 0x000fe200078e0214 */
[----:B------:R1:W-:Y:S03]  /*37320*/  @P5 STG.E.U16 [R8.64], R10 ;  /* 0x0000000a08005986 */ /* 0x0003e6000c101506 */
[C---:B------:R-:W-:Y:S01]  /*37330*/  IMAD.WIDE R16, R6.reuse, 0x2, R2 ;  /* 0x0000000206107825 */ /* 0x040fe200078e0202 */
[----:B------:R1:W-:Y:S03]  /*37340*/  @P4 STG.E.U16 [R12.64], R0 ;  /* 0x000000000c004986 */ /* 0x0003e6000c101506 */
[----:B0-----:R-:W-:Y:S01]  /*37350*/  IMAD.WIDE R4, R6, 0x2, R20 ;  /* 0x0000000206047825 */ /* 0x001fe200078e0214 */
[----:B--2---:R-:W-:-:S04]  /*37360*/  ISETP.GE.AND P3, PT, R25, c[0x0][0x17c], PT ;  /* 0x00005f0019007a0c */ /* 0x004fc80003f66270 */
[----:B------:R-:W-:Y:S02]  /*37370*/  ISETP.LT.AND P5, PT, R26, c[0x0][0x178], !P3 ;  /* 0x00005e001a007a0c */ /* 0x000fe40005fa1270 */
[----:B------:R-:W-:Y:S01]  /*37380*/  ISETP.LT.AND P4, PT, R15, c[0x0][0x178], !P3 ;  /* 0x00005e000f007a0c */ /* 0x000fe20005f81270 */
[----:B-----5:R0:W-:Y:S01]  /*37390*/  @P6 STG.E.U16 [R16.64], R27 ;  /* 0x0000001b10006986 */ /* 0x0201e2000c101506 */
[----:B---3--:R-:W-:-:S03]  /*373a0*/  ISETP.GE.AND P3, PT, R22, c[0x0][0x17c], PT ;  /* 0x00005f0016007a0c */ /* 0x008fc60003f66270 */
[----:B------:R2:W-:Y:S04]  /*373b0*/  @P1 STG.E.U16 [R4.64], R7 ;  /* 0x0000000704001986 */ /* 0x0005e8000c101506 */
[----:B------:R-:W3:Y:S04]  /*373c0*/  LDL.LU R22, [R1+0x10d8] ;  /* 0x0010d80001167983 */ /* 0x000ee80000300800 */
[----:B------:R-:W5:Y:S01]  /*373d0*/  LDL.LU R28, [R1+0x2c] ;  /* 0x00002c00011c7983 */ /* 0x000f620000300800 */
[----:B----4-:R-:W-:-:S03]  /*373e0*/  ISETP.GE.AND P1, PT, R18, c[0x0][0x17c], PT ;  /* 0x00005f0012007a0c */ /* 0x010fc60003f26270 */
[----:B------:R-:W4:Y:S01]  /*373f0*/  LDL.LU R18, [R1+0x10d4] ;  /* 0x0010d40001127983 */ /* 0x000f220000300800 */
[----:B------:R-:W-:Y:S02]  /*37400*/  ISETP.GE.AND P2, PT, R24, c[0x0][0x17c], PT ;  /* 0x00005f0018007a0c */ /* 0x000fe40003f46270 */
[----:B------:R-:W-:Y:S02]  /*37410*/  IADD3 R25, R6, c[0x0][0x198], RZ ;  /* 0x0000660006197a10 */ /* 0x000fe40007ffe0ff */
[----:B------:R-:W-:Y:S02]  /*37420*/  ISETP.LT.AND P6, PT, R26, c[0x0][0x178], !P2 ;  /* 0x00005e001a007a0c */ /* 0x000fe400057c1270 */
[----:B------:R-:W-:Y:S02]  /*37430*/  ISETP.GE.AND P0, PT, R23, c[0x0][0x17c], PT ;  /* 0x00005f0017007a0c */ /* 0x000fe40003f06270 */
[C---:B------:R-:W-:Y:S01]  /*37440*/  IADD3 R23, R25.reuse, c[0x0][0x198], RZ ;  /* 0x0000660019177a10 */ /* 0x040fe20007ffe0ff */
[----:B-1----:R-:W-:Y:S01]  /*37450*/  IMAD.WIDE R8, R25, 0x2, R2 ;  /* 0x0000000219087825 */ /* 0x002fe200078e0202 */
[----:B------:R-:W-:-:S02]  /*37460*/  PRMT R14, R27, 0x7632, R14 ;  /* 0x000076321b0e7816 */ /* 0x000fc4000000000e */
[----:B------:R-:W-:Y:S01]  /*37470*/  PRMT R6, R7, 0x7632, R6 ;  /* 0x0000763207067816 */ /* 0x000fe20000000006 */
[----:B------:R-:W-:Y:S01]  /*37480*/  IMAD.WIDE R12, R25, 0x2, R20 ;  /* 0x00000002190c7825 */ /* 0x000fe200078e0214 */
[----:B------:R-:W-:-:S03]  /*37490*/  ISETP.LT.AND P2, PT, R15, c[0x0][0x178], !P2 ;  /* 0x00005e000f007a0c */ /* 0x000fc60005741270 */
[C---:B0-----:R-:W-:Y:S01]  /*374a0*/  IMAD.WIDE R16, R23.reuse, 0x2, R2 ;  /* 0x0000000217107825 */ /* 0x041fe200078e0202 */
[----:B------:R0:W-:Y:S01]  /*374b0*/  @P5 STG.E.U16 [R8.64], R14 ;  /* 0x0000000e08005986 */ /* 0x0001e2000c101506 */
[----:B------:R-:W-:Y:S02]  /*374c0*/  ISETP.LT.AND P5, PT, R26, c[0x0][0x178], !P0 ;  /* 0x00005e001a007a0c */ /* 0x000fe400047a1270 */
[----:B------:R-:W-:Y:S01]  /*374d0*/  IADD3 R25, R23, c[0x0][0x198], RZ ;  /* 0x0000660017197a10 */ /* 0x000fe20007ffe0ff */
[----:B------:R1:W-:Y:S01]  /*374e0*/  @P4 STG.E.U16 [R12.64], R6 ;  /* 0x000000060c004986 */ /* 0x0003e2000c101506 */
[----:B------:R-:W-:-:S03]  /*374f0*/  ISETP.LT.AND P4, PT, R15, c[0x0][0x178], !P0 ;  /* 0x00005e000f007a0c */ /* 0x000fc60004781270 */
[----:B------:R1:W-:Y:S01]  /*37500*/  @P6 STG.E.U16 [R16.64], R29 ;  /* 0x0000001d10006986 */ /* 0x0003e2000c101506 */
[----:B------:R-:W-:Y:S01]  /*37510*/  ISETP.LT.AND P6, PT, R26, c[0x0][0x178], !P3 ;  /* 0x00005e001a007a0c */ /* 0x000fe20005fc1270 */
[----:B--2---:R-:W-:Y:S01]  /*37520*/  IMAD.WIDE R4, R23, 0x2, R20 ;  /* 0x0000000217047825 */ /* 0x004fe200078e0214 */
[----:B------:R-:W-:Y:S02]  /*37530*/  IADD3 R27, R25, c[0x0][0x198], RZ ;  /* 0x00006600191b7a10 */ /* 0x000fe40007ffe0ff */
[----:B------:R-:W-:Y:S01]  /*37540*/  PRMT R0, R29, 0x7632, R0 ;  /* 0x000076321d007816 */ /* 0x000fe20000000000 */
[----:B0-----:R-:W-:Y:S01]  /*37550*/  IMAD.WIDE R8, R25, 0x2, R20 ;  /* 0x0000000219087825 */ /* 0x001fe200078e0214 */
[----:B------:R-:W-:-:S03]  /*37560*/  PRMT R10, R11, 0x7632, R10 ;  /* 0x000076320b0a7816 */ /* 0x000fc6000000000a */
[--C-:B-1----:R-:W-:Y:S01]  /*37570*/  IMAD.WIDE R6, R25, 0x2, R2.reuse ;  /* 0x0000000219067825 */ /* 0x102fe200078e0202 */
[----:B------:R0:W-:Y:S03]  /*37580*/  @P2 STG.E.U16 [R4.64], R11 ;  /* 0x0000000b04002986 */ /* 0x0001e6000c101506 */
[----:B------:R-:W-:Y:S01]  /*37590*/  IMAD.WIDE R12, R27, 0x2, R2 ;  /* 0x000000021b0c7825 */ /* 0x000fe200078e0202 */
[----:B------:R1:W-:Y:S01]  /*375a0*/  @P5 STG.E.U16 [R6.64], R0 ;  /* 0x0000000006005986 */ /* 0x0003e2000c101506 */
[----:B------:R-:W-:-:S03]  /*375b0*/  ISETP.LT.AND P3, PT, R15, c[0x0][0x178], !P3 ;  /* 0x00005e000f007a0c */ /* 0x000fc60005f61270 */
[----:B------:R-:W2:Y:S04]  /*375c0*/  LDL.LU R29, [R1+0x1c] ;  /* 0x00001c00011d7983 */ /* 0x000ea80000300800 */
[----:B------:R0:W-:Y:S01]  /*375d0*/  @P4 STG.E.U16 [R8.64], R10 ;  /* 0x0000000a08004986 */ /* 0x0001e2000c101506 */
[----:B---3--:R-:W-:-:S03]  /*375e0*/  ISETP.GE.AND P0, PT, R22, c[0x0][0x17c], PT ;  /* 0x00005f0016007a0c */ /* 0x008fc60003f06270 */
[----:B-----5:R3:W-:Y:S01]  /*375f0*/  @P6 STG.E.U16 [R12.64], R28 ;  /* 0x0000001c0c006986 */ /* 0x0207e2000c101506 */
[C---:B------:R-:W-:Y:S02]  /*37600*/  ISETP.LT.AND P6, PT, R26.reuse, c[0x0][0x178], !P1 ;  /* 0x00005e001a007a0c */ /* 0x040fe40004fc1270 */
[----:B------:R-:W-:Y:S02]  /*37610*/  ISETP.LT.AND P5, PT, R26, c[0x0][0x178], !P0 ;  /* 0x00005e001a007a0c */ /* 0x000fe400047a1270 */
[C---:B------:R-:W-:Y:S02]  /*37620*/  ISETP.LT.AND P1, PT, R15.reuse, c[0x0][0x178], !P1 ;  /* 0x00005e000f007a0c */ /* 0x040fe40004f21270 */
[----:B------:R-:W-:Y:S02]  /*37630*/  ISETP.LT.AND P0, PT, R15, c[0x0][0x178], !P0 ;  /* 0x00005e000f007a0c */ /* 0x000fe40004701270 */
[----:B----4-:R-:W-:-:S04]  /*37640*/  ISETP.GE.AND P2, PT, R18, c[0x0][0x17c], PT ;  /* 0x00005f0012007a0c */ /* 0x010fc80003f46270 */
[----:B------:R-:W-:Y:S02]  /*37650*/  ISETP.LT.AND P4, PT, R26, c[0x0][0x178], !P2 ;  /* 0x00005e001a007a0c */ /* 0x000fe40005781270 */
[----:B------:R-:W-:Y:S02]  /*37660*/  ISETP.LT.AND P2, PT, R15, c[0x0][0x178], !P2 ;  /* 0x00005e000f007a0c */ /* 0x000fe40005741270 */
[----:B------:R-:W4:Y:S01]  /*37670*/  LDL.LU R15, [R1+0x10e0] ;  /* 0x0010e000010f7983 */ /* 0x000f220000300800 */
[C---:B------:R-:W-:Y:S01]  /*37680*/  IADD3 R17, R27.reuse, c[0x0][0x198], RZ ;  /* 0x000066001b117a10 */ /* 0x040fe20007ffe0ff */
[----:B0-----:R-:W-:-:S03]  /*37690*/  IMAD.WIDE R4, R27, 0x2, R20 ;  /* 0x000000021b047825 */ /* 0x001fc600078e0214 */
[C---:B------:R-:W-:Y:S01]  /*376a0*/  IADD3 R23, R17.reuse, c[0x0][0x198], RZ ;  /* 0x0000660011177a10 */ /* 0x040fe20007ffe0ff */
[----:B-1----:R-:W-:Y:S01]  /*376b0*/  IMAD.WIDE R6, R17, 0x2, R2 ;  /* 0x0000000211067825 */ /* 0x002fe200078e0202 */
[----:B------:R-:W-:Y:S02]  /*376c0*/  PRMT R0, R28, 0x7632, R0 ;  /* 0x000076321c007816 */ /* 0x000fe40000000000 */
[----:B------:R-:W-:Y:S01]  /*376d0*/  IADD3 R25, R23, c[0x0][0x198], RZ ;  /* 0x0000660017197a10 */ /* 0x000fe20007ffe0ff */
[----:B------:R-:W-:Y:S01]  /*376e0*/  IMAD.WIDE R8, R17, 0x2, R20 ;  /* 0x0000000211087825 */ /* 0x000fe200078e0214 */
[----:B------:R-:W-:Y:S01]  /*376f0*/  PRMT R14, R19, 0x7632, R14 ;  /* 0x00007632130e7816 */ /* 0x000fe2000000000e */
[----:B------:R2:W-:Y:S02]  /*37700*/  @P3 STG.E.U16 [R4.64], R19 ;  /* 0x0000001304003986 */ /* 0x0005e4000c101506 */
[C---:B------:R-:W-:Y:S02]  /*37710*/  IMAD.WIDE R10, R23.reuse, 0x2, R2 ;  /* 0x00000002170a7825 */ /* 0x040fe400078e0202 */
[----:B------:R0:W-:Y:S02]  /*37720*/  @P6 STG.E.U16 [R6.64], R0 ;  /* 0x0000000006006986 */ /* 0x0001e4000c101506 */
[----:B---3--:R-:W-:-:S02]  /*37730*/  IMAD.WIDE R12, R23, 0x2, R20 ;  /* 0x00000002170c7825 */ /* 0x008fc400078e0214 */
[----:B------:R0:W-:Y:S02]  /*37740*/  @P1 STG.E.U16 [R8.64], R14 ;  /* 0x0000000e08001986 */ /* 0x0001e4000c101506 */
[----:B------:R-:W-:-:S04]  /*37750*/  IMAD.WIDE R2, R25, 0x2, R2 ;  /* 0x0000000219027825 */ /* 0x000fc800078e0202 */
[----:B------:R-:W-:Y:S01]  /*37760*/  IMAD.WIDE R20, R25, 0x2, R20 ;  /* 0x0000000219147825 */ /* 0x000fe200078e0214 */
[----:B--2---:R-:W-:Y:S01]  /*37770*/  PRMT R5, R29, 0x7632, R5 ;  /* 0x000076321d057816 */ /* 0x004fe20000000005 */
[----:B------:R0:W-:Y:S04]  /*37780*/  @P5 STG.E.U16 [R10.64], R29 ;  /* 0x0000001d0a005986 */ /* 0x0001e8000c101506 */
[----:B----4-:R0:W-:Y:S04]  /*37790*/  @P0 STG.E.U16 [R12.64], R15 ;  /* 0x0000000f0c000986 */ /* 0x0101e8000c101506 */
[----:B------:R0:W-:Y:S01]  /*377a0*/  @P4 STG.E.U16 [R2.64], R5 ;  /* 0x0000000502004986 */ /* 0x0001e2000c101506 */
[----:B------:R-:W-:Y:S05]  /*377b0*/  @!P2 EXIT ;  /* 0x000000000000a94d */ /* 0x000fea0003800000 */
[----:B0-----:R-:W-:-:S05]  /*377c0*/  PRMT R10, R15, 0x7632, R10 ;  /* 0x000076320f0a7816 */ /* 0x001fca000000000a */
[----:B------:R-:W-:Y:S01]  /*377d0*/  STG.E.U16 [R20.64], R10 ;  /* 0x0000000a14007986 */ /* 0x000fe2000c101506 */
[----:B------:R-:W-:Y:S05]  /*377e0*/  EXIT ;  /* 0x000000000000794d */ /* 0x000fea0003800000 */
.L_x_4:
[----:B------:R-:W-:-:S00]  /*377f0*/  BRA `(.L_x_4) ;  /* 0xfffffff000007947 */ /* 0x000fc0000383ffff */
[----:B------:R-:W-:-:S00]  /*37800*/  NOP ;  /* 0x0000000000007918 */ /* 0x000fc00000000000 */
[----:B------:R-:W-:-:S00]  /*37810*/  NOP ;  /* 0x0000000000007918 */ /* 0x000fc00000000000 */
[----:B------:R-:W-:-:S00]  /*37820*/  NOP ;  /* 0x0000000000007918 */ /* 0x000fc00000000000 */
[----:B------:R-:W-:-:S00]  /*37830*/  NOP ;  /* 0x0000000000007918 */ /* 0x000fc00000000000 */
[----:B------:R-:W-:-:S00]  /*37840*/  NOP ;  /* 0x0000000000007918 */ /* 0x000fc00000000000 */
[----:B------:R-:W-:-:S00]  /*37850*/  NOP ;  /* 0x0000000000007918 */ /* 0x000fc00000000000 */
[----:B------:R-:W-:-:S00]  /*37860*/  NOP ;  /* 0x0000000000007918 */ /* 0x000fc00000000000 */
[----:B------:R-:W-:-:S00]  /*37870*/  NOP ;  /* 0x0000000000007918 */ /* 0x000fc00000000000 */
.L_x_5:


//--------------------- .nv.shared.matmul_kernel  --------------------------
	.section	.nv.shared.matmul_kernel,"aw",@nobits
	.sectionflags	@""
	.align	16
